def matmul_kernel(
    a_ptr,
    b_ptr,
    c_ptr,
    M,
    N,
    K,
    stride_am,
    stride_ak,
    stride_bk,
    stride_bn,
    stride_cm,
    stride_cn,
    BLOCK_M: tl.constexpr,
    BLOCK_N: tl.constexpr,
    BLOCK_K: tl.constexpr,
    GROUP_M: tl.constexpr,
):
    pid = tl.program_id(axis=0)
    num_pid_m = tl.cdiv(M, BLOCK_M)
    num_pid_n = tl.cdiv(N, BLOCK_N)
    num_pid_in_group = GROUP_M * num_pid_n
    group_id = pid // num_pid_in_group
    first_pid_m = group_id * GROUP_M
    group_size_m = min(num_pid_m - first_pid_m, GROUP_M)
    pid_m = first_pid_m + ((pid % num_pid_in_group) % group_size_m)
    pid_n = (pid % num_pid_in_group) // group_size_m

    offs_am = (pid_m * BLOCK_M + tl.arange(0, BLOCK_M)) % M
    offs_bn = (pid_n * BLOCK_N + tl.arange(0, BLOCK_N)) % N
    offs_k = tl.arange(0, BLOCK_K)
    a_ptrs = a_ptr + offs_am[:, None] * stride_am + offs_k[None, :] * stride_ak
    b_ptrs = b_ptr + offs_k[:, None] * stride_bk + offs_bn[None, :] * stride_bn

    acc = tl.zeros((BLOCK_M, BLOCK_N), dtype=tl.float32)
    for kk in range(0, tl.cdiv(K, BLOCK_K)):
        a = tl.load(a_ptrs, mask=offs_k[None, :] < K - kk * BLOCK_K, other=0.0)
        b = tl.load(b_ptrs, mask=offs_k[:, None] < K - kk * BLOCK_K, other=0.0)
        acc = tl.dot(a, b, acc)
        a_ptrs += BLOCK_K * stride_ak
        b_ptrs += BLOCK_K * stride_bk

    c = acc.to(c_ptr.dtype.element_ty)
    offs_cm = pid_m * BLOCK_M + tl.arange(0, BLOCK_M)
    offs_cn = pid_n * BLOCK_N + tl.arange(0, BLOCK_N)
    c_ptrs = c_ptr + offs_cm[:, None] * stride_cm + offs_cn[None, :] * stride_cn
    mask = (offs_cm[:, None] < M) & (offs_cn[None, :] < N)
    tl.store(c_ptrs, c, mask=mask)

# config = {"BLOCK_K": 128, "BLOCK_M": 256, "BLOCK_N": 128, "GROUP_M": 1, "arch": "sm_100", "dtype": "fp8e5m2", "num_ctas": 1, "num_stages": 3, "num_warps": 4}
# arch = sm_100


// ===== COMPILED SASS (sm_100a) =====

	.target	sm_100a

	.elftype	@"ET_EXEC"


//--------------------- .note.nv.tkinfo           --------------------------
	.section	.note.nv.tkinfo,"",@"SHT_NOTE"
	.sectionflags	@"SHF_NOTE_NV_TKINFO"
	.tkinfo
        /*0018*/ 	.word	0x00000081
        /*0030*/ 	.string	""
        /*0030*/ 	.string	"ptxas-blackwell"
        /*0030*/ 	.string	"Cuda compilation tools, release 12.9, V12.9.86"
        /*0030*/ 	.string	"Build cuda_12.9.r12.9/compiler.36037853_0"
        /*0030*/ 	.string	"-v  -suppress-debug-info  -lineinfo  -arch sm_100a "



//--------------------- .note.nv.cuver            --------------------------
	.section	.note.nv.cuver,"",@"SHT_NOTE"
	.sectionflags	@"SHF_NOTE_NV_CUVER"
        /*0018*/ 	.short	0x0001
        /*001a*/ 	.short	0x0064
        /*001c*/ 	.short	0x0001
        /*001e*/ 	.short	0x0000
        /*0020*/ 	.short	0x0001
        /*0022*/ 	.short	0x0000


//--------------------- .nv.info                  --------------------------
	.section	.nv.info,"",@"SHT_CUDA_INFO"
	.align	4


	//----- nvinfo : EIATTR_REGCOUNT
	.align		4
        /*0000*/ 	.byte	0x04, 0x2f
        /*0002*/ 	.short	(.L_4 - .L_3)
	.align		4
.L_3:
        /*0004*/ 	.word	index@(matmul_kernel)
        /*0008*/ 	.word	0x00000060


	//----- nvinfo : EIATTR_FRAME_SIZE
	.align		4
.L_4:
        /*000c*/ 	.byte	0x04, 0x11
        /*000e*/ 	.short	(.L_6 - .L_5)
	.align		4
.L_5:
        /*0010*/ 	.word	index@($__internal_2_$__cuda_sm10x_tcgen05_guardrail_trap_unallocated_columns_being_dealloced)
        /*0014*/ 	.word	0x000015c8


	//----- nvinfo : EIATTR_FRAME_SIZE
	.align		4
.L_6:
        /*0018*/ 	.byte	0x04, 0x11
        /*001a*/ 	.short	(.L_8 - .L_7)
	.align		4
.L_7:
        /*001c*/ 	.word	index@($__internal_1_$__cuda_sm10x_tcgen05_guardrail_trap_phase_invalid_during_alloc)
        /*0020*/ 	.word	0x000015c8


	//----- nvinfo : EIATTR_FRAME_SIZE
	.align		4
.L_8:
        /*0024*/ 	.byte	0x04, 0x11
        /*0026*/ 	.short	(.L_10 - .L_9)
	.align		4
.L_9:
        /*0028*/ 	.word	index@($__internal_0_$__cuda_sm10x_tcgen05_guardrail_trap_col_being_dealloced_not_returned_by_alloc)
        /*002c*/ 	.word	0x000015c8


	//----- nvinfo : EIATTR_FRAME_SIZE
	.align		4
.L_10:
        /*0030*/ 	.byte	0x04, 0x11
        /*0032*/ 	.short	(.L_12 - .L_11)
	.align		4
.L_11:
        /*0034*/ 	.word	index@(matmul_kernel)
        /*0038*/ 	.word	0x000015c8


	//----- nvinfo : EIATTR_MIN_STACK_SIZE
	.align		4
.L_12:
        /*003c*/ 	.byte	0x04, 0x12
        /*003e*/ 	.short	(.L_14 - .L_13)
	.align		4
.L_13:
        /*0040*/ 	.word	index@(matmul_kernel)
        /*0044*/ 	.word	0x000015c8
.L_14:


//--------------------- .nv.info.matmul_kernel    --------------------------
	.section	.nv.info.matmul_kernel,"",@"SHT_CUDA_INFO"
	.sectionflags	@""
	.align	4


	//----- nvinfo : EIATTR_CUDA_API_VERSION
	.align		4
        /*0000*/ 	.byte	0x04, 0x37
        /*0002*/ 	.short	(.L_16 - .L_15)
.L_15:
        /*0004*/ 	.word	0x00000081


	//----- nvinfo : EIATTR_KPARAM_INFO
	.align		4
.L_16:
        /*0008*/ 	.byte	0x04, 0x17
        /*000a*/ 	.short	(.L_18 - .L_17)
.L_17:
        /*000c*/ 	.word	0x00000000
        /*0010*/ 	.short	0x000d
        /*0012*/ 	.short	0x0048
        /*0014*/ 	.byte	0x00, 0xf4, 0x21, 0x00


	//----- nvinfo : EIATTR_KPARAM_INFO
	.align		4
.L_18:
        /*0018*/ 	.byte	0x04, 0x17
        /*001a*/ 	.short	(.L_20 - .L_19)
.L_19:
        /*001c*/ 	.word	0x00000000
        /*0020*/ 	.short	0x000c
        /*0022*/ 	.short	0x0040
        /*0024*/ 	.byte	0x00, 0xf4, 0x21, 0x00


	//----- nvinfo : EIATTR_KPARAM_INFO
	.align		4
.L_20:
        /*0028*/ 	.byte	0x04, 0x17
        /*002a*/ 	.short	(.L_22 - .L_21)
.L_21:
        /*002c*/ 	.word	0x00000000
        /*0030*/ 	.short	0x000b
        /*0032*/ 	.short	0x0038
        /*0034*/ 	.byte	0x00, 0xf0, 0x11, 0x00


	//----- nvinfo : EIATTR_KPARAM_INFO
	.align		4
.L_22:
        /*0038*/ 	.byte	0x04, 0x17
        /*003a*/ 	.short	(.L_24 - .L_23)
.L_23:
        /*003c*/ 	.word	0x00000000
        /*0040*/ 	.short	0x000a
        /*0042*/ 	.short	0x0034
        /*0044*/ 	.byte	0x00, 0xf0, 0x11, 0x00


	//----- nvinfo : EIATTR_KPARAM_INFO
	.align		4
.L_24:
        /*0048*/ 	.byte	0x04, 0x17
        /*004a*/ 	.short	(.L_26 - .L_25)
.L_25:
        /*004c*/ 	.word	0x00000000
        /*0050*/ 	.short	0x0009
        /*0052*/ 	.short	0x0030
        /*0054*/ 	.byte	0x00, 0xf0, 0x11, 0x00


	//----- nvinfo : EIATTR_KPARAM_INFO
	.align		4
.L_26:
        /*0058*/ 	.byte	0x04, 0x17
        /*005a*/ 	.short	(.L_28 - .L_27)
.L_27:
        /*005c*/ 	.word	0x00000000
        /*0060*/ 	.short	0x0008
        /*0062*/ 	.short	0x002c
        /*0064*/ 	.byte	0x00, 0xf0, 0x11, 0x00


	//----- nvinfo : EIATTR_KPARAM_INFO
	.align		4
.L_28:
        /*0068*/ 	.byte	0x04, 0x17
        /*006a*/ 	.short	(.L_30 - .L_29)
.L_29:
        /*006c*/ 	.word	0x00000000
        /*0070*/ 	.short	0x0007
        /*0072*/ 	.short	0x0028
        /*0074*/ 	.byte	0x00, 0xf0, 0x11, 0x00


	//----- nvinfo : EIATTR_KPARAM_INFO
	.align		4
.L_30:
        /*0078*/ 	.byte	0x04, 0x17
        /*007a*/ 	.short	(.L_32 - .L_31)
.L_31:
        /*007c*/ 	.word	0x00000000
        /*0080*/ 	.short	0x0006
        /*0082*/ 	.short	0x0024
        /*0084*/ 	.byte	0x00, 0xf0, 0x11, 0x00


	//----- nvinfo : EIATTR_KPARAM_INFO
	.align		4
.L_32:
        /*0088*/ 	.byte	0x04, 0x17
        /*008a*/ 	.short	(.L_34 - .L_33)
.L_33:
        /*008c*/ 	.word	0x00000000
        /*0090*/ 	.short	0x0005
        /*0092*/ 	.short	0x0020
        /*0094*/ 	.byte	0x00, 0xf0, 0x11, 0x00


	//----- nvinfo : EIATTR_KPARAM_INFO
	.align		4
.L_34:
        /*0098*/ 	.byte	0x04, 0x17
        /*009a*/ 	.short	(.L_36 - .L_35)
.L_35:
        /*009c*/ 	.word	0x00000000
        /*00a0*/ 	.short	0x0004
        /*00a2*/ 	.short	0x001c
        /*00a4*/ 	.byte	0x00, 0xf0, 0x11, 0x00


	//----- nvinfo : EIATTR_KPARAM_INFO
	.align		4
.L_36:
        /*00a8*/ 	.byte	0x04, 0x17
        /*00aa*/ 	.short	(.L_38 - .L_37)
.L_37:
        /*00ac*/ 	.word	0x00000000
        /*00b0*/ 	.short	0x0003
        /*00b2*/ 	.short	0x0018
        /*00b4*/ 	.byte	0x00, 0xf0, 0x11, 0x00


	//----- nvinfo : EIATTR_KPARAM_INFO
	.align		4
.L_38:
        /*00b8*/ 	.byte	0x04, 0x17
        /*00ba*/ 	.short	(.L_40 - .L_39)
.L_39:
        /*00bc*/ 	.word	0x00000000
        /*00c0*/ 	.short	0x0002
        /*00c2*/ 	.short	0x0010
        /*00c4*/ 	.byte	0x00, 0xf4, 0x21, 0x00


	//----- nvinfo : EIATTR_KPARAM_INFO
	.align		4
.L_40:
        /*00c8*/ 	.byte	0x04, 0x17
        /*00ca*/ 	.short	(.L_42 - .L_41)
.L_41:
        /*00cc*/ 	.word	0x00000000
        /*00d0*/ 	.short	0x0001
        /*00d2*/ 	.short	0x0008
        /*00d4*/ 	.byte	0x00, 0xf4, 0x21, 0x00


	//----- nvinfo : EIATTR_KPARAM_INFO
	.align		4
.L_42:
        /*00d8*/ 	.byte	0x04, 0x17
        /*00da*/ 	.short	(.L_44 - .L_43)
.L_43:
        /*00dc*/ 	.word	0x00000000
        /*00e0*/ 	.short	0x0000
        /*00e2*/ 	.short	0x0000
        /*00e4*/ 	.byte	0x00, 0xf4, 0x21, 0x00


	//----- nvinfo : EIATTR_AT_ENTRY_FRAGMENTS
	.align		4
.L_44:
        /*00e8*/ 	.byte	0x04, 0x4f
        /*00ea*/ 	.short	(.L_46 - .L_45)


	//   ....[0]....
.L_45:
        /*00ec*/ 	.word	0x00000004


	//----- nvinfo : EIATTR_RESERVED_SMEM_USED
	.align		4
.L_46:
        /*00f0*/ 	.byte	0x01, 0x41
	.zero		2


	//----- nvinfo : EIATTR_SPARSE_MMA_MASK
	.align		4
        /*00f4*/ 	.byte	0x03, 0x50
        /*00f6*/ 	.short	0x0000


	//----- nvinfo : EIATTR_TCGEN05_1CTA_USED
	.align		4
        /*00f8*/ 	.byte	0x01, 0x51
	.zero		2


	//----- nvinfo : EIATTR_MAXREG_COUNT
	.align		4
        /*00fc*/ 	.byte	0x03, 0x1b
        /*00fe*/ 	.short	0x00ff


	//----- nvinfo : EIATTR_NUM_BARRIERS
	.align		4
        /*0100*/ 	.byte	0x02, 0x4c
        /*0102*/ 	.byte	0x01
	.zero		1


	//----- nvinfo : EIATTR_ANNOTATIONS
	.align		4
        /*0104*/ 	.byte	0x04, 0x55
        /*0106*/ 	.short	(.L_48 - .L_47)


	//   ....[0]....
.L_47:
        /*0108*/ 	.word	0x00000001
        /*010c*/ 	.byte	0xf0, 0x09, 0x00, 0x00, 0x01, 0x00, 0x00, 0x00, 0x60, 0x0a, 0x00, 0x00, 0x01, 0x00, 0x00, 0x00
        /* <DEDUP_REMOVED lines=2952> */
        /*b99c*/ 	.byte	0xc0, 0x1e, 0x04, 0x00


	//----- nvinfo : EIATTR_INT_WARP_WIDE_INSTR_OFFSETS
	.align		4
.L_48:
        /*b9a0*/ 	.byte	0x04, 0x31
        /*b9a2*/ 	.short	(.L_50 - .L_49)


	//   ....[0]....
.L_49:
        /*b9a4*/ 	.word	0x00000fa0


	//   ....[1]....
        /*b9a8*/ 	.word	0x00000fb0


	//   ....[2]....
        /*b9ac*/ 	.word	0x00012dc0


	//   ....[3]....
        /*b9b0*/ 	.word	0x00042240


	//   ....[4]....
        /*b9b4*/ 	.word	0x00042290


	//----- nvinfo : EIATTR_COOP_GROUP_MASK_REGIDS
	.align		4
.L_50:
        /*b9b8*/ 	.byte	0x04, 0x29
        /*b9ba*/ 	.short	(.L_52 - .L_51)


	//   ....[0]....
.L_51:
        /*b9bc*/ 	.word	0xffffffff


	//   ....[1]....
        /*b9c0*/ 	.word	0xffffffff


	//   ....[2]....
        /*b9c4*/ 	.word	0xffffffff


	//   ....[3]....
        /*b9c8*/ 	.word	0xffffffff


	//----- nvinfo : EIATTR_COOP_GROUP_INSTR_OFFSETS
	.align		4
.L_52:
        /*b9cc*/ 	.byte	0x04, 0x28
        /*b9ce*/ 	.short	(.L_54 - .L_53)


	//   ....[0]....
.L_53:
        /*b9d0*/ 	.word	0x00000070


	//   ....[1]....
        /*b9d4*/ 	.word	0x00000330


	//   ....[2]....
        /*b9d8*/ 	.word	0x000420d0


	//   ....[3]....
        /*b9dc*/ 	.word	0x00042340


	//----- nvinfo : EIATTR_VRC_CTA_INIT_COUNT
	.align		4
.L_54:
        /*b9e0*/ 	.byte	0x02, 0x4a
        /*b9e2*/ 	.byte	0x80
	.zero		1


	//----- nvinfo : EIATTR_MBARRIER_INSTR_OFFSETS
	.align		4
        /*b9e4*/ 	.byte	0x04, 0x39
        /*b9e6*/ 	.short	(.L_56 - .L_55)


	//   ....[0]....
.L_55:
        /*b9e8*/ 	.word	0x00001b50
        /*b9ec*/ 	.word	0x000000ff
        /*b9f0*/ 	.word	0x00000000
        /*b9f4*/ 	.short	0x0100
        /*b9f6*/ 	.byte	0x0b
	.zero		1


	//   ....[1]....
        /*b9f8*/ 	.word	0x00012dd0
        /*b9fc*/ 	.word	0x000000ff
        /*ba00*/ 	.word	0x00018008
        /*ba04*/ 	.short	0x0100
        /*ba06*/ 	.byte	0x09
	.zero		1


	//   ....[2]....
        /*ba08*/ 	.word	0x00028050
        /*ba0c*/ 	.word	0x000000ff
        /*ba10*/ 	.word	0x00000000
        /*ba14*/ 	.short	0x010a
        /*ba16*/ 	.byte	0x0b
	.zero		1


	//   ....[3]....
        /*ba18*/ 	.word	0x00036f10
        /*ba1c*/ 	.word	0x000000ff
        /*ba20*/ 	.word	0x00000000
        /*ba24*/ 	.short	0x010a
        /*ba26*/ 	.byte	0x0b
	.zero		1


	//   ....[4]....
        /*ba28*/ 	.word	0x00037070
        /*ba2c*/ 	.word	0x000000ff
        /*ba30*/ 	.word	0x00018000
        /*ba34*/ 	.short	0x0108
        /*ba36*/ 	.byte	0x09
	.zero		1


	//   ....[5]....
        /*ba38*/ 	.word	0x00037170
        /*ba3c*/ 	.word	0x000000ff
        /*ba40*/ 	.word	0x00018008
        /*ba44*/ 	.short	0x0108
        /*ba46*/ 	.byte	0x09
	.zero		1


	//   ....[6]....
        /*ba48*/ 	.word	0x00042360
        /*ba4c*/ 	.word	0x000000ff
        /*ba50*/ 	.word	0x00000000
        /*ba54*/ 	.short	0x010a
        /*ba56*/ 	.byte	0x0b
	.zero		1


	//   ....[7]....
        /*ba58*/ 	.word	0x00042390
        /*ba5c*/ 	.word	0x000000ff
        /*ba60*/ 	.word	0x00000000
        /*ba64*/ 	.short	0x010a
        /*ba66*/ 	.byte	0x0b
	.zero		1


	//----- nvinfo : EIATTR_NUM_MBARRIERS
	.align		4
.L_56:
        /*ba68*/ 	.byte	0x03, 0x38
        /*ba6a*/ 	.short	0x0002


	//----- nvinfo : EIATTR_EXIT_INSTR_OFFSETS
	.align		4
        /*ba6c*/ 	.byte	0x04, 0x1c
        /*ba6e*/ 	.short	(.L_58 - .L_57)


	//   ....[0]....
.L_57:
        /*ba70*/ 	.word	0x00042350


	//----- nvinfo : EIATTR_REQNTID
	.align		4
.L_58:
        /*ba74*/ 	.byte	0x04, 0x10
        /*ba76*/ 	.short	(.L_60 - .L_59)
.L_59:
        /*ba78*/ 	.word	0x00000080
        /*ba7c*/ 	.word	0x00000001
        /*ba80*/ 	.word	0x00000001


	//----- nvinfo : EIATTR_CRS_STACK_SIZE
	.align		4
.L_60:
        /*ba84*/ 	.byte	0x04, 0x1e
        /*ba86*/ 	.short	(.L_62 - .L_61)
.L_61:
        /*ba88*/ 	.word	0x00000000


	//----- nvinfo : EIATTR_CBANK_PARAM_SIZE
	.align		4
.L_62:
        /*ba8c*/ 	.byte	0x03, 0x19
        /*ba8e*/ 	.short	0x0050


	//----- nvinfo : EIATTR_PARAM_CBANK
	.align		4
        /*ba90*/ 	.byte	0x04, 0x0a
        /*ba92*/ 	.short	(.L_64 - .L_63)
	.align		4
.L_63:
        /*ba94*/ 	.word	index@(.nv.constant0.matmul_kernel)
        /*ba98*/ 	.short	0x0380
        /*ba9a*/ 	.short	0x0050


	//----- nvinfo : EIATTR_SW_WAR
	.align		4
.L_64:
        /*ba9c*/ 	.byte	0x04, 0x36
        /*ba9e*/ 	.short	(.L_66 - .L_65)
.L_65:
        /*baa0*/ 	.word	0x00000008
.L_66:


//--------------------- .nv.compat                --------------------------
	.section	.nv.compat,"",@"SHT_CUDA_COMPAT_INFO"
	.align	4
        /*0000*/ 	.byte	0x02, 0x02, 0x02, 0x00, 0x02, 0x05, 0x05, 0x00, 0x02, 0x03, 0x00, 0x00, 0x02, 0x06, 0x01, 0x00


//--------------------- .nv.callgraph             --------------------------
	.section	.nv.callgraph,"",@"SHT_CUDA_CALLGRAPH"
	.align	4
	.sectionentsize	8
	.align		4
        /*0000*/ 	.word	0x00000000
	.align		4
        /*0004*/ 	.word	0xffffffff
	.align		4
        /*0008*/ 	.word	0x00000000
	.align		4
        /*000c*/ 	.word	0xfffffffe
	.align		4
        /*0010*/ 	.word	0x00000000
	.align		4
        /*0014*/ 	.word	0xfffffffd
	.align		4
        /*0018*/ 	.word	0x00000000
	.align		4
        /*001c*/ 	.word	0xfffffffc


//--------------------- .text.matmul_kernel       --------------------------
	.section	.text.matmul_kernel,"ax",@progbits
	.align	128
        .global         matmul_kernel
        .type           matmul_kernel,@function
        .size           matmul_kernel,(.L_x_20 - matmul_kernel)
        .other          matmul_kernel,@"STO_CUDA_ENTRY STV_DEFAULT"
matmul_kernel:
.text.matmul_kernel:
[----:B------:R-:W0:Y:S01]  /*0000*/  LDC R1, c[0x0][0x37c] ;  /* 0x0000df00ff017b82 */ /* 0x000e220000000800 */
[----:B------:R-:W1:Y:S01]  /*0010*/  S2R R2, SR_TID.X ;  /* 0x0000000000027919 */ /* 0x000e620000002100 */
[----:B0-----:R-:W-:Y:S01]  /*0020*/  VIADD R1, R1, 0xffffea38 ;  /* 0xffffea3801017836 */ /* 0x001fe20000000000 */
[----:B-1----:R-:W-:-:S13]  /*0030*/  ISETP.GE.U32.AND P0, PT, R2, 0x20, PT ;  /* 0x000000200200780c */ /* 0x002fda0003f06070 */
[----:B------:R-:W-:Y:S02]  /*0040*/  VOTEU.ANY UP0, P0 ;  /* 0x0000000000ff7886 */ /* 0x000fe40000000100 */
[----:B------:R-:W-:Y:S05]  /*0050*/  BRA.U UP0, `(.L_x_0) ;  /* 0x0000000100b87547 */ /* 0x000fea000b800000 */
[----:B------:R-:W0:Y:S01]  /*0060*/  S2UR UR6, SR_CgaCtaId ;  /* 0x00000000000679c3 */ /* 0x000e220000008800 */
[----:B------:R-:W-:Y:S01]  /*0070*/  NOP ;  /* 0x0000000000007918 */ /* 0x000fe20000000000 */
[----:B------:R-:W-:Y:S02]  /*0080*/  UMOV UR4, 0x40 ;  /* 0x0000004000047882 */ /* 0x000fe40000000000 */
[----:B0-----:R-:W-:-:S09]  /*0090*/  ULEA UR4, UR6, UR4, 0x18 ;  /* 0x0000000406047291 */ /* 0x001fd2000f8ec0ff */
[----:B------:R-:W0:Y:S01]  /*00a0*/  LDS.U8 R0, [UR4] ;  /* 0x00000004ff007984 */ /* 0x000e220008000000 */
[----:B------:R-:W-:Y:S02]  /*00b0*/  UMOV UR4, 0x400 ;  /* 0x0000040000047882 */ /* 0x000fe40000000000 */
[----:B------:R-:W-:Y:S01]  /*00c0*/  ULEA UR4, UR6, UR4, 0x18 ;  /* 0x0000000406047291 */ /* 0x000fe2000f8ec0ff */
[----:B0-----:R-:W-:-:S13]  /*00d0*/  ISETP.NE.AND P0, PT, R0, RZ, PT ;  /* 0x000000ff0000720c */ /* 0x001fda0003f05270 */
[----:B------:R-:W-:Y:S05]  /*00e0*/  @P0 BRA `(.L_x_1) ;  /* 0x00000000007c0947 */ /* 0x000fea0003800000 */
[----:B------:R-:W-:-:S13]  /*00f0*/  ELECT P0, URZ, PT ;  /* 0x0000000000ff782f */ /* 0x000fda0003800000 */
[----:B------:R-:W-:Y:S05]  /*0100*/  @!P0 BRA `(.L_x_2) ;  /* 0x0000000000848947 */ /* 0x000fea0003800000 */
[----:B------:R-:W-:Y:S01]  /*0110*/  UMOV UR5, 0x8 ;  /* 0x0000000800057882 */ /* 0x000fe20000000000 */
[----:B------:R-:W-:Y:S02]  /*0120*/  IMAD.MOV.U32 R5, RZ, RZ, 0x1 ;  /* 0x00000001ff057424 */ /* 0x000fe400078e00ff */
[----:B------:R-:W-:Y:S02]  /*0130*/  IMAD.MOV.U32 R3, RZ, RZ, 0xff ;  /* 0x000000ffff037424 */ /* 0x000fe400078e00ff */
[----:B------:R-:W-:Y:S04]  /*0140*/  DEPBAR.LE SB0, 0x36 ;  /* 0x00008d800000791a */ /* 0x000fe80000000000 */
[----:B------:R-:W0:Y:S02]  /*0150*/  UTCATOMSWS.FIND_AND_SET.ALIGN UP1, UR5, UR5 ;  /* 0x00000005000575e3 */ /* 0x000e240008020800 */
[----:B0-----:R-:W-:-:S04]  /*0160*/  PLOP3.LUT P0, PT, PT, PT, UP1, 0x80, 0x8 ;  /* 0x000000000008781c */ /* 0x001fc80003f0f018 */
[----:B------:R-:W-:-:S04]  /*0170*/  SEL R0, RZ, 0xffffffff, !P0 ;  /* 0xffffffffff007807 */ /* 0x000fc80004000000 */
[----:B------:R-:W-:Y:S01]  /*0180*/  ISETP.NE.AND P0, PT, R0, RZ, PT ;  /* 0x000000ff0000720c */ /* 0x000fe20003f05270 */
[----:B------:R-:W-:-:S12]  /*0190*/  IMAD.U32 R0, RZ, RZ, UR5 ;  /* 0x00000005ff007e24 */ /* 0x000fd8000f8e00ff */
[----:B------:R-:W-:Y:S05]  /*01a0*/  @P0 BRA `(.L_x_3) ;  /* 0x0000000000240947 */ /* 0x000fea0003800000 */
.L_x_4:
[----:B------:R-:W-:Y:S05]  /*01b0*/  NANOSLEEP 0x64 ;  /* 0x000000640000795d */ /* 0x000fea0003800000 */
[----:B------:R-:W-:-:S05]  /*01c0*/  UMOV UR5, 0x8 ;  /* 0x0000000800057882 */ /* 0x000fca0000000000 */
[----:B------:R-:W-:Y:S04]  /*01d0*/  DEPBAR.LE SB0, 0x36 ;  /* 0x00008d800000791a */ /* 0x000fe80000000000 */
[----:B------:R-:W0:Y:S02]  /*01e0*/  UTCATOMSWS.FIND_AND_SET.ALIGN UP1, UR5, UR5 ;  /* 0x00000005000575e3 */ /* 0x000e240008020800 */
[----:B0-----:R-:W-:-:S04]  /*01f0*/  PLOP3.LUT P0, PT, PT, PT, UP1, 0x80, 0x8 ;  /* 0x000000000008781c */ /* 0x001fc80003f0f018 */
[----:B------:R-:W-:-:S04]  /*0200*/  SEL R0, RZ, 0xffffffff, !P0 ;  /* 0xffffffffff007807 */ /* 0x000fc80004000000 */
[----:B------:R-:W-:Y:S01]  /*0210*/  ISETP.NE.AND P0, PT, R0, RZ, PT ;  /* 0x000000ff0000720c */ /* 0x000fe20003f05270 */
[----:B------:R-:W-:-:S12]  /*0220*/  IMAD.U32 R0, RZ, RZ, UR5 ;  /* 0x00000005ff007e24 */ /* 0x000fd8000f8e00ff */
[----:B------:R-:W-:Y:S05]  /*0230*/  @!P0 BRA `(.L_x_4) ;  /* 0xfffffffc00dc8947 */ /* 0x000fea000383ffff */
.L_x_3:
[C---:B------:R-:W-:Y:S01]  /*0240*/  VIADD R4, R0.reuse, 0x10 ;  /* 0x0000001000047836 */ /* 0x040fe20000000000 */
[----:B------:R-:W-:Y:S01]  /*0250*/  UMOV UR5, 0x50 ;  /* 0x0000005000057882 */ /* 0x000fe20000000000 */
[----:B------:R-:W-:Y:S01]  /*0260*/  SHF.L.U32 R3, R3, R0, RZ ;  /* 0x0000000003037219 */ /* 0x000fe200000006ff */
[----:B------:R-:W-:Y:S01]  /*0270*/  ULEA UR5, UR6, UR5, 0x18 ;  /* 0x0000000506057291 */ /* 0x000fe2000f8ec0ff */
[----:B------:R-:W-:Y:S01]  /*0280*/  IMAD.SHL.U32 R0, R0, 0x20, RZ ;  /* 0x0000002000007824 */ /* 0x000fe200078e00ff */
[----:B------:R-:W-:-:S04]  /*0290*/  SHF.L.U32 R4, R5, R4, RZ ;  /* 0x0000000405047219 */ /* 0x000fc800000006ff */
[----:B------:R-:W-:-:S05]  /*02a0*/  LOP3.LUT R3, R4, R3, RZ, 0xfc, !PT ;  /* 0x0000000304037212 */ /* 0x000fca00078efcff */
[----:B------:R0:W-:Y:S04]  /*02b0*/  ATOMS.OR RZ, [UR5], R3 ;  /* 0x00000003ffff798c */ /* 0x0001e8000b000005 */
[----:B------:R0:W-:Y:S01]  /*02c0*/  STS [UR4], R0 ;  /* 0x00000000ff007988 */ /* 0x0001e20008000804 */
[----:B------:R-:W-:Y:S05]  /*02d0*/  BRA `(.L_x_2) ;  /* 0x0000000000107947 */ /* 0x000fea0003800000 */
.L_x_1:
[----:B------:R-:W-:Y:S01]  /*02e0*/  IMAD.MOV.U32 R0, RZ, RZ, -0x1 ;  /* 0xffffffffff007424 */ /* 0x000fe200078e00ff */
[----:B------:R-:W-:-:S04]  /*02f0*/  MOV R4, 0x320 ;  /* 0x0000032000047802 */ /* 0x000fc80000000f00 */
[----:B------:R0:W-:Y:S03]  /*0300*/  STS [UR4], R0 ;  /* 0x00000000ff007988 */ /* 0x0001e60008000804 */
[----:B0-----:R-:W-:Y:S05]  /*0310*/  CALL.REL.NOINC `($__internal_1_$__cuda_sm10x_tcgen05_guardrail_trap_phase_invalid_during_alloc) ;  /* 0x0000042000347944 */ /* 0x001fea0003c00000 */
.L_x_2:
[----:B------:R-:W-:Y:S05]  /*0320*/  WARPSYNC.ALL ;  /* 0x0000000000007948 */ /* 0x000fea0003800000 */
[----:B------:R-:W-:Y:S01]  /*0330*/  NOP ;  /* 0x0000000000007918 */ /* 0x000fe20000000000 */
.L_x_0:
[----:B------:R-:W1:Y:S01]  /*0340*/  LDC.64 R12, c[0x0][0x398] ;  /* 0x0000e600ff0c7b82 */ /* 0x000e620000000a00 */
[----:B------:R-:W2:Y:S01]  /*0350*/  S2R R6, SR_CTAID.X ;  /* 0x0000000000067919 */ /* 0x000ea20000002500 */
[----:B------:R-:W-:Y:S01]  /*0360*/  LOP3.LUT R20, R2, 0x7f, RZ, 0xc0, !PT ;  /* 0x0000007f02147812 */ /* 0x000fe200078ec0ff */
[----:B------:R-:W-:Y:S01]  /*0370*/  UMOV UR9, 0x400 ;  /* 0x0000040000097882 */ /* 0x000fe20000000000 */
[----:B------:R-:W-:Y:S01]  /*0380*/  SHF.R.U32.HI R2, RZ, 0x5, R2 ;  /* 0x00000005ff027819 */ /* 0x000fe20000011602 */
[----:B------:R-:W3:Y:S03]  /*0390*/  LDCU UR16, c[0x0][0x3a4] ;  /* 0x00007480ff1077ac */ /* 0x000ee60008000800 */
[----:B------:R-:W4:Y:S01]  /*03a0*/  S2UR UR5, SR_CgaCtaId ;  /* 0x00000000000579c3 */ /* 0x000f220000008800 */
[----:B------:R-:W-:Y:S01]  /*03b0*/  R2UR UR7, R2 ;  /* 0x00000000020772ca */ /* 0x000fe200000e0000 */
[----:B------:R-:W0:Y:S01]  /*03c0*/  LDCU.64 UR20, c[0x0][0x358] ;  /* 0x00006b00ff1477ac */ /* 0x000e220008000a00 */
[----:B------:R-:W0:Y:S05]  /*03d0*/  LDCU.128 UR12, c[0x0][0x380] ;  /* 0x00007000ff0c77ac */ /* 0x000e2a0008000c00 */
[----:B------:R-:W5:Y:S06]  /*03e0*/  LDC R21, c[0x0][0x3a0] ;  /* 0x0000e800ff157b82 */ /* 0x000f6c0000000800 */
[----:B------:R-:W-:Y:S01]  /*03f0*/  USHF.L.U32 UR4, UR7, 0x15, URZ ;  /* 0x0000001507047899 */ /* 0x000fe200080006ff */
[----:B01----:R-:W-:-:S03]  /*0400*/  VIADD R0, R13, 0x7f ;  /* 0x0000007f0d007836 */ /* 0x003fc60000000000 */
[----:B------:R-:W-:Y:S02]  /*0410*/  ULOP3.LUT UR4, UR4, 0x600000, URZ, 0xc0, !UPT ;  /* 0x0060000004047892 */ /* 0x000fe4000f8ec0ff */
[----:B------:R-:W-:Y:S01]  /*0420*/  SHF.R.S32.HI R3, RZ, 0x1f, R0 ;  /* 0x0000001fff037819 */ /* 0x000fe20000011400 */
[----:B----4-:R-:W-:-:S03]  /*0430*/  ULEA UR9, UR5, UR9, 0x18 ;  /* 0x0000000905097291 */ /* 0x010fc6000f8ec0ff */
[----:B------:R-:W-:Y:S01]  /*0440*/  LEA.HI R3, R3, R0, RZ, 0x7 ;  /* 0x0000000003037211 */ /* 0x000fe200078f38ff */
[----:B------:R-:W-:Y:S01]  /*0450*/  BAR.SYNC.DEFER_BLOCKING 0x0 ;  /* 0x0000000000007b1d */ /* 0x000fe20000010000 */
[----:B--2---:R-:W-:Y:S01]  /*0460*/  IABS R10, R6 ;  /* 0x00000006000a7213 */ /* 0x004fe20000000000 */
[----:B------:R-:W-:Y:S01]  /*0470*/  UIADD3 UR11, UPT, UPT, UR9, 0x18000, URZ ;  /* 0x00018000090b7890 */ /* 0x000fe2000fffe0ff */
[----:B------:R-:W-:-:S04]  /*0480*/  SHF.R.S32.HI R3, RZ, 0x7, R3 ;  /* 0x00000007ff037819 */ /* 0x000fc80000011403 */
[-C--:B------:R-:W-:Y:S02]  /*0490*/  IABS R7, R3.reuse ;  /* 0x0000000300077213 */ /* 0x080fe40000000000 */
[----:B------:R-:W-:Y:S02]  /*04a0*/  IABS R11, R3 ;  /* 0x00000003000b7213 */ /* 0x000fe40000000000 */
[----:B------:R-:W0:Y:S01]  /*04b0*/  I2F.RP R0, R7 ;  /* 0x0000000700007306 */ /* 0x000e220000209400 */
[----:B------:R-:W1:Y:S07]  /*04c0*/  LDS R17, [UR9] ;  /* 0x00000009ff117984 */ /* 0x000e6e0008000800 */
[----:B0-----:R-:W0:Y:S02]  /*04d0*/  MUFU.RCP R0, R0 ;  /* 0x0000000000007308 */ /* 0x001e240000001000 */
[----:B0-----:R-:W-:-:S02]  /*04e0*/  VIADD R4, R0, 0xffffffe ;  /* 0x0ffffffe00047836 */ /* 0x001fc40000000000 */
[----:B------:R-:W-:-:S04]  /*04f0*/  IMAD.MOV R0, RZ, RZ, -R11 ;  /* 0x000000ffff007224 */ /* 0x000fc800078e0a0b */
[----:B------:R0:W2:Y:S02]  /*0500*/  F2I.FTZ.U32.TRUNC.NTZ R5, R4 ;  /* 0x0000000400057305 */ /* 0x0000a4000021f000 */
[----:B0-----:R-:W-:Y:S02]  /*0510*/  IMAD.MOV.U32 R4, RZ, RZ, RZ ;  /* 0x000000ffff047224 */ /* 0x001fe400078e00ff */
[----:B--2---:R-:W-:Y:S01]  /*0520*/  IMAD.MOV R8, RZ, RZ, -R5 ;  /* 0x000000ffff087224 */ /* 0x004fe200078e0a05 */
[----:B-1----:R-:W-:-:S03]  /*0530*/  R2UR UR8, R17 ;  /* 0x00000000110872ca */ /* 0x002fc600000e0000 */
[----:B------:R-:W-:Y:S02]  /*0540*/  IMAD R9, R8, R7, RZ ;  /* 0x0000000708097224 */ /* 0x000fe400078e02ff */
[----:B------:R-:W-:Y:S01]  /*0550*/  IMAD.MOV.U32 R8, RZ, RZ, R10 ;  /* 0x000000ffff087224 */ /* 0x000fe200078e000a */
[----:B------:R-:W-:Y:S01]  /*0560*/  IABS R10, R13 ;  /* 0x0000000d000a7213 */ /* 0x000fe20000000000 */
[----:B------:R-:W-:-:S06]  /*0570*/  IMAD.HI.U32 R5, R5, R9, R4 ;  /* 0x0000000905057227 */ /* 0x000fcc00078e0004 */
[----:B------:R-:W-:Y:S01]  /*0580*/  IMAD.HI.U32 R5, R5, R8, RZ ;  /* 0x0000000805057227 */ /* 0x000fe200078e00ff */
[----:B------:R-:W-:-:S03]  /*0590*/  UIADD3 UR10, UPT, UPT, UR8, UR4, URZ ;  /* 0x00000004080a7290 */ /* 0x000fc6000fffe0ff */
[----:B------:R-:W-:Y:S01]  /*05a0*/  IMAD R0, R5, R0, R8 ;  /* 0x0000000005007224 */ /* 0x000fe200078e0208 */
[----:B------:R-:W-:Y:S01]  /*05b0*/  UMOV UR4, 0x1 ;  /* 0x0000000100047882 */ /* 0x000fe20000000000 */
[----:B------:R-:W-:Y:S03]  /*05c0*/  BAR.SYNC.DEFER_BLOCKING 0x0 ;  /* 0x0000000000007b1d */ /* 0x000fe60000010000 */
[----:B------:R-:W-:-:S13]  /*05d0*/  ISETP.GT.U32.AND P1, PT, R7, R0, PT ;  /* 0x000000000700720c */ /* 0x000fda0003f24070 */
[----:B------:R-:W-:Y:S02]  /*05e0*/  @!P1 IMAD.IADD R0, R0, 0x1, -R7 ;  /* 0x0000000100009824 */ /* 0x000fe400078e0a07 */
[----:B------:R-:W-:Y:S01]  /*05f0*/  @!P1 VIADD R5, R5, 0x1 ;  /* 0x0000000105059836 */ /* 0x000fe20000000000 */
[----:B------:R-:W-:Y:S02]  /*0600*/  ISETP.NE.AND P1, PT, R3, RZ, PT ;  /* 0x000000ff0300720c */ /* 0x000fe40003f25270 */
[----:B------:R-:W-:Y:S02]  /*0610*/  ISETP.GE.U32.AND P0, PT, R0, R7, PT ;  /* 0x000000070000720c */ /* 0x000fe40003f06070 */
[----:B------:R-:W-:-:S04]  /*0620*/  LOP3.LUT R0, R6, R3, RZ, 0x3c, !PT ;  /* 0x0000000306007212 */ /* 0x000fc800078e3cff */
[----:B------:R-:W-:Y:S01]  /*0630*/  ISETP.GE.AND P2, PT, R0, RZ, PT ;  /* 0x000000ff0000720c */ /* 0x000fe20003f46270 */
[----:B------:R-:W-:-:S06]  /*0640*/  VIADD R0, R12, 0xff ;  /* 0x000000ff0c007836 */ /* 0x000fcc0000000000 */
[----:B------:R-:W-:-:S04]  /*0650*/  @P0 VIADD R5, R5, 0x1 ;  /* 0x0000000105050836 */ /* 0x000fc80000000000 */
[----:B------:R-:W-:Y:S01]  /*0660*/  IMAD.MOV.U32 R11, RZ, RZ, R5 ;  /* 0x000000ffff0b7224 */ /* 0x000fe200078e0005 */
[----:B------:R-:W-:-:S03]  /*0670*/  SHF.R.S32.HI R5, RZ, 0x1f, R0 ;  /* 0x0000001fff057819 */ /* 0x000fc60000011400 */
[----:B------:R-:W-:Y:S01]  /*0680*/  @!P2 IMAD.MOV R11, RZ, RZ, -R11 ;  /* 0x000000ffff0ba224 */ /* 0x000fe200078e0a0b */
[----:B------:R-:W-:Y:S02]  /*0690*/  LEA.HI R5, R5, R0, RZ, 0x8 ;  /* 0x0000000005057211 */ /* 0x000fe400078f40ff */
[----:B------:R-:W-:-:S04]  /*06a0*/  @!P1 LOP3.LUT R11, RZ, R3, RZ, 0x33, !PT ;  /* 0x00000003ff0b9212 */ /* 0x000fc800078e33ff */
[----:B------:R-:W-:Y:S01]  /*06b0*/  LEA.HI.SX32 R5, R5, -R11, 0x18 ;  /* 0x8000000b05057211 */ /* 0x000fe200078fc2ff */
[----:B------:R-:W-:-:S03]  /*06c0*/  IMAD.MOV R7, RZ, RZ, -R11 ;  /* 0x000000ffff077224 */ /* 0x000fc600078e0a0b */
[----:B------:R-:W-:Y:S01]  /*06d0*/  VIMNMX R15, PT, PT, R5, 0x1, PT ;  /* 0x00000001050f7848 */ /* 0x000fe20003fe0100 */
[----:B------:R-:W-:-:S03]  /*06e0*/  IMAD R14, R3, R7, R6 ;  /* 0x00000007030e7224 */ /* 0x000fc600078e0206 */
[----:B------:R-:W-:Y:S02]  /*06f0*/  IABS R9, R15 ;  /* 0x0000000f00097213 */ /* 0x000fe40000000000 */
[----:B------:R-:W-:Y:S02]  /*0700*/  IABS R7, R14 ;  /* 0x0000000e00077213 */ /* 0x000fe40000000000 */
[----:B------:R-:W0:Y:S08]  /*0710*/  I2F.RP R0, R9 ;  /* 0x0000000900007306 */ /* 0x000e300000209400 */
[----:B0-----:R-:W0:Y:S02]  /*0720*/  MUFU.RCP R0, R0 ;  /* 0x0000000000007308 */ /* 0x001e240000001000 */
[----:B0-----:R-:W-:-:S06]  /*0730*/  VIADD R4, R0, 0xffffffe ;  /* 0x0ffffffe00047836 */ /* 0x001fcc0000000000 */
[----:B------:R0:W1:Y:S02]  /*0740*/  F2I.FTZ.U32.TRUNC.NTZ R5, R4 ;  /* 0x0000000400057305 */ /* 0x000064000021f000 */
[----:B0-----:R-:W-:Y:S02]  /*0750*/  IMAD.MOV.U32 R4, RZ, RZ, RZ ;  /* 0x000000ffff047224 */ /* 0x001fe400078e00ff */
[----:B-1----:R-:W-:-:S04]  /*0760*/  IMAD.MOV R8, RZ, RZ, -R5 ;  /* 0x000000ffff087224 */ /* 0x002fc800078e0a05 */
[----:B------:R-:W-:Y:S01]  /*0770*/  IMAD.MOV.U32 R6, RZ, RZ, R8 ;  /* 0x000000ffff067224 */ /* 0x000fe200078e0008 */
[----:B------:R-:W-:-:S03]  /*0780*/  IABS R8, R15 ;  /* 0x0000000f00087213 */ /* 0x000fc60000000000 */
[----:B------:R-:W-:Y:S02]  /*0790*/  IMAD R3, R6, R9, RZ ;  /* 0x0000000906037224 */ /* 0x000fe400078e02ff */
[----:B------:R-:W-:Y:S02]  /*07a0*/  IMAD.MOV.U32 R6, RZ, RZ, R7 ;  /* 0x000000ffff067224 */ /* 0x000fe400078e0007 */
[----:B------:R-:W-:Y:S02]  /*07b0*/  IMAD.HI.U32 R5, R5, R3, R4 ;  /* 0x0000000305057227 */ /* 0x000fe400078e0004 */
[----:B------:R-:W0:Y:S02]  /*07c0*/  I2F.RP R4, R10 ;  /* 0x0000000a00047306 */ /* 0x000e240000209400 */
[----:B------:R-:W-:Y:S01]  /*07d0*/  IMAD.MOV R0, RZ, RZ, -R8 ;  /* 0x000000ffff007224 */ /* 0x000fe200078e0a08 */
[----:B------:R-:W-:Y:S01]  /*07e0*/  IABS R8, R12 ;  /* 0x0000000c00087213 */ /* 0x000fe20000000000 */
[----:B------:R-:W-:-:S04]  /*07f0*/  IMAD.HI.U32 R5, R5, R6, RZ ;  /* 0x0000000605057227 */ /* 0x000fc800078e00ff */
[----:B------:R-:W-:Y:S01]  /*0800*/  IMAD R0, R5, R0, R6 ;  /* 0x0000000005007224 */ /* 0x000fe200078e0206 */
[----:B------:R-:W1:Y:S04]  /*0810*/  I2F.RP R3, R8 ;  /* 0x0000000800037306 */ /* 0x000e680000209400 */
[----:B------:R-:W-:-:S04]  /*0820*/  ISETP.GT.U32.AND P1, PT, R9, R0, PT ;  /* 0x000000000900720c */ /* 0x000fc80003f24070 */
[----:B0-----:R-:W0:Y:S08]  /*0830*/  MUFU.RCP R4, R4 ;  /* 0x0000000400047308 */ /* 0x001e300000001000 */
[----:B-1----:R-:W1:Y:S01]  /*0840*/  MUFU.RCP R3, R3 ;  /* 0x0000000300037308 */ /* 0x002e620000001000 */
[----:B------:R-:W-:Y:S02]  /*0850*/  @!P1 IMAD.IADD R0, R0, 0x1, -R9 ;  /* 0x0000000100009824 */ /* 0x000fe400078e0a09 */
[----:B------:R-:W-:Y:S01]  /*0860*/  @!P1 VIADD R5, R5, 0x1 ;  /* 0x0000000105059836 */ /* 0x000fe20000000000 */
[----:B------:R-:W-:-:S02]  /*0870*/  ISETP.NE.AND P1, PT, R15, RZ, PT ;  /* 0x000000ff0f00720c */ /* 0x000fc40003f25270 */
[----:B------:R-:W-:Y:S02]  /*0880*/  ISETP.GE.U32.AND P0, PT, R0, R9, PT ;  /* 0x000000090000720c */ /* 0x000fe40003f06070 */
[----:B------:R-:W-:Y:S01]  /*0890*/  LOP3.LUT R0, R14, R15, RZ, 0x3c, !PT ;  /* 0x0000000f0e007212 */ /* 0x000fe200078e3cff */
[----:B0-----:R-:W-:-:S03]  /*08a0*/  VIADD R6, R4, 0xffffffe ;  /* 0x0ffffffe04067836 */ /* 0x001fc60000000000 */
[----:B------:R-:W-:Y:S01]  /*08b0*/  ISETP.GE.AND P2, PT, R0, RZ, PT ;  /* 0x000000ff0000720c */ /* 0x000fe20003f46270 */
[----:B------:R0:W2:Y:S01]  /*08c0*/  F2I.FTZ.U32.TRUNC.NTZ R7, R6 ;  /* 0x0000000600077305 */ /* 0x0000a2000021f000 */
[----:B-1----:R-:W-:-:S05]  /*08d0*/  VIADD R4, R3, 0xffffffe ;  /* 0x0ffffffe03047836 */ /* 0x002fca0000000000 */
[----:B------:R-:W-:Y:S02]  /*08e0*/  @P0 VIADD R5, R5, 0x1 ;  /* 0x0000000105050836 */ /* 0x000fe40000000000 */
[----:B0-----:R-:W-:Y:S02]  /*08f0*/  IMAD.MOV.U32 R6, RZ, RZ, RZ ;  /* 0x000000ffff067224 */ /* 0x001fe400078e00ff */
[----:B------:R-:W-:Y:S02]  /*0900*/  IMAD.MOV.U32 R9, RZ, RZ, R5 ;  /* 0x000000ffff097224 */ /* 0x000fe400078e0005 */
[----:B------:R0:W1:Y:S02]  /*0910*/  F2I.FTZ.U32.TRUNC.NTZ R5, R4 ;  /* 0x0000000400057305 */ /* 0x000064000021f000 */
[----:B------:R-:W-:Y:S01]  /*0920*/  @!P2 IMAD.MOV R9, RZ, RZ, -R9 ;  /* 0x000000ffff09a224 */ /* 0x000fe200078e0a09 */
[----:B------:R-:W-:-:S05]  /*0930*/  @!P1 LOP3.LUT R9, RZ, R15, RZ, 0x33, !PT ;  /* 0x0000000fff099212 */ /* 0x000fca00078e33ff */
[----:B------:R-:W-:Y:S02]  /*0940*/  IMAD.MOV R0, RZ, RZ, -R9 ;  /* 0x000000ffff007224 */ /* 0x000fe400078e0a09 */
[----:B0-----:R-:W-:Y:S02]  /*0950*/  IMAD.MOV.U32 R4, RZ, RZ, RZ ;  /* 0x000000ffff047224 */ /* 0x001fe400078e00ff */
[----:B------:R-:W-:Y:S02]  /*0960*/  IMAD R0, R15, R0, R14 ;  /* 0x000000000f007224 */ /* 0x000fe400078e020e */
[----:B--2---:R-:W-:Y:S02]  /*0970*/  IMAD.MOV R15, RZ, RZ, -R7 ;  /* 0x000000ffff0f7224 */ /* 0x004fe400078e0a07 */
[----:B-1----:R-:W-:Y:S02]  /*0980*/  IMAD.MOV R14, RZ, RZ, -R5 ;  /* 0x000000ffff0e7224 */ /* 0x002fe400078e0a05 */
[----:B------:R-:W-:-:S02]  /*0990*/  IMAD.IADD R3, R11, 0x1, R0 ;  /* 0x000000010b037824 */ /* 0x000fc400078e0200 */
[----:B------:R-:W-:Y:S02]  /*09a0*/  IMAD.SHL.U32 R0, R9, 0x80, RZ ;  /* 0x0000008009007824 */ /* 0x000fe400078e00ff */
[----:B------:R-:W-:Y:S02]  /*09b0*/  IMAD.MOV.U32 R9, RZ, RZ, R14 ;  /* 0x000000ffff097224 */ /* 0x000fe400078e000e */
[----:B------:R-:W-:Y:S02]  /*09c0*/  IMAD R23, R3, 0x100, R20 ;  /* 0x0000010003177824 */ /* 0x000fe400078e0214 */
[----:B------:R-:W-:Y:S02]  /*09d0*/  IMAD R11, R15, R10, RZ ;  /* 0x0000000a0f0b7224 */ /* 0x000fe400078e02ff */
[----:B------:R-:W-:Y:S01]  /*09e0*/  IMAD R3, R9, R8, RZ ;  /* 0x0000000809037224 */ /* 0x000fe200078e02ff */
[----:B------:R-:W-:Y:S01]  /*09f0*/  STL [R1+0x2d0], R23 ;  /* 0x0002d01701007387 */ /* 0x000fe20000100800 */
[----:B------:R-:W-:-:S02]  /*0a00*/  VIADD R22, R23, 0x80 ;  /* 0x0000008017167836 */ /* 0x000fc40000000000 */
[----:B------:R-:W-:Y:S01]  /*0a10*/  IMAD.HI.U32 R11, R7, R11, R6 ;  /* 0x0000000b070b7227 */ /* 0x000fe200078e0006 */
[----:B------:R-:W-:Y:S02]  /*0a20*/  IABS R7, R23 ;  /* 0x0000001700077213 */ /* 0x000fe40000000000 */
[----:B------:R-:W-:Y:S01]  /*0a30*/  IABS R9, R22 ;  /* 0x0000001600097213 */ /* 0x000fe20000000000 */
[----:B------:R-:W-:Y:S01]  /*0a40*/  IMAD.HI.U32 R4, R5, R3, R4 ;  /* 0x0000000305047227 */ /* 0x000fe200078e0004 */
[----:B------:R-:W-:Y:S01]  /*0a50*/  ISETP.GE.AND P3, PT, R22, RZ, PT ;  /* 0x000000ff1600720c */ /* 0x000fe20003f66270 */
[----:B------:R-:W-:Y:S02]  /*0a60*/  STL [R1+0x2d4], R22 ;  /* 0x0002d41601007387 */ /* 0x000fe40000100800 */
[----:B------:R-:W-:Y:S02]  /*0a70*/  VIADD R24, R0, 0x1 ;  /* 0x0000000100187836 */ /* 0x000fe40000000000 */
[----:B------:R-:W-:-:S03]  /*0a80*/  IMAD.HI.U32 R3, R4, R7, RZ ;  /* 0x0000000704037227 */ /* 0x000fc600078e00ff */
[----:B------:R-:W-:Y:S01]  /*0a90*/  IABS R16, R24 ;  /* 0x0000001800107213 */ /* 0x000fe20000000000 */
[----:B------:R-:W-:-:S04]  /*0aa0*/  IMAD.HI.U32 R4, R4, R9, RZ ;  /* 0x0000000904047227 */ /* 0x000fc800078e00ff */
[----:B------:R-:W-:Y:S02]  /*0ab0*/  IMAD.MOV R3, RZ, RZ, -R3 ;  /* 0x000000ffff037224 */ /* 0x000fe400078e0a03 */
[----:B------:R-:W-:Y:S02]  /*0ac0*/  IMAD.MOV R4, RZ, RZ, -R4 ;  /* 0x000000ffff047224 */ /* 0x000fe400078e0a04 */
[C---:B------:R-:W-:Y:S02]  /*0ad0*/  IMAD R2, R8.reuse, R3, R7 ;  /* 0x0000000308027224 */ /* 0x040fe400078e0207 */
[----:B------:R-:W-:Y:S02]  /*0ae0*/  IMAD R3, R8, R4, R9 ;  /* 0x0000000408037224 */ /* 0x000fe400078e0209 */
[----:B------:R-:W-:Y:S01]  /*0af0*/  VIADD R25, R0, 0x2 ;  /* 0x0000000200197836 */ /* 0x000fe20000000000 */
[----:B------:R-:W-:Y:S01]  /*0b00*/  ISETP.GT.U32.AND P0, PT, R8, R2, PT ;  /* 0x000000020800720c */ /* 0x000fe20003f04070 */
[----:B------:R-:W-:Y:S01]  /*0b10*/  VIADD R26, R0, 0x3 ;  /* 0x00000003001a7836 */ /* 0x000fe20000000000 */
[----:B------:R-:W-:Y:S01]  /*0b20*/  ISETP.GT.U32.AND P1, PT, R8, R3, PT ;  /* 0x000000030800720c */ /* 0x000fe20003f24070 */
[----:B------:R-:W-:Y:S01]  /*0b30*/  IMAD.HI.U32 R5, R11, R16, RZ ;  /* 0x000000100b057227 */ /* 0x000fe200078e00ff */
[----:B------:R-:W-:-:S02]  /*0b40*/  IABS R15, R25 ;  /* 0x00000019000f7213 */ /* 0x000fc40000000000 */
[----:B------:R-:W-:Y:S01]  /*0b50*/  IABS R14, R26 ;  /* 0x0000001a000e7213 */ /* 0x000fe20000000000 */
[C---:B------:R-:W-:Y:S02]  /*0b60*/  VIADD R27, R0.reuse, 0x4 ;  /* 0x00000004001b7836 */ /* 0x040fe40000000000 */
[----:B------:R-:W-:Y:S02]  /*0b70*/  VIADD R29, R0, 0x5 ;  /* 0x00000005001d7836 */ /* 0x000fe40000000000 */
[----:B------:R-:W-:Y:S01]  /*0b80*/  IMAD.MOV R5, RZ, RZ, -R5 ;  /* 0x000000ffff057224 */ /* 0x000fe200078e0a05 */
[----:B------:R-:W-:Y:S01]  /*0b90*/  IABS R19, R27 ;  /* 0x0000001b00137213 */ /* 0x000fe20000000000 */
[--C-:B------:R-:W-:Y:S01]  /*0ba0*/  @!P0 IMAD.IADD R2, R2, 0x1, -R8.reuse ;  /* 0x0000000102028824 */ /* 0x100fe200078e0a08 */
[----:B------:R-:W-:Y:S01]  /*0bb0*/  IABS R18, R29 ;  /* 0x0000001d00127213 */ /* 0x000fe20000000000 */
[----:B------:R-:W-:Y:S01]  /*0bc0*/  @!P1 IMAD.IADD R3, R3, 0x1, -R8 ;  /* 0x0000000103039824 */ /* 0x000fe200078e0a08 */
[----:B------:R-:W-:Y:S01]  /*0bd0*/  ISETP.GE.AND P1, PT, R23, RZ, PT ;  /* 0x000000ff1700720c */ /* 0x000fe20003f26270 */
[----:B------:R-:W-:Y:S01]  /*0be0*/  IMAD.HI.U32 R4, R11, R15, RZ ;  /* 0x0000000f0b047227 */ /* 0x000fe200078e00ff */
[----:B------:R-:W-:-:S02]  /*0bf0*/  ISETP.GT.U32.AND P0, PT, R8, R2, PT ;  /* 0x000000020800720c */ /* 0x000fc40003f04070 */
[----:B------:R-:W-:Y:S01]  /*0c00*/  ISETP.GT.U32.AND P2, PT, R8, R3, PT ;  /* 0x000000030800720c */ /* 0x000fe20003f44070 */
[----:B------:R-:W-:Y:S02]  /*0c10*/  IMAD R16, R10, R5, R16 ;  /* 0x000000050a107224 */ /* 0x000fe400078e0210 */
[----:B------:R-:W-:Y:S02]  /*0c20*/  VIADD R28, R0, 0x6 ;  /* 0x00000006001c7836 */ /* 0x000fe40000000000 */
[----:B------:R-:W-:-:S03]  /*0c30*/  IMAD.HI.U32 R5, R11, R14, RZ ;  /* 0x0000000e0b057227 */ /* 0x000fc600078e00ff */
[----:B------:R-:W-:Y:S01]  /*0c40*/  IABS R17, R28 ;  /* 0x0000001c00117213 */ /* 0x000fe20000000000 */
[----:B------:R-:W-:Y:S02]  /*0c50*/  IMAD.MOV R7, RZ, RZ, -R4 ;  /* 0x000000ffff077224 */ /* 0x000fe400078e0a04 */
[----:B------:R-:W-:-:S04]  /*0c60*/  IMAD.HI.U32 R6, R11, R19, RZ ;  /* 0x000000130b067227 */ /* 0x000fc800078e00ff */
[----:B------:R-:W-:-:S04]  /*0c70*/  IMAD.HI.U32 R4, R11, R18, RZ ;  /* 0x000000120b047227 */ /* 0x000fc800078e00ff */
[----:B------:R-:W-:Y:S02]  /*0c80*/  IMAD.MOV R5, RZ, RZ, -R5 ;  /* 0x000000ffff057224 */ /* 0x000fe400078e0a05 */
[----:B------:R-:W-:Y:S01]  /*0c90*/  @!P2 IMAD.IADD R3, R3, 0x1, -R8 ;  /* 0x000000010303a824 */ /* 0x000fe200078e0a08 */
[----:B------:R-:W-:Y:S01]  /*0ca0*/  ISETP.NE.U32.AND P2, PT, R20, RZ, PT ;  /* 0x000000ff1400720c */ /* 0x000fe20003f45070 */
[C---:B------:R-:W-:Y:S02]  /*0cb0*/  IMAD R15, R10.reuse, R7, R15 ;  /* 0x000000070a0f7224 */ /* 0x040fe400078e020f */
[----:B------:R-:W-:Y:S02]  /*0cc0*/  IMAD.MOV R6, RZ, RZ, -R6 ;  /* 0x000000ffff067224 */ /* 0x000fe400078e0a06 */
[----:B------:R-:W-:Y:S02]  /*0cd0*/  IMAD.MOV R7, RZ, RZ, -R4 ;  /* 0x000000ffff077224 */ /* 0x000fe400078e0a04 */
[----:B------:R-:W-:-:S02]  /*0ce0*/  IMAD R14, R10, R5, R14 ;  /* 0x000000050a0e7224 */ /* 0x000fc400078e020e */
[----:B------:R-:W-:-:S04]  /*0cf0*/  IMAD.HI.U32 R5, R11, R17, RZ ;  /* 0x000000110b057227 */ /* 0x000fc800078e00ff */
[----:B------:R-:W-:Y:S01]  /*0d00*/  @!P0 IMAD.IADD R2, R2, 0x1, -R8 ;  /* 0x0000000102028824 */ /* 0x000fe200078e0a08 */
[----:B------:R-:W-:Y:S01]  /*0d10*/  ISETP.NE.AND P0, PT, R12, RZ, PT ;  /* 0x000000ff0c00720c */ /* 0x000fe20003f05270 */
[----:B------:R-:W-:Y:S01]  /*0d20*/  IMAD.MOV.U32 R4, RZ, RZ, R3 ;  /* 0x000000ffff047224 */ /* 0x000fe200078e0003 */
[----:B------:R-:W-:Y:S01]  /*0d30*/  LOP3.LUT R3, RZ, R12, RZ, 0x33, !PT ;  /* 0x0000000cff037212 */ /* 0x000fe200078e33ff */
[C---:B------:R-:W-:Y:S02]  /*0d40*/  IMAD R19, R10.reuse, R6, R19 ;  /* 0x000000060a137224 */ /* 0x040fe400078e0213 */
[----:B------:R-:W-:Y:S02]  /*0d50*/  IMAD R18, R10, R7, R18 ;  /* 0x000000070a127224 */ /* 0x000fe400078e0212 */
[----:B------:R-:W-:Y:S01]  /*0d60*/  IMAD.MOV R5, RZ, RZ, -R5 ;  /* 0x000000ffff057224 */ /* 0x000fe200078e0a05 */
[----:B------:R-:W0:Y:S01]  /*0d70*/  LDC.64 R6, c[0x0][0x3a8] ;  /* 0x0000ea00ff067b82 */ /* 0x000e220000000a00 */
[----:B------:R-:W-:-:S02]  /*0d80*/  @!P1 IMAD.MOV R2, RZ, RZ, -R2 ;  /* 0x000000ffff029224 */ /* 0x000fc400078e0a02 */
[----:B------:R-:W-:Y:S02]  /*0d90*/  @!P3 IMAD.MOV R4, RZ, RZ, -R4 ;  /* 0x000000ffff04b224 */ /* 0x000fe400078e0a04 */
[----:B------:R-:W-:Y:S01]  /*0da0*/  IMAD R17, R10, R5, R17 ;  /* 0x000000050a117224 */ /* 0x000fe200078e0211 */
[----:B------:R-:W-:Y:S01]  /*0db0*/  SEL R2, R3, R2, !P0 ;  /* 0x0000000203027207 */ /* 0x000fe20004000000 */
[----:B-----5:R-:W-:Y:S01]  /*0dc0*/  VIADD R8, R21, 0xffffff9c ;  /* 0xffffff9c15087836 */ /* 0x020fe20000000000 */
[----:B------:R-:W-:Y:S01]  /*0dd0*/  SEL R5, R3, R4, !P0 ;  /* 0x0000000403057207 */ /* 0x000fe20004000000 */
[C---:B------:R-:W-:Y:S02]  /*0de0*/  VIADD R3, R21.reuse, 0xffffff9e ;  /* 0xffffff9e15037836 */ /* 0x040fe40000000000 */
[----:B------:R-:W-:Y:S01]  /*0df0*/  VIADD R4, R21, 0xffffff9d ;  /* 0xffffff9d15047836 */ /* 0x000fe20000000000 */
[----:B------:R-:W-:Y:S02]  /*0e00*/  ISETP.GE.U32.AND P4, PT, R8, 0x7fffff1d, PT ;  /* 0x7fffff1d0800780c */ /* 0x000fe40003f86070 */
[----:B------:R-:W-:Y:S01]  /*0e10*/  ISETP.GE.U32.AND P3, PT, R3, 0x7fffff1f, PT ;  /* 0x7fffff1f0300780c */ /* 0x000fe20003f66070 */
[C---:B------:R-:W-:Y:S01]  /*0e20*/  VIADD R3, R21.reuse, 0xffffffa0 ;  /* 0xffffffa015037836 */ /* 0x040fe20000000000 */
[----:B------:R-:W-:Y:S01]  /*0e30*/  ISETP.GE.U32.AND P5, PT, R4, 0x7fffff1e, PT ;  /* 0x7fffff1e0400780c */ /* 0x000fe20003fa6070 */
[----:B------:R-:W-:-:S03]  /*0e40*/  VIADD R4, R21, 0xffffff9f ;  /* 0xffffff9f15047836 */ /* 0x000fc60000000000 */
[----:B------:R-:W-:Y:S02]  /*0e50*/  ISETP.GE.U32.AND P1, PT, R3, 0x7fffff21, PT ;  /* 0x7fffff210300780c */ /* 0x000fe40003f26070 */
[----:B------:R-:W-:Y:S02]  /*0e60*/  PRMT R3, RZ, 0x7610, R3 ;  /* 0x00007610ff037816 */ /* 0x000fe40000000003 */
[----:B------:R-:W-:Y:S01]  /*0e70*/  ISETP.GE.U32.AND P0, PT, R4, 0x7fffff20, PT ;  /* 0x7fffff200400780c */ /* 0x000fe20003f06070 */
[C---:B0-----:R-:W-:Y:S02]  /*0e80*/  IMAD R9, R6.reuse, 0x63, RZ ;  /* 0x0000006306097824 */ /* 0x041fe400078e02ff */
[----:B------:R3:W-:Y:S01]  /*0e90*/  STL.S16 [R1+0xe98], R3 ;  /* 0x000e980301007387 */ /* 0x0007e20000100600 */
[----:B------:R-:W-:Y:S02]  /*0ea0*/  IMAD R21, R6, 0x62, RZ ;  /* 0x0000006206157824 */ /* 0x000fe400078e02ff */
[----:B---3--:R-:W-:Y:S01]  /*0eb0*/  IMAD R3, R2, UR16, RZ ;  /* 0x0000001002037c24 */ /* 0x008fe2000f8e02ff */
[----:B------:R-:W-:Y:S06]  /*0ec0*/  BRA.U UP0, `(.L_x_5) ;  /* 0x0000000100187547 */ /* 0x000fec000b800000 */
[----:B------:R-:W-:Y:S01]  /*0ed0*/  ELECT P6, URZ, PT ;  /* 0x0000000000ff782f */ /* 0x000fe200038c0000 */
[----:B------:R-:W-:Y:S01]  /*0ee0*/  IMAD.MOV.U32 R2, RZ, RZ, 0x1 ;  /* 0x00000001ff027424 */ /* 0x000fe200078e00ff */
[----:B------:R-:W-:Y:S01]  /*0ef0*/  UMOV UR6, 0x40 ;  /* 0x0000004000067882 */ /* 0x000fe20000000000 */
[----:B------:R-:W-:Y:S01]  /*0f00*/  UVIRTCOUNT.DEALLOC.SMPOOL 0x80 ;  /* 0x000000800000784c */ /* 0x000fe20000000000 */
[----:B------:R-:W-:-:S09]  /*0f10*/  ULEA UR6, UR5, UR6, 0x18 ;  /* 0x0000000605067291 */ /* 0x000fd2000f8ec0ff */
[----:B------:R0:W-:Y:S03]  /*0f20*/  @P6 STS.U8 [UR6], R2 ;  /* 0x00000002ff006988 */ /* 0x0001e60008000006 */
.L_x_5:
[----:B------:R-:W-:Y:S01]  /*0f30*/  STL [R1+0x15a4], R22 ;  /* 0x0015a41601007387 */ /* 0x000fe20000100800 */
[----:B------:R-:W-:Y:S01]  /*0f40*/  IMAD R5, R5, UR16, RZ ;  /* 0x0000001005057c24 */ /* 0x000fe2000f8e02ff */
[C---:B0-----:R-:W-:Y:S02]  /*0f50*/  IADD3 R2, P6, PT, R3.reuse, UR12, RZ ;  /* 0x0000000c03027c10 */ /* 0x041fe4000ffde0ff */
[----:B------:R-:W-:Y:S01]  /*0f60*/  SHF.R.S32.HI R12, RZ, 0x1f, R9 ;  /* 0x0000001fff0c7819 */ /* 0x000fe20000011409 */
[----:B------:R-:W-:Y:S01]  /*0f70*/  STL [R1+0x15ac], R22 ;  /* 0x0015ac1601007387 */ /* 0x000fe20000100800 */
[----:B------:R-:W-:Y:S03]  /*0f80*/  STTM.x64 tmem[UR10], RZ ;  /* 0x000000ff000079ed */ /* 0x000fe6000834000a */
[----:B------:R-:W-:Y:S01]  /*0f90*/  STL [R1+0x15b0], R22 ;  /* 0x0015b01601007387 */ /* 0x000fe20000100800 */
[----:B------:R-:W-:Y:S01]  /*0fa0*/  VOTEU.ALL UP1, P2 ;  /* 0x0000000000ff7886 */ /* 0x000fe20001020000 */
[----:B------:R-:W-:Y:S01]  /*0fb0*/  VOTEU.ALL UP2, P2 ;  /* 0x0000000000ff7886 */ /* 0x000fe20001040000 */
[----:B------:R-:W0:Y:S01]  /*0fc0*/  LDCU UR18, c[0x0][0x3b0] ;  /* 0x00007600ff1277ac */ /* 0x000e220008000800 */
[----:B------:R-:W-:Y:S01]  /*0fd0*/  STL [R1+0x15b8], R22 ;  /* 0x0015b81601007387 */ /* 0x000fe20000100800 */
[----:B------:R-:W1:Y:S03]  /*0fe0*/  LDCU UR6, c[0x0][0x3b0] ;  /* 0x00007600ff0677ac */ /* 0x000e660008000800 */
[----:B------:R-:W-:Y:S01]  /*0ff0*/  STL [R1+0x15bc], R22 ;  /* 0x0015bc1601007387 */ /* 0x000fe20000100800 */
[----:B------:R-:W2:Y:S03]  /*1000*/  LDCU UR49, c[0x0][0x3b0] ;  /* 0x00007600ff3177ac */ /* 0x000ea60008000800 */
[----:B------:R-:W-:Y:S01]  /*1010*/  STL [R1+0x15c4], R22 ;  /* 0x0015c41601007387 */ /* 0x000fe20000100800 */
[----:B------:R-:W3:Y:S03]  /*1020*/  LDCU UR48, c[0x0][0x3b0] ;  /* 0x00007600ff3077ac */ /* 0x000ee60008000800 */
[----:B------:R-:W-:Y:S01]  /*1030*/  STL [R1+0x1558], R93 ;  /* 0x0015585d01007387 */ /* 0x000fe20000100800 */
[----:B------:R-:W4:Y:S03]  /*1040*/  LDCU UR47, c[0x0][0x3b0] ;  /* 0x00007600ff2f77ac */ /* 0x000f260008000800 */
[----:B------:R-:W-:Y:S01]  /*1050*/  STL [R1+0x156c], R93 ;  /* 0x00156c5d01007387 */ /* 0x000fe20000100800 */
[----:B------:R-:W0:Y:S03]  /*1060*/  LDCU UR46, c[0x0][0x3b0] ;  /* 0x00007600ff2e77ac */ /* 0x000e260008000800 */
        /* <DEDUP_REMOVED lines=18> */
[----:B------:R1:W-:Y:S01]  /*1190*/  STL [R1+0x15c0], R93 ;  /* 0x0015c05d01007387 */ /* 0x0003e20000100800 */
[----:B------:R-:W0:Y:S01]  /*11a0*/  LDCU UR35, c[0x0][0x3b0] ;  /* 0x00007600ff2377ac */ /* 0x000e220008000800 */
[----:B------:R-:W0:Y:S02]  /*11b0*/  LDCU UR36, c[0x0][0x3b0] ;  /* 0x00007600ff2477ac */ /* 0x000e240008000800 */
[----:B-1----:R-:W2:Y:S01]  /*11c0*/  LDL R93, [R1+0xe98] ;  /* 0x000e9800015d7983 */ /* 0x002ea20000100800 */
[----:B------:R-:W-:Y:S01]  /*11d0*/  LEA.HI.X.SX32 R3, R3, UR13, 0x1, P6 ;  /* 0x0000000d03037c11 */ /* 0x000fe2000b0f0eff */
[----:B------:R-:W1:Y:S01]  /*11e0*/  LDCU UR34, c[0x0][0x3b0] ;  /* 0x00007600ff2277ac */ /* 0x000e620008000800 */
[----:B------:R-:W-:Y:S01]  /*11f0*/  IADD3 R4, P6, PT, R5, UR12, RZ ;  /* 0x0000000c05047c10 */ /* 0x000fe2000ffde0ff */
[----:B------:R-:W-:Y:S01]  /*1200*/  STL [R1+0x1554], R92 ;  /* 0x0015545c01007387 */ /* 0x000fe20000100800 */
[----:B------:R-:W-:-:S04]  /*1210*/  @!UP1 UIADD3 UR16, UPT, UPT, -UR4, 0x100000, URZ ;  /* 0x0010000004109890 */ /* 0x000fc8000fffe1ff */
[----:B------:R-:W-:Y:S02]  /*1220*/  @!UP1 USHF.L.U32 UR17, UR16, 0xb, URZ ;  /* 0x0000000b10119899 */ /* 0x000fe400080006ff */
[----:B------:R-:W-:Y:S01]  /*1230*/  @!UP1 USHF.L.U32 UR16, UR16, 0x1, URZ ;  /* 0x0000000110109899 */ /* 0x000fe200080006ff */
[----:B------:R-:W0:Y:S01]  /*1240*/  LDCU UR12, c[0x0][0x3b0] ;  /* 0x00007600ff0c77ac */ /* 0x000e220008000800 */
[----:B------:R-:W-:Y:S01]  /*1250*/  LEA.HI.X.SX32 R5, R5, UR13, 0x1, P6 ;  /* 0x0000000d05057c11 */ /* 0x000fe2000b0f0eff */
[----:B------:R-:W-:Y:S01]  /*1260*/  STL [R1+0x155c], R92 ;  /* 0x00155c5c01007387 */ /* 0x000fe20000100800 */
[C---:B------:R-:W-:Y:S01]  /*1270*/  IADD3 R8, P6, PT, R9.reuse, R2, RZ ;  /* 0x0000000209087210 */ /* 0x040fe20007fde0ff */
[----:B------:R-:W0:Y:S02]  /*1280*/  LDCU UR13, c[0x0][0x3b0] ;  /* 0x00007600ff0d77ac */ /* 0x000e240008000800 */
[----:B------:R-:W-:Y:S02]  /*1290*/  STL [R1+0x1560], R92 ;  /* 0x0015605c01007387 */ /* 0x000fe40000100800 */
[----:B------:R-:W-:Y:S01]  /*12a0*/  IMAD.X R20, R12, 0x1, R3, P6 ;  /* 0x000000010c147824 */ /* 0x000fe200030e0603 */
[----:B------:R-:W0:Y:S01]  /*12b0*/  LDCU UR33, c[0x0][0x3b0] ;  /* 0x00007600ff2177ac */ /* 0x000e220008000800 */
        /* <DEDUP_REMOVED lines=78> */
[----:B------:R-:W-:Y:S04]  /*17a0*/  STL [R1+0x14d4], R60 ;  /* 0x0014d43c01007387 */ /* 0x000fe80000100800 */
        /* <DEDUP_REMOVED lines=49> */
[----:B------:R0:W-:Y:S01]  /*1ac0*/  STL [R1+0xeb4], R20 ;  /* 0x000eb41401007387 */ /* 0x0001e20000100800 */
[----:B------:R-:W-:Y:S01]  /*1ad0*/  STTM.x64 tmem[UR10+0x40], RZ ;  /* 0x000040ff000079ed */ /* 0x000fe2000834000a */
[----:B------:R-:W-:Y:S01]  /*1ae0*/  STTM.x64 tmem[UR10+0x80], RZ ;  /* 0x000080ff000079ed */ /* 0x000fe2000834000a */
[----:B------:R-:W-:Y:S01]  /*1af0*/  STTM.x64 tmem[UR10+0xc0], RZ ;  /* 0x0000c0ff000079ed */ /* 0x000fe2000834000a */
[----:B------:R-:W0:Y:S02]  /*1b00*/  FENCE.VIEW.ASYNC.T ;  /* 0x00000000000073c6 */ /* 0x000e240000000200 */
[----:B0-----:R-:W-:Y:S01]  /*1b10*/  BAR.SYNC.DEFER_BLOCKING 0x0 ;  /* 0x0000000000007b1d */ /* 0x001fe20000010000 */
[----:B------:R-:W-:-:S05]  /*1b20*/  IADD3 R20, P6, PT, R9, R4, RZ ;  /* 0x0000000409147210 */ /* 0x000fca0007fde0ff */
[----:B------:R-:W2:Y:S04]  /*1b30*/  LDL R9, [R1+0xeb4] ;  /* 0x000eb40001097983 */ /* 0x000ea80000100800 */
[----:B------:R-:W0:Y:S02]  /*1b40*/  FENCE.VIEW.ASYNC.S ;  /* 0x00000000000073c6 */ /* 0x000e240000000000 */
[----:B0-----:R0:W0:Y:S02]  /*1b50*/  @!UP2 SYNCS.EXCH.64 URZ, [UR11], UR16 ;  /* 0x000000100bffa5b2 */ /* 0x0010240008000100 */
[----:B0-----:R-:W-:Y:S06]  /*1b60*/  BAR.SYNC.DEFER_BLOCKING 0x0 ;  /* 0x0000000000007b1d */ /* 0x001fec0000010000 */
[----:B------:R-:W-:Y:S01]  /*1b70*/  STL [R1+0xec0], R20 ;  /* 0x000ec01401007387 */ /* 0x000fe20000100800 */
[----:B------:R-:W-:-:S02]  /*1b80*/  PRMT R22, RZ, 0x7610, R22 ;  /* 0x00007610ff167816 */ /* 0x000fc40000000016 */
[----:B------:R-:W-:Y:S01]  /*1b90*/  PRMT R92, RZ, 0x7610, R92 ;  /* 0x00007610ff5c7816 */ /* 0x000fe2000000005c */
[----:B------:R-:W0:Y:S01]  /*1ba0*/  LDCU UR17, c[0x0][0x3b0] ;  /* 0x00007600ff1177ac */ /* 0x000e220008000800 */
[----:B------:R-:W-:Y:S02]  /*1bb0*/  PRMT R91, RZ, 0x7610, R91 ;  /* 0x00007610ff5b7816 */ /* 0x000fe4000000005b */
[----:B------:R-:W-:Y:S01]  /*1bc0*/  PRMT R90, RZ, 0x7610, R90 ;  /* 0x00007610ff5a7816 */ /* 0x000fe2000000005a */
[----:B------:R-:W0:Y:S01]  /*1bd0*/  LDCU UR16, c[0x0][0x3b0] ;  /* 0x00007600ff1077ac */ /* 0x000e220008000800 */
[----:B--2---:R2:W3:Y:S02]  /*1be0*/  @!P4 LDG.E.U8 R93, desc[UR20][R8.64] ;  /* 0x00000014085dc981 */ /* 0x0044e4000c1e1100 */
[----:B--2---:R-:W-:Y:S02]  /*1bf0*/  IMAD.MOV.U32 R9, RZ, RZ, R20 ;  /* 0x000000ffff097224 */ /* 0x004fe400078e0014 */
[----:B------:R-:W-:-:S05]  /*1c00*/  IMAD.X R8, R12, 0x1, R5, P6 ;  /* 0x000000010c087824 */ /* 0x000fca00030e0605 */
[-C--:B------:R-:W-:Y:S02]  /*1c10*/  @!P4 LOP3.LUT R9, R9, R8.reuse, RZ, 0x3c, !PT ;  /* 0x000000080909c212 */ /* 0x080fe400078e3cff */
[----:B------:R-:W-:Y:S01]  /*1c20*/  PRMT R12, RZ, 0x7610, R12 ;  /* 0x00007610ff0c7816 */ /* 0x000fe2000000000c */
[----:B---3--:R-:W-:Y:S04]  /*1c30*/  @!P4 STL [R1+0xe98], R93 ;  /* 0x000e985d0100c387 */ /* 0x008fe80000100800 */
[----:B------:R2:W-:Y:S02]  /*1c40*/  STL [R1+0xebc], R8 ;  /* 0x000ebc0801007387 */ /* 0x0005e40000100800 */
[----:B--2---:R-:W-:-:S04]  /*1c50*/  @!P4 LOP3.LUT R8, R9, R8, RZ, 0x3c, !PT ;  /* 0x000000080908c212 */ /* 0x004fc800078e3cff */
[----:B------:R-:W-:-:S05]  /*1c60*/  @!P4 LOP3.LUT R9, R9, R8, RZ, 0x3c, !PT ;  /* 0x000000080909c212 */ /* 0x000fca00078e3cff */
[----:B------:R2:W3:Y:S01]  /*1c70*/  @!P4 LDG.E.U8 R12, desc[UR20][R8.64] ;  /* 0x00000014080cc981 */ /* 0x0004e2000c1e1100 */
[----:B------:R-:W-:Y:S02]  /*1c80*/  SHF.R.S32.HI R20, RZ, 0x1f, R21 ;  /* 0x0000001fff147819 */ /* 0x000fe40000011415 */
[----:B------:R-:W-:-:S05]  /*1c90*/  IADD3 R93, P6, PT, R21, R2, RZ ;  /* 0x00000002155d7210 */ /* 0x000fca0007fde0ff */
[----:B--2---:R-:W-:Y:S02]  /*1ca0*/  IMAD.MOV.U32 R9, RZ, RZ, R93 ;  /* 0x000000ffff097224 */ /* 0x004fe400078e005d */
[----:B------:R-:W-:-:S05]  /*1cb0*/  IMAD.X R8, R20, 0x1, R3, P6 ;  /* 0x0000000114087824 */ /* 0x000fca00030e0603 */
[-C--:B------:R-:W-:Y:S01]  /*1cc0*/  @!P5 LOP3.LUT R9, R9, R8.reuse, RZ, 0x3c, !PT ;  /* 0x000000080909d212 */ /* 0x080fe200078e3cff */
[----:B---3--:R2:W-:Y:S04]  /*1cd0*/  STL [R1+0xe88], R12 ;  /* 0x000e880c01007387 */ /* 0x0085e80000100800 */
[----:B------:R-:W-:Y:S04]  /*1ce0*/  STL [R1+0xea8], R93 ;  /* 0x000ea85d01007387 */ /* 0x000fe80000100800 */
[----:B------:R3:W-:Y:S01]  /*1cf0*/  STL [R1+0xea4], R8 ;  /* 0x000ea40801007387 */ /* 0x0007e20000100800 */
[----:B--2---:R-:W2:Y:S01]  /*1d00*/  LDC R12, c[0x0][0x3a0] ;  /* 0x0000e800ff0c7b82 */ /* 0x004ea20000000800 */
[----:B---3--:R-:W-:-:S04]  /*1d10*/  @!P5 LOP3.LUT R8, R9, R8, RZ, 0x3c, !PT ;  /* 0x000000080908d212 */ /* 0x008fc800078e3cff */
[----:B------:R-:W-:-:S05]  /*1d20*/  @!P5 LOP3.LUT R9, R9, R8, RZ, 0x3c, !PT ;  /* 0x000000080909d212 */ /* 0x000fca00078e3cff */
[----:B------:R3:W2:Y:S01]  /*1d30*/  @!P5 LDG.E.U8 R22, desc[UR20][R8.64] ;  /* 0x000000140816d981 */ /* 0x0006a2000c1e1100 */
[----:B------:R-:W-:-:S05]  /*1d40*/  IADD3 R93, P6, PT, R21, R4, RZ ;  /* 0x00000004155d7210 */ /* 0x000fca0007fde0ff */
[----:B---3--:R-:W-:Y:S02]  /*1d50*/  IMAD.MOV.U32 R9, RZ, RZ, R93 ;  /* 0x000000ffff097224 */ /* 0x008fe400078e005d */
[----:B------:R-:W-:-:S05]  /*1d60*/  IMAD.X R8, R20, 0x1, R5, P6 ;  /* 0x0000000114087824 */ /* 0x000fca00030e0605 */
[-C--:B------:R-:W-:Y:S01]  /*1d70*/  @!P5 LOP3.LUT R9, R9, R8.reuse, RZ, 0x3c, !PT ;  /* 0x000000080909d212 */ /* 0x080fe200078e3cff */
[----:B--2---:R2:W-:Y:S04]  /*1d80*/  STL [R1+0x7c8], R22 ;  /* 0x0007c81601007387 */ /* 0x0045e80000100800 */
[----:B--2---:R-:W2:Y:S04]  /*1d90*/  LDL.LU R22, [R1+0x15c4] ;  /* 0x0015c40001167983 */ /* 0x004ea80000300800 */
[----:B------:R-:W-:Y:S04]  /*1da0*/  STL [R1+0xeb0], R93 ;  /* 0x000eb05d01007387 */ /* 0x000fe80000100800 */
[----:B------:R3:W-:Y:S01]  /*1db0*/  STL [R1+0xeac], R8 ;  /* 0x000eac0801007387 */ /* 0x0007e20000100800 */
[----:B------:R-:W-:Y:S01]  /*1dc0*/  IMAD R21, R6, 0x61, RZ ;  /* 0x0000006106157824 */ /* 0x000fe200078e02ff */
[----:B---3--:R-:W-:-:S04]  /*1dd0*/  @!P5 LOP3.LUT R8, R9, R8, RZ, 0x3c, !PT ;  /* 0x000000080908d212 */ /* 0x008fc800078e3cff */
[----:B------:R-:W-:Y:S02]  /*1de0*/  @!P5 LOP3.LUT R9, R9, R8, RZ, 0x3c, !PT ;  /* 0x000000080909d212 */ /* 0x000fe400078e3cff */
[----:B------:R-:W-:Y:S02]  /*1df0*/  SHF.R.S32.HI R20, RZ, 0x1f, R21 ;  /* 0x0000001fff147819 */ /* 0x000fe40000011415 */
[----:B------:R-:W-:Y:S01]  /*1e00*/  IADD3 R93, P6, PT, R21, R2, RZ ;  /* 0x00000002155d7210 */ /* 0x000fe20007fde0ff */
[----:B------:R3:W4:Y:S04]  /*1e10*/  @!P5 LDG.E.U8 R92, desc[UR20][R8.64] ;  /* 0x00000014085cd981 */ /* 0x000728000c1e1100 */
[----:B---3--:R-:W-:Y:S02]  /*1e20*/  IMAD.X R9, R20, 0x1, R3, P6 ;  /* 0x0000000114097824 */ /* 0x008fe400030e0603 */
[----:B------:R-:W-:Y:S01]  /*1e30*/  @!P3 IMAD.MOV.U32 R8, RZ, RZ, R93 ;  /* 0x000000ffff08b224 */ /* 0x000fe200078e005d */
[----:B--2---:R-:W-:-:S06]  /*1e40*/  PRMT R22, RZ, 0x7610, R22 ;  /* 0x00007610ff167816 */ /* 0x004fcc0000000016 */
[----:B------:R2:W3:Y:S01]  /*1e50*/  @!P3 LDG.E.U8 R22, desc[UR20][R8.64] ;  /* 0x000000140816b981 */ /* 0x0004e2000c1e1100 */
[----:B------:R-:W-:-:S05]  /*1e60*/  VIADD R12, R12, 0xffffffa1 ;  /* 0xffffffa10c0c7836 */ /* 0x000fca0000000000 */
[----:B------:R-:W-:Y:S02]  /*1e70*/  ISETP.GE.U32.AND P4, PT, R12, 0x7fffff22, PT ;  /* 0x7fffff220c00780c */ /* 0x000fe40003f86070 */
[----:B------:R-:W0:Y:S01]  /*1e80*/  LDC R12, c[0x0][0x3a0] ;  /* 0x0000e800ff0c7b82 */ /* 0x000e220000000800 */
[----:B------:R1:W-:Y:S04]  /*1e90*/  STL [R1+0xe94], R93 ;  /* 0x000e945d01007387 */ /* 0x0003e80000100800 */
[----:B----4-:R4:W-:Y:S04]  /*1ea0*/  STL [R1+0x7c4], R92 ;  /* 0x0007c45c01007387 */ /* 0x0109e80000100800 */
[----:B------:R2:W-:Y:S04]  /*1eb0*/  STL [R1+0xe90], R9 ;  /* 0x000e900901007387 */ /* 0x0005e80000100800 */
[----:B-1----:R-:W3:Y:S01]  /*1ec0*/  LDL.LU R93, [R1+0x15c0] ;  /* 0x0015c000015d7983 */ /* 0x002ee20000300800 */
[----:B----4-:R-:W-:-:S05]  /*1ed0*/  IADD3 R92, P6, PT, R21, R4, RZ ;  /* 0x00000004155c7210 */ /* 0x010fca0007fde0ff */
[----:B--2---:R-:W-:Y:S02]  /*1ee0*/  IMAD.MOV.U32 R9, RZ, RZ, R92 ;  /* 0x000000ffff097224 */ /* 0x004fe400078e005c */
[----:B------:R-:W-:Y:S02]  /*1ef0*/  IMAD.X R8, R20, 0x1, R5, P6 ;  /* 0x0000000114087824 */ /* 0x000fe400030e0605 */
[----:B0-----:R-:W-:-:S03]  /*1f00*/  VIADD R12, R12, 0xffffffa2 ;  /* 0xffffffa20c0c7836 */ /* 0x001fc60000000000 */
[-C--:B------:R-:W-:Y:S02]  /*1f10*/  @!P3 LOP3.LUT R9, R9, R8.reuse, RZ, 0x3c, !PT ;  /* 0x000000080909b212 */ /* 0x080fe400078e3cff */
[----:B------:R-:W-:Y:S02]  /*1f20*/  ISETP.GE.U32.AND P5, PT, R12, 0x7fffff23, PT ;  /* 0x7fffff230c00780c */ /* 0x000fe40003fa6070 */
[----:B------:R-:W-:Y:S01]  /*1f30*/  PRMT R12, RZ, 0x7610, R12 ;  /* 0x00007610ff0c7816 */ /* 0x000fe2000000000c */
[----:B---3--:R0:W-:Y:S04]  /*1f40*/  STL [R1+0x790], R22 ;  /* 0x0007901601007387 */ /* 0x0081e80000100800 */
[----:B0-----:R-:W2:Y:S04]  /*1f50*/  LDL.LU R22, [R1+0x15bc] ;  /* 0x0015bc0001167983 */ /* 0x001ea80000300800 */
[----:B------:R-:W-:Y:S04]  /*1f60*/  STL [R1+0xea0], R92 ;  /* 0x000ea05c01007387 */ /* 0x000fe80000100800 */
[----:B------:R0:W-:Y:S02]  /*1f70*/  STL [R1+0xe9c], R8 ;  /* 0x000e9c0801007387 */ /* 0x0001e40000100800 */
[----:B0-----:R-:W-:-:S04]  /*1f80*/  @!P3 LOP3.LUT R8, R9, R8, RZ, 0x3c, !PT ;  /* 0x000000080908b212 */ /* 0x001fc800078e3cff */
[----:B------:R-:W-:-:S05]  /*1f90*/  @!P3 LOP3.LUT R9, R9, R8, RZ, 0x3c, !PT ;  /* 0x000000080909b212 */ /* 0x000fca00078e3cff */
[----:B------:R0:W3:Y:S01]  /*1fa0*/  @!P3 LDG.E.U8 R12, desc[UR20][R8.64] ;  /* 0x00000014080cb981 */ /* 0x0000e2000c1e1100 */
[----:B------:R-:W-:-:S05]  /*1fb0*/  IMAD R21, R6, 0x60, RZ ;  /* 0x0000006006157824 */ /* 0x000fca00078e02ff */
[----:B------:R-:W-:Y:S02]  /*1fc0*/  SHF.R.S32.HI R20, RZ, 0x1f, R21 ;  /* 0x0000001fff147819 */ /* 0x000fe40000011415 */
[----:B------:R-:W-:-:S05]  /*1fd0*/  IADD3 R92, P6, PT, R21, R2, RZ ;  /* 0x00000002155c7210 */ /* 0x000fca0007fde0ff */
[----:B0-----:R-:W-:Y:S02]  /*1fe0*/  IMAD.MOV.U32 R9, RZ, RZ, R92 ;  /* 0x000000ffff097224 */ /* 0x001fe400078e005c */
[----:B------:R-:W-:-:S05]  /*1ff0*/  IMAD.X R8, R20, 0x1, R3, P6 ;  /* 0x0000000114087824 */ /* 0x000fca00030e0603 */
[-C--:B------:R-:W-:Y:S02]  /*2000*/  @!P0 LOP3.LUT R9, R9, R8.reuse, RZ, 0x3c, !PT ;  /* 0x0000000809098212 */ /* 0x080fe400078e3cff */
[----:B--2---:R-:W-:Y:S01]  /*2010*/  PRMT R22, RZ, 0x7610, R22 ;  /* 0x00007610ff167816 */ /* 0x004fe20000000016 */
[----:B---3--:R0:W-:Y:S04]  /*2020*/  STL [R1+0x78c], R12 ;  /* 0x00078c0c01007387 */ /* 0x0081e80000100800 */
[----:B------:R-:W-:Y:S04]  /*2030*/  STL [R1+0xe80], R92 ;  /* 0x000e805c01007387 */ /* 0x000fe80000100800 */
[----:B------:R1:W-:Y:S01]  /*2040*/  STL [R1+0xe7c], R8 ;  /* 0x000e7c0801007387 */ /* 0x0003e20000100800 */
[----:B------:R-:W-:Y:S01]  /*2050*/  PRMT R93, RZ, 0x7610, R93 ;  /* 0x00007610ff5d7816 */ /* 0x000fe2000000005d */
[----:B0-----:R-:W0:Y:S01]  /*2060*/  LDC R12, c[0x0][0x3a0] ;  /* 0x0000e800ff0c7b82 */ /* 0x001e220000000800 */
[----:B-1----:R-:W-:-:S04]  /*2070*/  @!P0 LOP3.LUT R8, R9, R8, RZ, 0x3c, !PT ;  /* 0x0000000809088212 */ /* 0x002fc800078e3cff */
[----:B------:R-:W-:-:S05]  /*2080*/  @!P0 LOP3.LUT R9, R9, R8, RZ, 0x3c, !PT ;  /* 0x0000000809098212 */ /* 0x000fca00078e3cff */
[----:B------:R1:W2:Y:S01]  /*2090*/  @!P0 LDG.E.U8 R22, desc[UR20][R8.64] ;  /* 0x0000001408168981 */ /* 0x0002a2000c1e1100 */
[----:B------:R-:W-:-:S05]  /*20a0*/  IADD3 R92, P6, PT, R21, R4, RZ ;  /* 0x00000004155c7210 */ /* 0x000fca0007fde0ff */
[----:B-1----:R-:W-:Y:S02]  /*20b0*/  IMAD.MOV.U32 R9, RZ, RZ, R92 ;  /* 0x000000ffff097224 */ /* 0x002fe400078e005c */
[----:B------:R-:W-:-:S05]  /*20c0*/  IMAD.X R8, R20, 0x1, R5, P6 ;  /* 0x0000000114087824 */ /* 0x000fca00030e0605 */
[-C--:B------:R-:W-:Y:S01]  /*20d0*/  @!P0 LOP3.LUT R9, R9, R8.reuse, RZ, 0x3c, !PT ;  /* 0x0000000809098212 */ /* 0x080fe200078e3cff */
[----:B--2---:R1:W-:Y:S04]  /*20e0*/  STL [R1+0x238], R22 ;  /* 0x0002381601007387 */ /* 0x0043e80000100800 */
[----:B-1----:R-:W2:Y:S04]  /*20f0*/  LDL.LU R22, [R1+0x15b8] ;  /* 0x0015b80001167983 */ /* 0x002ea80000300800 */
[----:B------:R-:W-:Y:S04]  /*2100*/  STL [R1+0xe8c], R92 ;  /* 0x000e8c5c01007387 */ /* 0x000fe80000100800 */
[----:B------:R1:W-:Y:S01]  /*2110*/  STL [R1+0xe84], R8 ;  /* 0x000e840801007387 */ /* 0x0003e20000100800 */
[----:B------:R-:W-:Y:S01]  /*2120*/  IMAD R21, R6, 0x5f, RZ ;  /* 0x0000005f06157824 */ /* 0x000fe200078e02ff */
[----:B-1----:R-:W-:-:S04]  /*2130*/  @!P0 LOP3.LUT R8, R9, R8, RZ, 0x3c, !PT ;  /* 0x0000000809088212 */ /* 0x002fc800078e3cff */
[----:B------:R-:W-:Y:S02]  /*2140*/  @!P0 LOP3.LUT R9, R9, R8, RZ, 0x3c, !PT ;  /* 0x0000000809098212 */ /* 0x000fe400078e3cff */
[----:B------:R-:W-:Y:S02]  /*2150*/  SHF.R.S32.HI R20, RZ, 0x1f, R21 ;  /* 0x0000001fff147819 */ /* 0x000fe40000011415 */
[----:B------:R-:W-:Y:S01]  /*2160*/  IADD3 R92, P6, PT, R21, R2, RZ ;  /* 0x00000002155c7210 */ /* 0x000fe20007fde0ff */
[----:B------:R1:W3:Y:S04]  /*2170*/  @!P0 LDG.E.U8 R93, desc[UR20][R8.64] ;  /* 0x00000014085d8981 */ /* 0x0002e8000c1e1100 */
[----:B-1----:R-:W-:Y:S02]  /*2180*/  IMAD.X R9, R20, 0x1, R3, P6 ;  /* 0x0000000114097824 */ /* 0x002fe400030e0603 */
[----:B------:R-:W-:Y:S01]  /*2190*/  @!P1 IMAD.MOV.U32 R8, RZ, RZ, R92 ;  /* 0x000000ffff089224 */ /* 0x000fe200078e005c */
[----:B--2---:R-:W-:-:S06]  /*21a0*/  PRMT R22, RZ, 0x7610, R22 ;  /* 0x00007610ff167816 */ /* 0x004fcc0000000016 */
[----:B------:R1:W2:Y:S01]  /*21b0*/  @!P1 LDG.E.U8 R22, desc[UR20][R8.64] ;  /* 0x0000001408169981 */ /* 0x0002a2000c1e1100 */
[----:B0-----:R-:W-:-:S05]  /*21c0*/  VIADD R12, R12, 0xffffffa3 ;  /* 0xffffffa30c0c7836 */ /* 0x001fca0000000000 */
[----:B------:R-:W-:Y:S02]  /*21d0*/  ISETP.GE.U32.AND P3, PT, R12, 0x7fffff24, PT ;  /* 0x7fffff240c00780c */ /* 0x000fe40003f66070 */
[----:B------:R-:W0:Y:S01]  /*21e0*/  LDC R12, c[0x0][0x3a0] ;  /* 0x0000e800ff0c7b82 */ /* 0x000e220000000800 */
[----:B------:R4:W-:Y:S04]  /*21f0*/  STL [R1+0xe70], R92 ;  /* 0x000e705c01007387 */ /* 0x0009e80000100800 */
[----:B---3--:R3:W-:Y:S04]  /*2200*/  STL [R1+0x234], R93 ;  /* 0x0002345d01007387 */ /* 0x0087e80000100800 */
[----:B------:R1:W-:Y:S04]  /*2210*/  STL [R1+0xe6c], R9 ;  /* 0x000e6c0901007387 */ /* 0x0003e80000100800 */
[----:B----4-:R-:W4:Y:S01]  /*2220*/  LDL.LU R92, [R1+0x15b4] ;  /* 0x0015b400015c7983 */ /* 0x010f220000300800 */
[----:B---3--:R-:W-:-:S05]  /*2230*/  IADD3 R93, P6, PT, R21, R4, RZ ;  /* 0x00000004155d7210 */ /* 0x008fca0007fde0ff */
[----:B-1----:R-:W-:Y:S02]  /*2240*/  IMAD.MOV.U32 R9, RZ, RZ, R93 ;  /* 0x000000ffff097224 */ /* 0x002fe400078e005d */
[----:B------:R-:W-:Y:S02]  /*2250*/  IMAD.X R8, R20, 0x1, R5, P6 ;  /* 0x0000000114087824 */ /* 0x000fe400030e0605 */
[----:B0-----:R-:W-:-:S03]  /*2260*/  VIADD R12, R12, 0xffffffa4 ;  /* 0xffffffa40c0c7836 */ /* 0x001fc60000000000 */
[-C--:B------:R-:W-:Y:S02]  /*2270*/  @!P1 LOP3.LUT R9, R9, R8.reuse, RZ, 0x3c, !PT ;  /* 0x0000000809099212 */ /* 0x080fe400078e3cff */
[----:B------:R-:W-:Y:S02]  /*2280*/  ISETP.GE.U32.AND P0, PT, R12, 0x7fffff25, PT ;  /* 0x7fffff250c00780c */ /* 0x000fe40003f06070 */
[----:B------:R-:W-:Y:S01]  /*2290*/  PRMT R12, RZ, 0x7610, R12 ;  /* 0x00007610ff0c7816 */ /* 0x000fe2000000000c */
[----:B--2---:R0:W-:Y:S04]  /*22a0*/  STL [R1+0xf60], R22 ;  /* 0x000f601601007387 */ /* 0x0041e80000100800 */
        /* <DEDUP_REMOVED lines=16> */
[----:B----4-:R-:W-:Y:S01]  /*23b0*/  PRMT R92, RZ, 0x7610, R92 ;  /* 0x00007610ff5c7816 */ /* 0x010fe2000000005c */
        /* <DEDUP_REMOVED lines=49> */
[----:B----4-:R-:W-:Y:S01]  /*26d0*/  PRMT R93, RZ, 0x7610, R93 ;  /* 0x00007610ff5d7816 */ /* 0x010fe2000000005d */
[----:B---3--:R0:W-:Y:S04]  /*26e0*/  STL [R1+0x754], R12 ;  /* 0x0007540c01007387 */ /* 0x0081e80000100800 */
[----:B------:R-:W-:Y:S04]  /*26f0*/  STL [R1+0xd00], R92 ;  /* 0x000d005c01007387 */ /* 0x000fe80000100800 */
[----:B------:R1:W-:Y:S01]  /*2700*/  STL [R1+0xcfc], R8 ;  /* 0x000cfc0801007387 */ /* 0x0003e20000100800 */
[----:B--2---:R-:W-:Y:S01]  /*2710*/  PRMT R22, RZ, 0x7610, R22 ;  /* 0x00007610ff167816 */ /* 0x004fe20000000016 */
        /* <DEDUP_REMOVED lines=48> */
[-C--:B------:R-:W-:Y:S01]  /*2a20*/  @!P1 LOP3.LUT R9, R9, R8.reuse, RZ, 0x3c, !PT ;  /* 0x0000000809099212 */ /* 0x080fe200078e3cff */
[----:B---3--:R0:W-:Y:S04]  /*2a30*/  STL [R1+0x6e4], R12 ;  /* 0x0006e40c01007387 */ /* 0x0081e80000100800 */
[----:B------:R-:W-:Y:S04]  /*2a40*/  STL [R1+0xce0], R20 ;  /* 0x000ce01401007387 */ /* 0x000fe80000100800 */
[----:B------:R1:W-:Y:S01]  /*2a50*/  STL [R1+0xcdc], R8 ;  /* 0x000cdc0801007387 */ /* 0x0003e20000100800 */
[----:B0-----:R-:W0:Y:S01]  /*2a60*/  LDC R12, c[0x0][0x3a0] ;  /* 0x0000e800ff0c7b82 */ /* 0x001e220000000800 */
[----:B-1----:R-:W-:-:S04]  /*2a70*/  @!P1 LOP3.LUT R8, R9, R8, RZ, 0x3c, !PT ;  /* 0x0000000809089212 */ /* 0x002fc800078e3cff */
[----:B------:R-:W-:-:S05]  /*2a80*/  @!P1 LOP3.LUT R9, R9, R8, RZ, 0x3c, !PT ;  /* 0x0000000809099212 */ /* 0x000fca00078e3cff */
[----:B------:R1:W3:Y:S01]  /*2a90*/  @!P1 LDG.E.U8 R91, desc[UR20][R8.64] ;  /* 0x00000014085b9981 */ /* 0x0002e2000c1e1100 */
[----:B------:R-:W-:-:S05]  /*2aa0*/  IADD3 R21, P6, PT, R21, R4, RZ ;  /* 0x0000000415157210 */ /* 0x000fca0007fde0ff */
[----:B-1----:R-:W-:Y:S02]  /*2ab0*/  IMAD.MOV.U32 R9, RZ, RZ, R21 ;  /* 0x000000ffff097224 */ /* 0x002fe400078e0015 */
[----:B------:R-:W-:Y:S01]  /*2ac0*/  IMAD.X R8, R22, 0x1, R5, P6 ;  /* 0x0000000116087824 */ /* 0x000fe200030e0605 */
[----:B------:R1:W-:Y:S04]  /*2ad0*/  STL [R1+0xce8], R21 ;  /* 0x000ce81501007387 */ /* 0x0003e80000100800 */
[----:B------:R-:W-:Y:S01]  /*2ae0*/  @!P1 LOP3.LUT R9, R9, R8, RZ, 0x3c, !PT ;  /* 0x0000000809099212 */ /* 0x000fe200078e3cff */
[----:B0-----:R-:W-:Y:S01]  /*2af0*/  VIADD R12, R12, 0xffffffa9 ;  /* 0xffffffa90c0c7836 */ /* 0x001fe20000000000 */
[----:B----4-:R-:W-:Y:S01]  /*2b00*/  PRMT R92, RZ, 0x7610, R92 ;  /* 0x00007610ff5c7816 */ /* 0x010fe2000000005c */
[----:B------:R-:W-:-:S03]  /*2b10*/  IMAD R20, R6, 0x59, RZ ;  /* 0x0000005906147824 */ /* 0x000fc600078e02ff */
[----:B------:R-:W-:Y:S01]  /*2b20*/  ISETP.GE.U32.AND P0, PT, R12, 0x7fffff2a, PT ;  /* 0x7fffff2a0c00780c */ /* 0x000fe20003f06070 */
[----:B-1----:R-:W0:Y:S01]  /*2b30*/  LDC R21, c[0x0][0x3a0] ;  /* 0x0000e800ff157b82 */ /* 0x002e220000000800 */
[----:B------:R-:W-:Y:S02]  /*2b40*/  SHF.R.S32.HI R12, RZ, 0x1f, R20 ;  /* 0x0000001fff0c7819 */ /* 0x000fe40000011414 */
[----:B--2---:R-:W-:Y:S01]  /*2b50*/  PRMT R93, RZ, 0x7610, R93 ;  /* 0x00007610ff5d7816 */ /* 0x004fe2000000005d */
[----:B---3--:R-:W-:Y:S04]  /*2b60*/  STL [R1+0x6e0], R91 ;  /* 0x0006e05b01007387 */ /* 0x008fe80000100800 */
[----:B------:R1:W-:Y:S02]  /*2b70*/  STL [R1+0xce4], R8 ;  /* 0x000ce40801007387 */ /* 0x0003e40000100800 */
[----:B-1----:R-:W-:-:S04]  /*2b80*/  @!P1 LOP3.LUT R8, R9, R8, RZ, 0x3c, !PT ;  /* 0x0000000809089212 */ /* 0x002fc800078e3cff */
[----:B------:R-:W-:Y:S02]  /*2b90*/  @!P1 LOP3.LUT R9, R9, R8, RZ, 0x3c, !PT ;  /* 0x0000000809099212 */ /* 0x000fe400078e3cff */
[----:B------:R-:W-:-:S03]  /*2ba0*/  IADD3 R91, P6, PT, R20, R2, RZ ;  /* 0x00000002145b7210 */ /* 0x000fc60007fde0ff */
[----:B------:R1:W2:Y:S02]  /*2bb0*/  @!P1 LDG.E.U8 R92, desc[UR20][R8.64] ;  /* 0x00000014085c9981 */ /* 0x0002a4000c1e1100 */
[----:B-1----:R-:W-:Y:S02]  /*2bc0*/  IMAD.X R9, R12, 0x1, R3, P6 ;  /* 0x000000010c097824 */ /* 0x002fe400030e0603 */
[----:B------:R-:W-:-:S05]  /*2bd0*/  @!P4 IMAD.MOV.U32 R8, RZ, RZ, R91 ;  /* 0x000000ffff08c224 */ /* 0x000fca00078e005b */
[----:B------:R1:W3:Y:S04]  /*2be0*/  @!P4 LDG.E.U8 R93, desc[UR20][R8.64] ;  /* 0x00000014085dc981 */ /* 0x0002e8000c1e1100 */
[----:B------:R4:W-:Y:S01]  /*2bf0*/  STL [R1+0xcd0], R91 ;  /* 0x000cd05b01007387 */ /* 0x0009e20000100800 */
[----:B0-----:R-:W-:-:S05]  /*2c00*/  VIADD R21, R21, 0xffffffaa ;  /* 0xffffffaa15157836 */ /* 0x001fca0000000000 */
[----:B------:R-:W-:Y:S02]  /*2c10*/  ISETP.GE.U32.AND P1, PT, R21, 0x7fffff2b, PT ;  /* 0x7fffff2b1500780c */ /* 0x000fe40003f26070 */
[----:B------:R-:W-:Y:S01]  /*2c20*/  PRMT R21, RZ, 0x7610, R21 ;  /* 0x00007610ff157816 */ /* 0x000fe20000000015 */
[----:B--2---:R0:W-:Y:S04]  /*2c30*/  STL [R1+0x6dc], R92 ;  /* 0x0006dc5c01007387 */ /* 0x0041e80000100800 */
[----:B------:R1:W-:Y:S04]  /*2c40*/  STL [R1+0xccc], R9 ;  /* 0x000ccc0901007387 */ /* 0x0003e80000100800 */
[----:B----4-:R-:W2:Y:S01]  /*2c50*/  LDL.LU R91, [R1+0x1594] ;  /* 0x00159400015b7983 */ /* 0x010ea20000300800 */
[----:B0-----:R-:W-:-:S05]  /*2c60*/  IADD3 R92, P6, PT, R20, R4, RZ ;  /* 0x00000004145c7210 */ /* 0x001fca0007fde0ff */
[----:B-1----:R-:W-:Y:S02]  /*2c70*/  IMAD.MOV.U32 R9, RZ, RZ, R92 ;  /* 0x000000ffff097224 */ /* 0x002fe400078e005c */
[----:B------:R-:W-:Y:S01]  /*2c80*/  IMAD.X R8, R12, 0x1, R5, P6 ;  /* 0x000000010c087824 */ /* 0x000fe200030e0605 */
[----:B---3--:R0:W-:Y:S04]  /*2c90*/  STL [R1+0x3bc], R93 ;  /* 0x0003bc5d01007387 */ /* 0x0081e80000100800 */
[-C--:B------:R-:W-:Y:S01]  /*2ca0*/  @!P4 LOP3.LUT R9, R9, R8.reuse, RZ, 0x3c, !PT ;  /* 0x000000080909c212 */ /* 0x080fe200078e3cff */
[----:B0-----:R-:W3:Y:S04]  /*2cb0*/  LDL.LU R93, [R1+0x1590] ;  /* 0x00159000015d7983 */ /* 0x001ee80000300800 */
[----:B------:R-:W-:Y:S04]  /*2cc0*/  STL [R1+0xcd8], R92 ;  /* 0x000cd85c01007387 */ /* 0x000fe80000100800 */
[----:B------:R0:W-:Y:S02]  /*2cd0*/  STL [R1+0xcd4], R8 ;  /* 0x000cd40801007387 */ /* 0x0001e40000100800 */
[----:B0-----:R-:W-:-:S04]  /*2ce0*/  @!P4 LOP3.LUT R8, R9, R8, RZ, 0x3c, !PT ;  /* 0x000000080908c212 */ /* 0x001fc800078e3cff */
[----:B------:R-:W-:-:S05]  /*2cf0*/  @!P4 LOP3.LUT R9, R9, R8, RZ, 0x3c, !PT ;  /* 0x000000080909c212 */ /* 0x000fca00078e3cff */
[----:B------:R0:W4:Y:S01]  /*2d00*/  @!P4 LDG.E.U8 R21, desc[UR20][R8.64] ;  /* 0x000000140815c981 */ /* 0x000122000c1e1100 */
[----:B------:R-:W-:-:S05]  /*2d10*/  IMAD R20, R6, 0x58, RZ ;  /* 0x0000005806147824 */ /* 0x000fca00078e02ff */
[----:B------:R-:W-:Y:S02]  /*2d20*/  SHF.R.S32.HI R12, RZ, 0x1f, R20 ;  /* 0x0000001fff0c7819 */ /* 0x000fe40000011414 */
[----:B------:R-:W-:-:S05]  /*2d30*/  IADD3 R92, P6, PT, R20, R2, RZ ;  /* 0x00000002145c7210 */ /* 0x000fca0007fde0ff */
[----:B0-----:R-:W-:Y:S02]  /*2d40*/  IMAD.MOV.U32 R9, RZ, RZ, R92 ;  /* 0x000000ffff097224 */ /* 0x001fe400078e005c */
[----:B------:R-:W-:-:S05]  /*2d50*/  IMAD.X R8, R12, 0x1, R3, P6 ;  /* 0x000000010c087824 */ /* 0x000fca00030e0603 */
[-C--:B------:R-:W-:Y:S02]  /*2d60*/  @!P5 LOP3.LUT R9, R9, R8.reuse, RZ, 0x3c, !PT ;  /* 0x000000080909d212 */ /* 0x080fe400078e3cff */
[----:B---3--:R-:W-:Y:S01]  /*2d70*/  PRMT R93, RZ, 0x7610, R93 ;  /* 0x00007610ff5d7816 */ /* 0x008fe2000000005d */
[----:B----4-:R0:W-:Y:S04]  /*2d80*/  STL [R1+0x6a8], R21 ;  /* 0x0006a81501007387 */ /* 0x0101e80000100800 */
        /* <DEDUP_REMOVED lines=246> */
[----:B-1----:R-:W2:Y:S01]  /*3cf0*/  LDL.LU R93, [R1+0x1558] ;  /* 0x00155800015d7983 */ /* 0x002ea20000300800 */
[----:B---3--:R-:W-:-:S05]  /*3d00*/  IADD3 R90, P6, PT, R20, R4, RZ ;  /* 0x00000004145a7210 */ /* 0x008fca0007fde0ff */
[----:B----4-:R-:W-:Y:S02]  /*3d10*/  IMAD.MOV.U32 R9, RZ, RZ, R90 ;  /* 0x000000ffff097224 */ /* 0x010fe400078e005a */
        /* <DEDUP_REMOVED lines=18> */
[----:B------:R-:W-:Y:S01]  /*3e40*/  PRMT R91, RZ, 0x7610, R91 ;  /* 0x00007610ff5b7816 */ /* 0x000fe2000000005b */
[----:B---3--:R0:W-:Y:S04]  /*3e50*/  STL [R1+0xf3c], R21 ;  /* 0x000f3c1501007387 */ /* 0x0081e80000100800 */
[----:B------:R-:W-:Y:S04]  /*3e60*/  STL [R1+0xc20], R90 ;  /* 0x000c205a01007387 */ /* 0x000fe80000100800 */
[----:B------:R1:W-:Y:S01]  /*3e70*/  STL [R1+0xc1c], R8 ;  /* 0x000c1c0801007387 */ /* 0x0003e20000100800 */
[----:B------:R-:W-:Y:S01]  /*3e80*/  PRMT R87, RZ, 0x7610, R87 ;  /* 0x00007610ff577816 */ /* 0x000fe20000000057 */
[----:B0-----:R-:W0:Y:S01]  /*3e90*/  LDC R21, c[0x0][0x3a0] ;  /* 0x0000e800ff157b82 */ /* 0x001e220000000800 */
[----:B-1----:R-:W-:-:S04]  /*3ea0*/  @!P5 LOP3.LUT R8, R9, R8, RZ, 0x3c, !PT ;  /* 0x000000080908d212 */ /* 0x002fc800078e3cff */
[----:B------:R-:W-:-:S05]  /*3eb0*/  @!P5 LOP3.LUT R9, R9, R8, RZ, 0x3c, !PT ;  /* 0x000000080909d212 */ /* 0x000fca00078e3cff */
[----:B------:R1:W3:Y:S01]  /*3ec0*/  @!P5 LDG.E.U8 R91, desc[UR20][R8.64] ;  /* 0x00000014085bd981 */ /* 0x0002e2000c1e1100 */
[----:B------:R-:W-:-:S05]  /*3ed0*/  IADD3 R90, P6, PT, R20, R4, RZ ;  /* 0x00000004145a7210 */ /* 0x000fca0007fde0ff */
[----:B-1----:R-:W-:Y:S02]  /*3ee0*/  IMAD.MOV.U32 R9, RZ, RZ, R90 ;  /* 0x000000ffff097224 */ /* 0x002fe400078e005a */
[----:B------:R-:W-:-:S05]  /*3ef0*/  IMAD.X R8, R12, 0x1, R5, P6 ;  /* 0x000000010c087824 */ /* 0x000fca00030e0605 */
[----:B------:R-:W-:Y:S01]  /*3f00*/  @!P5 LOP3.LUT R9, R9, R8, RZ, 0x3c, !PT ;  /* 0x000000080909d212 */ /* 0x000fe200078e3cff */
[----:B------:R-:W-:Y:S01]  /*3f10*/  IMAD R20, R6, 0x4d, RZ ;  /* 0x0000004d06147824 */ /* 0x000fe200078e02ff */
[----:B------:R-:W-:-:S04]  /*3f20*/  PRMT R89, RZ, 0x7610, R89 ;  /* 0x00007610ff597816 */ /* 0x000fc80000000059 */
[----:B------:R-:W-:Y:S01]  /*3f30*/  SHF.R.S32.HI R12, RZ, 0x1f, R20 ;  /* 0x0000001fff0c7819 */ /* 0x000fe20000011414 */
[----:B---3--:R1:W-:Y:S04]  /*3f40*/  STL [R1+0xf38], R91 ;  /* 0x000f385b01007387 */ /* 0x0083e80000100800 */
[----:B-1----:R-:W3:Y:S04]  /*3f50*/  LDL.LU R91, [R1+0x1550] ;  /* 0x00155000015b7983 */ /* 0x002ee80000300800 */
[----:B------:R-:W-:Y:S04]  /*3f60*/  STL [R1+0xc28], R90 ;  /* 0x000c285a01007387 */ /* 0x000fe80000100800 */
[----:B------:R1:W-:Y:S02]  /*3f70*/  STL [R1+0xc24], R8 ;  /* 0x000c240801007387 */ /* 0x0003e40000100800 */
[----:B-1----:R-:W-:-:S04]  /*3f80*/  @!P5 LOP3.LUT R8, R9, R8, RZ, 0x3c, !PT ;  /* 0x000000080908d212 */ /* 0x002fc800078e3cff */
[----:B------:R-:W-:Y:S02]  /*3f90*/  @!P5 LOP3.LUT R9, R9, R8, RZ, 0x3c, !PT ;  /* 0x000000080909d212 */ /* 0x000fe400078e3cff */
[----:B------:R-:W-:-:S03]  /*3fa0*/  IADD3 R90, P6, PT, R20, R2, RZ ;  /* 0x00000002145a7210 */ /* 0x000fc60007fde0ff */
[----:B------:R1:W4:Y:S02]  /*3fb0*/  @!P5 LDG.E.U8 R87, desc[UR20][R8.64] ;  /* 0x000000140857d981 */ /* 0x000324000c1e1100 */
[----:B-1----:R-:W-:Y:S02]  /*3fc0*/  IMAD.X R9, R12, 0x1, R3, P6 ;  /* 0x000000010c097824 */ /* 0x002fe400030e0603 */
[----:B------:R-:W-:-:S05]  /*3fd0*/  @!P3 IMAD.MOV.U32 R8, RZ, RZ, R90 ;  /* 0x000000ffff08b224 */ /* 0x000fca00078e005a */
[----:B------:R1:W2:Y:S01]  /*3fe0*/  @!P3 LDG.E.U8 R89, desc[UR20][R8.64] ;  /* 0x000000140859b981 */ /* 0x0002a2000c1e1100 */
[----:B0-----:R-:W-:-:S05]  /*3ff0*/  VIADD R21, R21, 0xffffffb5 ;  /* 0xffffffb515157836 */ /* 0x001fca0000000000 */
[----:B------:R-:W-:Y:S02]  /*4000*/  ISETP.GE.U32.AND P4, PT, R21, 0x7fffff36, PT ;  /* 0x7fffff361500780c */ /* 0x000fe40003f86070 */
[----:B------:R-:W0:Y:S01]  /*4010*/  LDC R21, c[0x0][0x3a0] ;  /* 0x0000e800ff157b82 */ /* 0x000e220000000800 */
[----:B------:R0:W-:Y:S02]  /*4020*/  STL [R1+0xc10], R90 ;  /* 0x000c105a01007387 */ /* 0x0001e40000100800 */
[----:B0-----:R-:W-:-:S05]  /*4030*/  VIADD R21, R21, 0xffffffb6 ;  /* 0xffffffb615157836 */ /* 0x001fca0000000000 */
[----:B------:R-:W-:Y:S02]  /*4040*/  ISETP.GE.U32.AND P5, PT, R21, 0x7fffff37, PT ;  /* 0x7fffff371500780c */ /* 0x000fe40003fa6070 */
[----:B------:R-:W-:Y:S01]  /*4050*/  PRMT R21, RZ, 0x7610, R21 ;  /* 0x00007610ff157816 */ /* 0x000fe20000000015 */
[----:B----4-:R0:W-:Y:S04]  /*4060*/  STL [R1+0xf34], R87 ;  /* 0x000f345701007387 */ /* 0x0101e80000100800 */
[----:B------:R1:W-:Y:S04]  /*4070*/  STL [R1+0xc0c], R9 ;  /* 0x000c0c0901007387 */ /* 0x0003e80000100800 */
[----:B------:R-:W4:Y:S01]  /*4080*/  LDL.LU R90, [R1+0x154c] ;  /* 0x00154c00015a7983 */ /* 0x000f220000300800 */
[----:B0-----:R-:W-:-:S05]  /*4090*/  IADD3 R87, P6, PT, R20, R4, RZ ;  /* 0x0000000414577210 */ /* 0x001fca0007fde0ff */
[----:B-1----:R-:W-:Y:S02]  /*40a0*/  IMAD.MOV.U32 R9, RZ, RZ, R87 ;  /* 0x000000ffff097224 */ /* 0x002fe400078e0057 */
[----:B------:R-:W-:Y:S01]  /*40b0*/  IMAD.X R8, R12, 0x1, R5, P6 ;  /* 0x000000010c087824 */ /* 0x000fe200030e0605 */
[----:B--2---:R0:W-:Y:S04]  /*40c0*/  STL [R1+0x624], R89 ;  /* 0x0006245901007387 */ /* 0x0041e80000100800 */
[-C--:B------:R-:W-:Y:S01]  /*40d0*/  @!P3 LOP3.LUT R9, R9, R8.reuse, RZ, 0x3c, !PT ;  /* 0x000000080909b212 */ /* 0x080fe200078e3cff */
[----:B0-----:R-:W2:Y:S04]  /*40e0*/  LDL.LU R89, [R1+0x1548] ;  /* 0x0015480001597983 */ /* 0x001ea80000300800 */
[----:B------:R-:W-:Y:S04]  /*40f0*/  STL [R1+0xc18], R87 ;  /* 0x000c185701007387 */ /* 0x000fe80000100800 */
[----:B------:R0:W-:Y:S02]  /*4100*/  STL [R1+0xc14], R8 ;  /* 0x000c140801007387 */ /* 0x0001e40000100800 */
[----:B0-----:R-:W-:-:S04]  /*4110*/  @!P3 LOP3.LUT R8, R9, R8, RZ, 0x3c, !PT ;  /* 0x000000080908b212 */ /* 0x001fc800078e3cff */
[----:B------:R-:W-:-:S05]  /*4120*/  @!P3 LOP3.LUT R9, R9, R8, RZ, 0x3c, !PT ;  /* 0x000000080909b212 */ /* 0x000fca00078e3cff */
[----:B------:R0:W2:Y:S01]  /*4130*/  @!P3 LDG.E.U8 R21, desc[UR20][R8.64] ;  /* 0x000000140815b981 */ /* 0x0000a2000c1e1100 */
[----:B------:R-:W-:-:S05]  /*4140*/  IMAD R20, R6, 0x4c, RZ ;  /* 0x0000004c06147824 */ /* 0x000fca00078e02ff */
[----:B------:R-:W-:Y:S02]  /*4150*/  SHF.R.S32.HI R12, RZ, 0x1f, R20 ;  /* 0x0000001fff0c7819 */ /* 0x000fe40000011414 */
[----:B------:R-:W-:-:S05]  /*4160*/  IADD3 R87, P6, PT, R20, R2, RZ ;  /* 0x0000000214577210 */ /* 0x000fca0007fde0ff */
[----:B0-----:R-:W-:Y:S02]  /*4170*/  IMAD.MOV.U32 R9, RZ, RZ, R87 ;  /* 0x000000ffff097224 */ /* 0x001fe400078e0057 */
[----:B------:R-:W-:-:S05]  /*4180*/  IMAD.X R8, R12, 0x1, R3, P6 ;  /* 0x000000010c087824 */ /* 0x000fca00030e0603 */
[-C--:B------:R-:W-:Y:S02]  /*4190*/  @!P0 LOP3.LUT R9, R9, R8.reuse, RZ, 0x3c, !PT ;  /* 0x0000000809098212 */ /* 0x080fe400078e3cff */
[----:B------:R-:W-:Y:S01]  /*41a0*/  PRMT R88, RZ, 0x7610, R88 ;  /* 0x00007610ff587816 */ /* 0x000fe20000000058 */
[----:B--2---:R0:W-:Y:S04]  /*41b0*/  STL [R1+0x620], R21 ;  /* 0x0006201501007387 */ /* 0x0041e80000100800 */
        /* <DEDUP_REMOVED lines=10> */
[----:B------:R-:W-:Y:S01]  /*4260*/  @!P0 LOP3.LUT R9, R9, R8, RZ, 0x3c, !PT ;  /* 0x0000000809098212 */ /* 0x000fe200078e3cff */
[----:B------:R-:W-:Y:S01]  /*4270*/  IMAD R20, R6, 0x4b, RZ ;  /* 0x0000004b06147824 */ /* 0x000fe200078e02ff */
[----:B------:R-:W-:-:S04]  /*4280*/  PRMT R86, RZ, 0x7610, R86 ;  /* 0x00007610ff567816 */ /* 0x000fc80000000056 */
[----:B------:R-:W-:Y:S01]  /*4290*/  SHF.R.S32.HI R12, RZ, 0x1f, R20 ;  /* 0x0000001fff0c7819 */ /* 0x000fe20000011414 */
[----:B--2---:R1:W-:Y:S04]  /*42a0*/  STL [R1+0x61c], R88 ;  /* 0x00061c5801007387 */ /* 0x0043e80000100800 */
[----:B-1----:R-:W2:Y:S04]  /*42b0*/  LDL.LU R88, [R1+0x1544] ;  /* 0x0015440001587983 */ /* 0x002ea80000300800 */
[----:B------:R-:W-:Y:S04]  /*42c0*/  STL [R1+0xc08], R87 ;  /* 0x000c085701007387 */ /* 0x000fe80000100800 */
[----:B------:R1:W-:Y:S02]  /*42d0*/  STL [R1+0xc04], R8 ;  /* 0x000c040801007387 */ /* 0x0003e40000100800 */
[----:B-1----:R-:W-:-:S04]  /*42e0*/  @!P0 LOP3.LUT R8, R9, R8, RZ, 0x3c, !PT ;  /* 0x0000000809088212 */ /* 0x002fc800078e3cff */
[----:B------:R-:W-:Y:S02]  /*42f0*/  @!P0 LOP3.LUT R9, R9, R8, RZ, 0x3c, !PT ;  /* 0x0000000809098212 */ /* 0x000fe400078e3cff */
[----:B------:R-:W-:-:S03]  /*4300*/  IADD3 R87, P6, PT, R20, R2, RZ ;  /* 0x0000000214577210 */ /* 0x000fc60007fde0ff */
[----:B------:R1:W2:Y:S02]  /*4310*/  @!P0 LDG.E.U8 R84, desc[UR20][R8.64] ;  /* 0x0000001408548981 */ /* 0x0002a4000c1e1100 */
[----:B-1----:R-:W-:Y:S02]  /*4320*/  IMAD.X R9, R12, 0x1, R3, P6 ;  /* 0x000000010c097824 */ /* 0x002fe400030e0603 */
[----:B------:R-:W-:-:S05]  /*4330*/  @!P1 IMAD.MOV.U32 R8, RZ, RZ, R87 ;  /* 0x000000ffff089224 */ /* 0x000fca00078e0057 */
[----:B------:R1:W3:Y:S01]  /*4340*/  @!P1 LDG.E.U8 R86, desc[UR20][R8.64] ;  /* 0x0000001408569981 */ /* 0x0002e2000c1e1100 */
[----:B0-----:R-:W-:-:S05]  /*4350*/  VIADD R21, R21, 0xffffffb7 ;  /* 0xffffffb715157836 */ /* 0x001fca0000000000 */
[----:B------:R-:W-:Y:S02]  /*4360*/  ISETP.GE.U32.AND P3, PT, R21, 0x7fffff38, PT ;  /* 0x7fffff381500780c */ /* 0x000fe40003f66070 */
[----:B------:R-:W0:Y:S01]  /*4370*/  LDC R21, c[0x0][0x3a0] ;  /* 0x0000e800ff157b82 */ /* 0x000e220000000800 */
[----:B------:R0:W-:Y:S02]  /*4380*/  STL [R1+0xbf0], R87 ;  /* 0x000bf05701007387 */ /* 0x0001e40000100800 */
[----:B0-----:R-:W-:-:S05]  /*4390*/  VIADD R21, R21, 0xffffffb8 ;  /* 0xffffffb815157836 */ /* 0x001fca0000000000 */
[----:B------:R-:W-:Y:S02]  /*43a0*/  ISETP.GE.U32.AND P0, PT, R21, 0x7fffff39, PT ;  /* 0x7fffff391500780c */ /* 0x000fe40003f06070 */
[----:B------:R-:W-:Y:S01]  /*43b0*/  PRMT R21, RZ, 0x7610, R21 ;  /* 0x00007610ff157816 */ /* 0x000fe20000000015 */
[----:B--2---:R0:W-:Y:S04]  /*43c0*/  STL [R1+0x5e8], R84 ;  /* 0x0005e85401007387 */ /* 0x0041e80000100800 */
[----:B------:R1:W-:Y:S04]  /*43d0*/  STL [R1+0xbec], R9 ;  /* 0x000bec0901007387 */ /* 0x0003e80000100800 */
[----:B------:R-:W2:Y:S01]  /*43e0*/  LDL.LU R87, [R1+0x1540] ;  /* 0x0015400001577983 */ /* 0x000ea20000300800 */
        /* <DEDUP_REMOVED lines=281> */
[----:B------:R-:W-:-:S05]  /*5580*/  IMAD.SHL.U32 R20, R6, 0x40, RZ ;  /* 0x0000004006147824 */ /* 0x000fca00078e00ff */
        /* <DEDUP_REMOVED lines=16> */
[----:B------:R-:W-:Y:S01]  /*5690*/  IMAD.X R8, R12, 0x1, R5, P6 ;  /* 0x000000010c087824 */ /* 0x000fe200030e0605 */
[----:B------:R-:W-:Y:S04]  /*56a0*/  STL [R1+0xb48], R22 ;  /* 0x000b481601007387 */ /* 0x000fe80000100800 */
[----:B------:R-:W-:Y:S01]  /*56b0*/  @!P4 LOP3.LUT R9, R9, R8, RZ, 0x3c, !PT ;  /* 0x000000080909c212 */ /* 0x000fe200078e3cff */
[----:B--2---:R-:W-:Y:S04]  /*56c0*/  STL [R1+0x1274], R13 ;  /* 0x0012740d01007387 */ /* 0x004fe80000100800 */
[----:B------:R1:W-:Y:S01]  /*56d0*/  STL [R1+0xb44], R8 ;  /* 0x000b440801007387 */ /* 0x0003e20000100800 */
[----:B------:R-:W-:Y:S01]  /*56e0*/  IMAD R20, R6, 0x3f, RZ ;  /* 0x0000003f06147824 */ /* 0x000fe200078e02ff */
[----:B------:R-:W-:-:S02]  /*56f0*/  PRMT R69, RZ, 0x7610, R69 ;  /* 0x00007610ff457816 */ /* 0x000fc40000000045 */
[----:B------:R-:W-:Y:S02]  /*5700*/  PRMT R68, RZ, 0x7610, R68 ;  /* 0x00007610ff447816 */ /* 0x000fe40000000044 */
[----:B------:R-:W-:Y:S02]  /*5710*/  PRMT R67, RZ, 0x7610, R67 ;  /* 0x00007610ff437816 */ /* 0x000fe40000000043 */
[----:B------:R-:W-:Y:S02]  /*5720*/  PRMT R66, RZ, 0x7610, R66 ;  /* 0x00007610ff427816 */ /* 0x000fe40000000042 */
[----:B------:R-:W-:Y:S02]  /*5730*/  PRMT R65, RZ, 0x7610, R65 ;  /* 0x00007610ff417816 */ /* 0x000fe40000000041 */
[----:B------:R-:W-:Y:S01]  /*5740*/  PRMT R64, RZ, 0x7610, R64 ;  /* 0x00007610ff407816 */ /* 0x000fe20000000040 */
[----:B0-----:R-:W-:Y:S01]  /*5750*/  VIADD R21, R21, 0xffffffc3 ;  /* 0xffffffc315157836 */ /* 0x001fe20000000000 */
[C---:B-1----:R-:W-:Y:S01]  /*5760*/  @!P4 LOP3.LUT R8, R9.reuse, R8, RZ, 0x3c, !PT ;  /* 0x000000080908c212 */ /* 0x042fe200078e3cff */
[----:B------:R-:W0:Y:S03]  /*5770*/  LDC R13, c[0x0][0x3a0] ;  /* 0x0000e800ff0d7b82 */ /* 0x000e260000000800 */
[----:B------:R-:W-:-:S05]  /*5780*/  @!P4 LOP3.LUT R9, R9, R8, RZ, 0x3c, !PT ;  /* 0x000000080909c212 */ /* 0x000fca00078e3cff */
[----:B------:R1:W2:Y:S01]  /*5790*/  @!P4 LDG.E.U8 R70, desc[UR20][R8.64] ;  /* 0x000000140846c981 */ /* 0x0002a2000c1e1100 */
[----:B------:R-:W-:Y:S02]  /*57a0*/  SHF.R.S32.HI R12, RZ, 0x1f, R20 ;  /* 0x0000001fff0c7819 */ /* 0x000fe40000011414 */
[----:B------:R-:W-:-:S05]  /*57b0*/  IADD3 R22, P6, PT, R20, R2, RZ ;  /* 0x0000000214167210 */ /* 0x000fca0007fde0ff */
[----:B-1----:R-:W-:Y:S02]  /*57c0*/  IMAD.MOV.U32 R9, RZ, RZ, R22 ;  /* 0x000000ffff097224 */ /* 0x002fe400078e0016 */
[----:B------:R-:W-:-:S05]  /*57d0*/  IMAD.X R8, R12, 0x1, R3, P6 ;  /* 0x000000010c087824 */ /* 0x000fca00030e0603 */
[-C--:B------:R-:W-:Y:S01]  /*57e0*/  @!P5 LOP3.LUT R9, R9, R8.reuse, RZ, 0x3c, !PT ;  /* 0x000000080909d212 */ /* 0x080fe200078e3cff */
[----:B--2---:R1:W-:Y:S04]  /*57f0*/  STL [R1+0x1b0], R70 ;  /* 0x0001b04601007387 */ /* 0x0043e80000100800 */
[----:B-1----:R-:W2:Y:S04]  /*5800*/  LDL.LU R70, [R1+0x14fc] ;  /* 0x0014fc0001467983 */ /* 0x002ea80000300800 */
[----:B------:R-:W-:Y:S04]  /*5810*/  STL [R1+0xb30], R22 ;  /* 0x000b301601007387 */ /* 0x000fe80000100800 */
[----:B------:R1:W-:Y:S02]  /*5820*/  STL [R1+0xb2c], R8 ;  /* 0x000b2c0801007387 */ /* 0x0003e40000100800 */
        /* <DEDUP_REMOVED lines=14> */
[----:B------:R-:W-:-:S05]  /*5910*/  IMAD R20, R6, 0x3e, RZ ;  /* 0x0000003e06147824 */ /* 0x000fca00078e02ff */
        /* <DEDUP_REMOVED lines=47> */
[----:B------:R-:W-:Y:S01]  /*5c10*/  IMAD R20, R6, 0x3c, RZ ;  /* 0x0000003c06147824 */ /* 0x000fe200078e02ff */
[----:B------:R-:W-:-:S04]  /*5c20*/  ISETP.GE.U32.AND P1, PT, R21, 0x7fffff44, PT ;  /* 0x7fffff441500780c */ /* 0x000fc80003f26070 */
[----:B------:R-:W-:Y:S02]  /*5c30*/  SHF.R.S32.HI R12, RZ, 0x1f, R20 ;  /* 0x0000001fff0c7819 */ /* 0x000fe40000011414 */
[----:B------:R-:W-:-:S05]  /*5c40*/  IADD3 R22, P6, PT, R20, R2, RZ ;  /* 0x0000000214167210 */ /* 0x000fca0007fde0ff */
[----:B-1----:R-:W-:Y:S02]  /*5c50*/  IMAD.MOV.U32 R9, RZ, RZ, R22 ;  /* 0x000000ffff097224 */ /* 0x002fe400078e0016 */
[----:B------:R-:W-:-:S05]  /*5c60*/  IMAD.X R8, R12, 0x1, R3, P6 ;  /* 0x000000010c087824 */ /* 0x000fca00030e0603 */
[-C--:B------:R-:W-:Y:S02]  /*5c70*/  @!P1 LOP3.LUT R9, R9, R8.reuse, RZ, 0x3c, !PT ;  /* 0x0000000809099212 */ /* 0x080fe400078e3cff */
[----:B------:R-:W-:Y:S01]  /*5c80*/  PRMT R63, RZ, 0x7610, R63 ;  /* 0x00007610ff3f7816 */ /* 0x000fe2000000003f */
        /* <DEDUP_REMOVED lines=19> */
[----:B0-----:R-:W-:Y:S02]  /*5dc0*/  VIADD R21, R13, 0xffffffc4 ;  /* 0xffffffc40d157836 */ /* 0x001fe40000000000 */
[----:B------:R-:W-:-:S03]  /*5dd0*/  IMAD R20, R6, 0x3b, RZ ;  /* 0x0000003b06147824 */ /* 0x000fc600078e02ff */
[----:B------:R-:W-:Y:S02]  /*5de0*/  ISETP.GE.U32.AND P4, PT, R21, 0x7fffff45, PT ;  /* 0x7fffff451500780c */ /* 0x000fe40003f86070 */
[----:B------:R-:W-:Y:S02]  /*5df0*/  SHF.R.S32.HI R12, RZ, 0x1f, R20 ;  /* 0x0000001fff0c7819 */ /* 0x000fe40000011414 */
[----:B------:R-:W-:-:S05]  /*5e00*/  IADD3 R22, P6, PT, R20, R2, RZ ;  /* 0x0000000214167210 */ /* 0x000fca0007fde0ff */
[----:B-1----:R-:W-:Y:S02]  /*5e10*/  IMAD.MOV.U32 R9, RZ, RZ, R22 ;  /* 0x000000ffff097224 */ /* 0x002fe400078e0016 */
[----:B------:R-:W-:-:S05]  /*5e20*/  IMAD.X R8, R12, 0x1, R3, P6 ;  /* 0x000000010c087824 */ /* 0x000fca00030e0603 */
[-C--:B------:R-:W-:Y:S02]  /*5e30*/  @!P4 LOP3.LUT R9, R9, R8.reuse, RZ, 0x3c, !PT ;  /* 0x000000080909c212 */ /* 0x080fe400078e3cff */
[----:B------:R-:W-:Y:S01]  /*5e40*/  PRMT R61, RZ, 0x7610, R61 ;  /* 0x00007610ff3d7816 */ /* 0x000fe2000000003d */
[----:B--2---:R0:W-:Y:S04]  /*5e50*/  STL [R1+0x468], R62 ;  /* 0x0004683e01007387 */ /* 0x0041e80000100800 */
[----:B0-----:R-:W2:Y:S04]  /*5e60*/  LDL.LU R62, [R1+0x14dc] ;  /* 0x0014dc00013e7983 */ /* 0x001ea80000300800 */
[----:B------:R-:W-:Y:S04]  /*5e70*/  STL [R1+0xaf0], R22 ;  /* 0x000af01601007387 */ /* 0x000fe80000100800 */
[----:B------:R0:W-:Y:S02]  /*5e80*/  STL [R1+0xaec], R8 ;  /* 0x000aec0801007387 */ /* 0x0001e40000100800 */
[----:B0-----:R-:W-:-:S04]  /*5e90*/  @!P4 LOP3.LUT R8, R9, R8, RZ, 0x3c, !PT ;  /* 0x000000080908c212 */ /* 0x001fc800078e3cff */
[----:B------:R-:W-:-:S05]  /*5ea0*/  @!P4 LOP3.LUT R9, R9, R8, RZ, 0x3c, !PT ;  /* 0x000000080909c212 */ /* 0x000fca00078e3cff */
[----:B------:R0:W2:Y:S01]  /*5eb0*/  @!P4 LDG.E.U8 R61, desc[UR20][R8.64] ;  /* 0x00000014083dc981 */ /* 0x0000a2000c1e1100 */
[----:B------:R-:W-:-:S05]  /*5ec0*/  IADD3 R22, P6, PT, R20, R4, RZ ;  /* 0x0000000414167210 */ /* 0x000fca0007fde0ff */
[----:B0-----:R-:W-:Y:S02]  /*5ed0*/  IMAD.MOV.U32 R9, RZ, RZ, R22 ;  /* 0x000000ffff097224 */ /* 0x001fe400078e0016 */
        /* <DEDUP_REMOVED lines=10> */
[----:B------:R-:W-:Y:S02]  /*5f80*/  VIADD R21, R13, 0xffffffc5 ;  /* 0xffffffc50d157836 */ /* 0x000fe40000000000 */
[----:B------:R-:W-:-:S03]  /*5f90*/  IMAD R20, R6, 0x3a, RZ ;  /* 0x0000003a06147824 */ /* 0x000fc600078e02ff */
[----:B------:R-:W-:Y:S02]  /*5fa0*/  ISETP.GE.U32.AND P5, PT, R21, 0x7fffff46, PT ;  /* 0x7fffff461500780c */ /* 0x000fe40003fa6070 */
[----:B------:R-:W-:Y:S02]  /*5fb0*/  SHF.R.S32.HI R12, RZ, 0x1f, R20 ;  /* 0x0000001fff0c7819 */ /* 0x000fe40000011414 */
        /* <DEDUP_REMOVED lines=376> */
[----:B------:R-:W-:-:S05]  /*7740*/  VIADD R21, R13, 0xffffffd3 ;  /* 0xffffffd30d157836 */ /* 0x000fca0000000000 */
[----:B------:R-:W-:Y:S01]  /*7750*/  ISETP.GE.U32.AND P4, PT, R21, 0x7fffff54, PT ;  /* 0x7fffff541500780c */ /* 0x000fe20003f86070 */
[----:B------:R-:W-:-:S05]  /*7760*/  VIADD R21, R13, 0xffffffd4 ;  /* 0xffffffd40d157836 */ /* 0x000fca0000000000 */
[----:B------:R-:W-:Y:S01]  /*7770*/  ISETP.GE.U32.AND P5, PT, R21, 0x7fffff55, PT ;  /* 0x7fffff551500780c */ /* 0x000fe20003fa6070 */
[----:B------:R-:W-:Y:S01]  /*7780*/  VIADD R21, R13, 0xffffffd5 ;  /* 0xffffffd50d157836 */ /* 0x000fe20000000000 */
[----:B------:R-:W-:-:S04]  /*7790*/  IADD3 R20, P6, PT, R20, R4, RZ ;  /* 0x0000000414147210 */ /* 0x000fc80007fde0ff */
[----:B------:R-:W-:Y:S01]  /*77a0*/  ISETP.GE.U32.AND P3, PT, R21, 0x7fffff56, PT ;  /* 0x7fffff561500780c */ /* 0x000fe20003f66070 */
[----:B------:R-:W-:-:S05]  /*77b0*/  VIADD R21, R13, 0xffffffd6 ;  /* 0xffffffd60d157836 */ /* 0x000fca0000000000 */
[----:B------:R-:W-:Y:S01]  /*77c0*/  ISETP.GE.U32.AND P0, PT, R21, 0x7fffff57, PT ;  /* 0x7fffff571500780c */ /* 0x000fe20003f06070 */
[----:B------:R-:W-:Y:S01]  /*77d0*/  IMAD.X R21, R12, 0x1, R5, P6 ;  /* 0x000000010c157824 */ /* 0x000fe200030e0605 */
[----:B------:R-:W-:Y:S01]  /*77e0*/  PRMT R12, RZ, 0x7610, R12 ;  /* 0x00007610ff0c7816 */ /* 0x000fe2000000000c */
[----:B------:R-:W-:Y:S01]  /*77f0*/  IMAD R22, R6, 0x2c, RZ ;  /* 0x0000002c06167824 */ /* 0x000fe200078e02ff */
[----:B------:R-:W-:Y:S04]  /*7800*/  STL [R1+0xa18], R20 ;  /* 0x000a181401007387 */ /* 0x000fe80000100800 */
[----:B------:R1:W3:Y:S01]  /*7810*/  @!P1 LDG.E.U8 R12, desc[UR20][R20.64] ;  /* 0x00000014140c9981 */ /* 0x0002e2000c1e1100 */
[----:B0-----:R-:W-:Y:S02]  /*7820*/  SHF.R.S32.HI R8, RZ, 0x1f, R22 ;  /* 0x0000001fff087819 */ /* 0x001fe40000011416 */
[----:B------:R-:W-:Y:S01]  /*7830*/  PRMT R93, RZ, 0x7610, R93 ;  /* 0x00007610ff5d7816 */ /* 0x000fe2000000005d */
[----:B--2---:R0:W-:Y:S04]  /*7840*/  STL [R1+0x3c4], R38 ;  /* 0x0003c42601007387 */ /* 0x0041e80000100800 */
[----:B------:R1:W-:Y:S01]  /*7850*/  STL [R1+0xa14], R21 ;  /* 0x000a141501007387 */ /* 0x0003e20000100800 */
[----:B0-----:R-:W-:-:S05]  /*7860*/  IADD3 R38, P6, PT, R22, R2, RZ ;  /* 0x0000000216267210 */ /* 0x001fca0007fde0ff */
[----:B-1----:R-:W-:Y:S02]  /*7870*/  IMAD.X R21, R8, 0x1, R3, P6 ;  /* 0x0000000108157824 */ /* 0x002fe400030e0603 */
[----:B------:R-:W-:-:S05]  /*7880*/  @!P4 IMAD.MOV.U32 R20, RZ, RZ, R38 ;  /* 0x000000ffff14c224 */ /* 0x000fca00078e0026 */
[----:B------:R0:W2:Y:S04]  /*7890*/  @!P4 LDG.E.U8 R93, desc[UR20][R20.64] ;  /* 0x00000014145dc981 */ /* 0x0000a8000c1e1100 */
[----:B------:R1:W-:Y:S04]  /*78a0*/  STL [R1+0xa00], R38 ;  /* 0x000a002601007387 */ /* 0x0003e80000100800 */
[----:B---3--:R3:W-:Y:S04]  /*78b0*/  STL [R1+0x3b8], R12 ;  /* 0x0003b80c01007387 */ /* 0x0087e80000100800 */
[----:B------:R0:W-:Y:S04]  /*78c0*/  STL [R1+0x9fc], R21 ;  /* 0x0009fc1501007387 */ /* 0x0001e80000100800 */
[----:B-1----:R-:W4:Y:S01]  /*78d0*/  LDL.LU R38, [R1+0x1468] ;  /* 0x0014680001267983 */ /* 0x002f220000300800 */
[----:B---3--:R-:W-:-:S05]  /*78e0*/  IADD3 R12, P6, PT, R22, R4, RZ ;  /* 0x00000004160c7210 */ /* 0x008fca0007fde0ff */
[----:B0-----:R-:W-:Y:S02]  /*78f0*/  IMAD.MOV.U32 R21, RZ, RZ, R12 ;  /* 0x000000ffff157224 */ /* 0x001fe400078e000c */
[----:B------:R-:W-:Y:S01]  /*7900*/  IMAD.X R20, R8, 0x1, R5, P6 ;  /* 0x0000000108147824 */ /* 0x000fe200030e0605 */
[----:B------:R-:W-:Y:S04]  /*7910*/  STL [R1+0xa08], R12 ;  /* 0x000a080c01007387 */ /* 0x000fe80000100800 */
[-C--:B------:R-:W-:Y:S02]  /*7920*/  @!P4 LOP3.LUT R21, R21, R20.reuse, RZ, 0x3c, !PT ;  /* 0x000000141515c212 */ /* 0x080fe400078e3cff */
[----:B------:R-:W-:Y:S01]  /*7930*/  PRMT R34, RZ, 0x7610, R34 ;  /* 0x00007610ff227816 */ /* 0x000fe20000000022 */
[----:B--2---:R-:W-:Y:S04]  /*7940*/  STL [R1+0x3b4], R93 ;  /* 0x0003b45d01007387 */ /* 0x004fe80000100800 */
[----:B------:R0:W-:Y:S02]  /*7950*/  STL [R1+0xa04], R20 ;  /* 0x000a041401007387 */ /* 0x0001e40000100800 */
[----:B0-----:R-:W-:-:S04]  /*7960*/  @!P4 LOP3.LUT R20, R21, R20, RZ, 0x3c, !PT ;  /* 0x000000141514c212 */ /* 0x001fc800078e3cff */
[----:B------:R-:W-:-:S05]  /*7970*/  @!P4 LOP3.LUT R21, R21, R20, RZ, 0x3c, !PT ;  /* 0x000000141515c212 */ /* 0x000fca00078e3cff */
[----:B------:R0:W2:Y:S01]  /*7980*/  @!P4 LDG.E.U8 R34, desc[UR20][R20.64] ;  /* 0x000000141422c981 */ /* 0x0000a2000c1e1100 */
[----:B------:R-:W-:-:S05]  /*7990*/  VIADD R9, R13, 0xffffffd7 ;  /* 0xffffffd70d097836 */ /* 0x000fca0000000000 */
[----:B------:R-:W-:Y:S01]  /*79a0*/  ISETP.GE.U32.AND P1, PT, R9, 0x7fffff58, PT ;  /* 0x7fffff580900780c */ /* 0x000fe20003f26070 */
        /* <DEDUP_REMOVED lines=14> */
[----:B------:R-:W-:-:S05]  /*7a90*/  IADD3 R93, P6, PT, R9, R4, RZ ;  /* 0x00000004095d7210 */ /* 0x000fca0007fde0ff */
[----:B0-----:R-:W-:Y:S02]  /*7aa0*/  IMAD.MOV.U32 R21, RZ, RZ, R93 ;  /* 0x000000ffff157224 */ /* 0x001fe400078e005d */
[----:B------:R-:W-:-:S05]  /*7ab0*/  IMAD.X R20, R8, 0x1, R5, P6 ;  /* 0x0000000108147824 */ /* 0x000fca00030e0605 */
[-C--:B------:R-:W-:Y:S02]  /*7ac0*/  @!P5 LOP3.LUT R21, R21, R20.reuse, RZ, 0x3c, !PT ;  /* 0x000000141515d212 */ /* 0x080fe400078e3cff */
[----:B------:R-:W-:Y:S01]  /*7ad0*/  PRMT R10, RZ, 0x7610, R10 ;  /* 0x00007610ff0a7816 */ /* 0x000fe2000000000a */
[----:B---3--:R0:W-:Y:S04]  /*7ae0*/  STL [R1+0x2bc], R37 ;  /* 0x0002bc2501007387 */ /* 0x0081e80000100800 */
        /* <DEDUP_REMOVED lines=255> */
[----:B------:R-:W-:Y:S02]  /*8ae0*/  IADD3 R93, P6, PT, R9, R2, RZ ;  /* 0x00000002095d7210 */ /* 0x000fe40007fde0ff */
[----:B------:R-:W-:-:S03]  /*8af0*/  SHF.R.S32.HI R8, RZ, 0x1f, R9 ;  /* 0x0000001fff087819 */ /* 0x000fc60000011409 */
[----:B------:R-:W-:Y:S02]  /*8b00*/  STL [R1+0x950], R93 ;  /* 0x0009505d01007387 */ /* 0x000fe40000100800 */
[----:B0-----:R-:W-:Y:S01]  /*8b10*/  IMAD.X R21, R8, 0x1, R3, P6 ;  /* 0x0000000108157824 */ /* 0x001fe200030e0603 */
[----:B------:R-:W-:-:S03]  /*8b20*/  PRMT R91, RZ, 0x7610, R91 ;  /* 0x00007610ff5b7816 */ /* 0x000fc6000000005b */
[----:B------:R-:W-:Y:S01]  /*8b30*/  @!P5 IMAD.MOV.U32 R20, RZ, RZ, R93 ;  /* 0x000000ffff14d224 */ /* 0x000fe200078e005d */
[----:B----4-:R-:W-:-:S04]  /*8b40*/  PRMT R90, RZ, 0x7610, R90 ;  /* 0x00007610ff5a7816 */ /* 0x010fc8000000005a */
[----:B------:R0:W4:Y:S04]  /*8b50*/  @!P5 LDG.E.U8 R91, desc[UR20][R20.64] ;  /* 0x00000014145bd981 */ /* 0x000128000c1e1100 */
[----:B--2---:R1:W-:Y:S02]  /*8b60*/  STL [R1+0x28c], R92 ;  /* 0x00028c5c01007387 */ /* 0x0043e40000100800 */
[----:B-1----:R-:W-:Y:S02]  /*8b70*/  IADD3 R92, P6, PT, R9, R4, RZ ;  /* 0x00000004095c7210 */ /* 0x002fe40007fde0ff */
[----:B------:R1:W-:Y:S03]  /*8b80*/  STL [R1+0x94c], R21 ;  /* 0x00094c1501007387 */ /* 0x0003e60000100800 */
[----:B------:R-:W-:-:S02]  /*8b90*/  IMAD.X R93, R8, 0x1, R5, P6 ;  /* 0x00000001085d7824 */ /* 0x000fc400030e0605 */
[----:B0-----:R-:W-:Y:S02]  /*8ba0*/  @!P5 IMAD.MOV.U32 R20, RZ, RZ, R92 ;  /* 0x000000ffff14d224 */ /* 0x001fe400078e005c */
[----:B-1----:R-:W-:-:S05]  /*8bb0*/  @!P5 IMAD.MOV.U32 R21, RZ, RZ, R93 ;  /* 0x000000ffff15d224 */ /* 0x002fca00078e005d */
[----:B------:R0:W2:Y:S01]  /*8bc0*/  @!P5 LDG.E.U8 R90, desc[UR20][R20.64] ;  /* 0x00000014145ad981 */ /* 0x0000a2000c1e1100 */
[----:B------:R-:W-:Y:S02]  /*8bd0*/  VIADD R12, R13, 0xffffffdf ;  /* 0xffffffdf0d0c7836 */ /* 0x000fe40000000000 */
[----:B------:R-:W-:Y:S01]  /*8be0*/  IMAD.SHL.U32 R9, R6, 0x20, RZ ;  /* 0x0000002006097824 */ /* 0x000fe200078e00ff */
[----:B------:R-:W-:Y:S02]  /*8bf0*/  STL [R1+0x958], R92 ;  /* 0x0009585c01007387 */ /* 0x000fe40000100800 */
[----:B------:R-:W-:Y:S02]  /*8c00*/  ISETP.GE.U32.AND P3, PT, R12, 0x7fffff60, PT ;  /* 0x7fffff600c00780c */ /* 0x000fe40003f66070 */
[----:B----4-:R1:W-:Y:S01]  /*8c10*/  STL [R1+0x188], R91 ;  /* 0x0001885b01007387 */ /* 0x0103e20000100800 */
[----:B------:R-:W-:-:S03]  /*8c20*/  SHF.R.S32.HI R8, RZ, 0x1f, R9 ;  /* 0x0000001fff087819 */ /* 0x000fc60000011409 */
[----:B------:R-:W-:Y:S01]  /*8c30*/  STL [R1+0x954], R93 ;  /* 0x0009545d01007387 */ /* 0x000fe20000100800 */
[----:B-1----:R-:W-:Y:S02]  /*8c40*/  IADD3 R91, P6, PT, R9, R2, RZ ;  /* 0x00000002095b7210 */ /* 0x002fe40007fde0ff */
[----:B------:R-:W-:-:S03]  /*8c50*/  PRMT R89, RZ, 0x7610, R89 ;  /* 0x00007610ff597816 */ /* 0x000fc60000000059 */
[----:B------:R-:W-:Y:S01]  /*8c60*/  STL [R1+0x940], R91 ;  /* 0x0009405b01007387 */ /* 0x000fe20000100800 */
[----:B------:R-:W-:Y:S02]  /*8c70*/  IMAD.X R92, R8, 0x1, R3, P6 ;  /* 0x00000001085c7824 */ /* 0x000fe400030e0603 */
[----:B0-----:R-:W-:Y:S02]  /*8c80*/  @!P3 IMAD.MOV.U32 R20, RZ, RZ, R91 ;  /* 0x000000ffff14b224 */ /* 0x001fe400078e005b */
[----:B------:R-:W-:Y:S01]  /*8c90*/  @!P3 IMAD.MOV.U32 R21, RZ, RZ, R92 ;  /* 0x000000ffff15b224 */ /* 0x000fe200078e005c */
[----:B------:R-:W-:-:S04]  /*8ca0*/  PRMT R88, RZ, 0x7610, R88 ;  /* 0x00007610ff587816 */ /* 0x000fc80000000058 */
[----:B------:R0:W4:Y:S04]  /*8cb0*/  @!P3 LDG.E.U8 R89, desc[UR20][R20.64] ;  /* 0x000000141459b981 */ /* 0x000128000c1e1100 */
[----:B--2---:R1:W-:Y:S02]  /*8cc0*/  STL [R1+0x184], R90 ;  /* 0x0001845a01007387 */ /* 0x0043e40000100800 */
[----:B-1----:R-:W-:-:S05]  /*8cd0*/  IADD3 R90, P6, PT, R9, R4, RZ ;  /* 0x00000004095a7210 */ /* 0x002fca0007fde0ff */
[----:B------:R-:W-:Y:S02]  /*8ce0*/  IMAD.X R91, R8, 0x1, R5, P6 ;  /* 0x00000001085b7824 */ /* 0x000fe400030e0605 */
[----:B0-----:R-:W-:Y:S02]  /*8cf0*/  @!P3 IMAD.MOV.U32 R20, RZ, RZ, R90 ;  /* 0x000000ffff14b224 */ /* 0x001fe400078e005a */
[----:B------:R-:W-:-:S05]  /*8d00*/  @!P3 IMAD.MOV.U32 R21, RZ, RZ, R91 ;  /* 0x000000ffff15b224 */ /* 0x000fca00078e005b */
[----:B------:R0:W2:Y:S01]  /*8d10*/  @!P3 LDG.E.U8 R88, desc[UR20][R20.64] ;  /* 0x000000141458b981 */ /* 0x0000a2000c1e1100 */
[----:B------:R-:W-:Y:S02]  /*8d20*/  VIADD R12, R13, 0xffffffe0 ;  /* 0xffffffe00d0c7836 */ /* 0x000fe40000000000 */
[----:B------:R-:W-:Y:S01]  /*8d30*/  IMAD R9, R6, 0x1f, RZ ;  /* 0x0000001f06097824 */ /* 0x000fe200078e02ff */
[----:B------:R-:W-:Y:S02]  /*8d40*/  STL [R1+0x93c], R92 ;  /* 0x00093c5c01007387 */ /* 0x000fe40000100800 */
[----:B------:R-:W-:Y:S02]  /*8d50*/  ISETP.GE.U32.AND P0, PT, R12, 0x7fffff61, PT ;  /* 0x7fffff610c00780c */ /* 0x000fe40003f06070 */
[----:B------:R-:W-:Y:S01]  /*8d60*/  STL [R1+0x948], R90 ;  /* 0x0009485a01007387 */ /* 0x000fe20000100800 */
[----:B------:R-:W-:-:S03]  /*8d70*/  SHF.R.S32.HI R8, RZ, 0x1f, R9 ;  /* 0x0000001fff087819 */ /* 0x000fc60000011409 */
[----:B----4-:R1:W-:Y:S04]  /*8d80*/  STL [R1+0x170], R89 ;  /* 0x0001705901007387 */ /* 0x0103e80000100800 */
        /* <DEDUP_REMOVED lines=174> */
[----:B------:R-:W-:Y:S02]  /*9870*/  SHF.R.S32.HI R8, RZ, 0x1f, R9 ;  /* 0x0000001fff087819 */ /* 0x000fe40000011409 */
[----:B------:R-:W-:Y:S01]  /*9880*/  PRMT R71, RZ, 0x7610, R71 ;  /* 0x00007610ff477816 */ /* 0x000fe20000000047 */
[----:B----4-:R1:W-:Y:S04]  /*9890*/  STL [R1+0x168], R73 ;  /* 0x0001684901007387 */ /* 0x0103e80000100800 */
[----:B------:R-:W-:Y:S01]  /*98a0*/  STL [R1+0x8c4], R75 ;  /* 0x0008c44b01007387 */ /* 0x000fe20000100800 */
[----:B-1----:R-:W-:-:S05]  /*98b0*/  IADD3 R73, P6, PT, R9, R2, RZ ;  /* 0x0000000209497210 */ /* 0x002fca0007fde0ff */
        /* <DEDUP_REMOVED lines=145> */
[----:B------:R-:W-:Y:S01]  /*a1d0*/  IMAD.SHL.U32 R9, R6, 0x10, RZ ;  /* 0x0000001006097824 */ /* 0x000fe200078e00ff */
        /* <DEDUP_REMOVED lines=48> */
[----:B------:R-:W-:-:S02]  /*a4e0*/  PRMT R53, RZ, 0x7610, R53 ;  /* 0x00007610ff357816 */ /* 0x000fc40000000035 */
[----:B------:R-:W-:Y:S01]  /*a4f0*/  PRMT R52, RZ, 0x7610, R52 ;  /* 0x00007610ff347816 */ /* 0x000fe20000000034 */
[----:B----4-:R1:W-:Y:S04]  /*a500*/  STL [R1+0xed0], R55 ;  /* 0x000ed03701007387 */ /* 0x0103e80000100800 */
[----:B------:R-:W-:Y:S01]  /*a510*/  STL [R1+0x834], R57 ;  /* 0x0008343901007387 */ /* 0x000fe20000100800 */
[----:B-1----:R-:W-:-:S05]  /*a520*/  IADD3 R55, P6, PT, R9, R2, RZ ;  /* 0x0000000209377210 */ /* 0x002fca0007fde0ff */
[----:B------:R-:W-:Y:S01]  /*a530*/  STL [R1+0x820], R55 ;  /* 0x0008203701007387 */ /* 0x000fe20000100800 */
[----:B------:R-:W-:Y:S02]  /*a540*/  IMAD.X R56, R8, 0x1, R3, P6 ;  /* 0x0000000108387824 */ /* 0x000fe400030e0603 */
[----:B0-----:R-:W-:Y:S02]  /*a550*/  @!P4 IMAD.MOV.U32 R20, RZ, RZ, R55 ;  /* 0x000000ffff14c224 */ /* 0x001fe400078e0037 */
[----:B------:R-:W-:-:S05]  /*a560*/  @!P4 IMAD.MOV.U32 R21, RZ, RZ, R56 ;  /* 0x000000ffff15c224 */ /* 0x000fca00078e0038 */
        /* <DEDUP_REMOVED lines=162> */
[----:B------:R-:W-:-:S03]  /*af90*/  IMAD R9, R6, 0x6, RZ ;  /* 0x0000000606097824 */ /* 0x000fc600078e02ff */
[----:B------:R-:W-:Y:S01]  /*afa0*/  ISETP.GE.U32.AND P0, PT, R12, 0x7fffff7a, PT ;  /* 0x7fffff7a0c00780c */ /* 0x000fe20003f06070 */
[----:B------:R-:W-:Y:S01]  /*afb0*/  VIADD R12, R13, 0xfffffffa ;  /* 0xfffffffa0d0c7836 */ /* 0x000fe20000000000 */
[----:B------:R-:W-:Y:S01]  /*afc0*/  STL [R1+0x32c], R42 ;  /* 0x00032c2a01007387 */ /* 0x000fe20000100800 */
[----:B------:R-:W-:-:S03]  /*afd0*/  SHF.R.S32.HI R8, RZ, 0x1f, R9 ;  /* 0x0000001fff087819 */ /* 0x000fc60000011409 */
[----:B------:R-:W-:Y:S01]  /*afe0*/  STL [R1+0x338], R35 ;  /* 0x0003382301007387 */ /* 0x000fe20000100800 */
[----:B------:R-:W-:Y:S01]  /*aff0*/  ISETP.GE.U32.AND P1, PT, R12, 0x7fffff7b, PT ;  /* 0x7fffff7b0c00780c */ /* 0x000fe20003f26070 */
[C---:B------:R-:W-:Y:S02]  /*b000*/  VIADD R12, R13.reuse, 0xfffffffb ;  /* 0xfffffffb0d0c7836 */ /* 0x040fe40000000000 */
[----:B------:R-:W-:Y:S03]  /*b010*/  STL [R1+0x334], R41 ;  /* 0x0003342901007387 */ /* 0x000fe60000100800 */
[----:B------:R-:W-:Y:S01]  /*b020*/  ISETP.GE.U32.AND P4, PT, R12, 0x7fffff7c, PT ;  /* 0x7fffff7c0c00780c */ /* 0x000fe20003f86070 */
[----:B------:R-:W-:Y:S01]  /*b030*/  VIADD R12, R13, 0xfffffffc ;  /* 0xfffffffc0d0c7836 */ /* 0x000fe20000000000 */
[----:B------:R-:W-:-:S04]  /*b040*/  PRMT R36, RZ, 0x7610, R36 ;  /* 0x00007610ff247816 */ /* 0x000fc80000000024 */
[----:B------:R-:W-:Y:S01]  /*b050*/  ISETP.GE.U32.AND P5, PT, R12, 0x7fffff7d, PT ;  /* 0x7fffff7d0c00780c */ /* 0x000fe20003fa6070 */
[----:B----4-:R1:W-:Y:S02]  /*b060*/  STL [R1+0xec8], R39 ;  /* 0x000ec82701007387 */ /* 0x0103e40000100800 */
[----:B-1----:R-:W-:-:S05]  /*b070*/  IADD3 R39, P6, PT, R9, R2, RZ ;  /* 0x0000000209277210 */ /* 0x002fca0007fde0ff */
[----:B------:R-:W-:Y:S02]  /*b080*/  IMAD.X R41, R8, 0x1, R3, P6 ;  /* 0x0000000108297824 */ /* 0x000fe400030e0603 */
[----:B------:R-:W-:Y:S01]  /*b090*/  VIADD R12, R13, 0xffffffff ;  /* 0xffffffff0d0c7836 */ /* 0x000fe20000000000 */
[----:B------:R-:W-:-:S04]  /*b0a0*/  PRMT R23, RZ, 0x7610, R23 ;  /* 0x00007610ff177816 */ /* 0x000fc80000000017 */
[----:B------:R-:W-:Y:S02]  /*b0b0*/  ISETP.GE.U32.AND P6, PT, R12, 0x7fffff80, PT ;  /* 0x7fffff800c00780c */ /* 0x000fe40003fc6070 */
[----:B0-----:R-:W-:-:S11]  /*b0c0*/  PRMT R21, RZ, 0x7610, R21 ;  /* 0x00007610ff157816 */ /* 0x001fd60000000015 */
[----:B------:R-:W4:Y:S04]  /*b0d0*/  @!P6 LDG.E.U8 R21, desc[UR20][R2.64] ;  /* 0x000000140215e981 */ /* 0x000f28000c1e1100 */
[----:B--2---:R0:W-:Y:S02]  /*b0e0*/  STL [R1+0xec4], R30 ;  /* 0x000ec41e01007387 */ /* 0x0041e40000100800 */
[----:B0-----:R-:W-:Y:S01]  /*b0f0*/  IADD3 R30, P3, PT, R9, R4, RZ ;  /* 0x00000004091e7210 */ /* 0x001fe20007f7e0ff */
[----:B------:R-:W-:-:S04]  /*b100*/  @!P0 IMAD.MOV.U32 R9, RZ, RZ, R41 ;  /* 0x000000ffff098224 */ /* 0x000fc800078e0029 */
[----:B------:R-:W-:Y:S02]  /*b110*/  IMAD.X R35, R8, 0x1, R5, P3 ;  /* 0x0000000108237824 */ /* 0x000fe400018e0605 */
[----:B------:R-:W-:-:S05]  /*b120*/  @!P0 IMAD.MOV.U32 R8, RZ, RZ, R39 ;  /* 0x000000ffff088224 */ /* 0x000fca00078e0027 */
[----:B------:R0:W2:Y:S02]  /*b130*/  @!P0 LDG.E.U8 R36, desc[UR20][R8.64] ;  /* 0x0000001408248981 */ /* 0x0000a4000c1e1100 */
[----:B0-----:R-:W-:Y:S02]  /*b140*/  @!P0 IMAD.MOV.U32 R8, RZ, RZ, R30 ;  /* 0x000000ffff088224 */ /* 0x001fe400078e001e */
[----:B------:R-:W-:-:S05]  /*b150*/  @!P0 IMAD.MOV.U32 R9, RZ, RZ, R35 ;  /* 0x000000ffff098224 */ /* 0x000fca00078e0023 */
[----:B------:R0:W2:Y:S01]  /*b160*/  @!P0 LDG.E.U8 R23, desc[UR20][R8.64] ;  /* 0x0000001408178981 */ /* 0x0000a2000c1e1100 */
[----:B------:R-:W-:-:S03]  /*b170*/  IMAD R12, R6, 0x5, RZ ;  /* 0x00000005060c7824 */ /* 0x000fc600078e02ff */
[----:B------:R1:W-:Y:S01]  /*b180*/  STL [R1+0x320], R39 ;  /* 0x0003202701007387 */ /* 0x0003e20000100800 */
[----:B------:R-:W-:Y:S01]  /*b190*/  VIADD R20, R13, 0xfffffffd ;  /* 0xfffffffd0d147836 */ /* 0x000fe20000000000 */
[----:B0-----:R-:W-:Y:S02]  /*b1a0*/  SHF.R.S32.HI R8, RZ, 0x1f, R12 ;  /* 0x0000001fff087819 */ /* 0x001fe4000001140c */
[----:B-1----:R-:W-:Y:S01]  /*b1b0*/  IADD3 R39, P0, PT, R12, R2, RZ ;  /* 0x000000020c277210 */ /* 0x002fe20007f1e0ff */
[----:B------:R-:W-:Y:S04]  /*b1c0*/  STL [R1+0x328], R30 ;  /* 0x0003281e01007387 */ /* 0x000fe80000100800 */
[----:B------:R-:W-:Y:S01]  /*b1d0*/  STL [R1+0x31c], R41 ;  /* 0x00031c2901007387 */ /* 0x000fe20000100800 */
[----:B------:R-:W-:-:S03]  /*b1e0*/  IMAD.X R42, R8, 0x1, R3, P0 ;  /* 0x00000001082a7824 */ /* 0x000fc600000e0603 */
[----:B------:R0:W-:Y:S01]  /*b1f0*/  STL [R1+0x324], R35 ;  /* 0x0003242301007387 */ /* 0x0001e20000100800 */
[----:B------:R-:W-:Y:S01]  /*b200*/  ISETP.GE.U32.AND P3, PT, R20, 0x7fffff7e, PT ;  /* 0x7fffff7e1400780c */ /* 0x000fe20003f66070 */
[----:B------:R-:W-:Y:S02]  /*b210*/  IMAD.SHL.U32 R20, R6, 0x4, RZ ;  /* 0x0000000406147824 */ /* 0x000fe400078e00ff */
[----:B------:R-:W-:Y:S01]  /*b220*/  STL [R1+0x310], R39 ;  /* 0x0003102701007387 */ /* 0x000fe20000100800 */
[----:B0-----:R-:W-:-:S03]  /*b230*/  IADD3 R35, P0, PT, R12, R4, RZ ;  /* 0x000000040c237210 */ /* 0x001fc60007f1e0ff */
[----:B------:R-:W-:Y:S01]  /*b240*/  STL [R1+0x30c], R42 ;  /* 0x00030c2a01007387 */ /* 0x000fe20000100800 */
[----:B------:R-:W-:Y:S01]  /*b250*/  SHF.R.S32.HI R12, RZ, 0x1f, R20 ;  /* 0x0000001fff0c7819 */ /* 0x000fe20000011414 */
[----:B------:R-:W-:Y:S01]  /*b260*/  @!P1 IMAD.MOV.U32 R9, RZ, RZ, R42 ;  /* 0x000000ffff099224 */ /* 0x000fe200078e002a */
[----:B------:R-:W-:Y:S02]  /*b270*/  PRMT R22, RZ, 0x7610, R22 ;  /* 0x00007610ff167816 */ /* 0x000fe40000000016 */
[----:B------:R-:W-:Y:S02]  /*b280*/  PRMT R40, RZ, 0x7610, R40 ;  /* 0x00007610ff287816 */ /* 0x000fe40000000028 */
[----:B------:R-:W-:Y:S01]  /*b290*/  PRMT R33, RZ, 0x7610, R33 ;  /* 0x00007610ff217816 */ /* 0x000fe20000000021 */
[----:B--2---:R0:W-:Y:S04]  /*b2a0*/  STL [R1+0x1f8], R23 ;  /* 0x0001f81701007387 */ /* 0x0041e80000100800 */
[----:B------:R-:W-:Y:S04]  /*b2b0*/  STL [R1+0x318], R35 ;  /* 0x0003182301007387 */ /* 0x000fe80000100800 */
[----:B------:R1:W-:Y:S01]  /*b2c0*/  STL [R1+0x1fc], R36 ;  /* 0x0001fc2401007387 */ /* 0x0003e20000100800 */
[----:B0-----:R-:W-:-:S02]  /*b2d0*/  IMAD R23, R6, 0x3, RZ ;  /* 0x0000000306177824 */ /* 0x001fc400078e02ff */
[----:B-1----:R-:W-:Y:S01]  /*b2e0*/  IMAD.X R36, R8, 0x1, R5, P0 ;  /* 0x0000000108247824 */ /* 0x002fe200000e0605 */
[----:B------:R-:W-:Y:S01]  /*b2f0*/  IADD3 R43, P0, PT, R20, R2, RZ ;  /* 0x00000002142b7210 */ /* 0x000fe20007f1e0ff */
[----:B------:R-:W-:-:S03]  /*b300*/  @!P1 IMAD.MOV.U32 R8, RZ, RZ, R39 ;  /* 0x000000ffff089224 */ /* 0x000fc600078e0027 */
[----:B------:R-:W-:Y:S01]  /*b310*/  STL [R1+0x314], R36 ;  /* 0x0003142401007387 */ /* 0x000fe20000100800 */
[----:B------:R-:W-:Y:S01]  /*b320*/  IMAD.X R44, R12, 0x1, R3, P0 ;  /* 0x000000010c2c7824 */ /* 0x000fe200000e0603 */
[----:B------:R-:W-:Y:S02]  /*b330*/  IADD3 R41, P0, PT, R23, R2, RZ ;  /* 0x0000000217297210 */ /* 0x000fe40007f1e0ff */
[----:B------:R-:W-:Y:S04]  /*b340*/  STL [R1+0x300], R43 ;  /* 0x0003002b01007387 */ /* 0x000fe80000100800 */
[----:B----4-:R0:W-:Y:S04]  /*b350*/  STL [R1+0x13c], R21 ;  /* 0x00013c1501007387 */ /* 0x0101e80000100800 */
[----:B------:R1:W2:Y:S01]  /*b360*/  @!P1 LDG.E.U8 R22, desc[UR20][R8.64] ;  /* 0x0000001408169981 */ /* 0x0002a2000c1e1100 */
[----:B0-----:R-:W-:Y:S01]  /*b370*/  SHF.R.S32.HI R21, RZ, 0x1f, R23 ;  /* 0x0000001fff157819 */ /* 0x001fe20000011417 */
[----:B-1----:R-:W-:-:S02]  /*b380*/  @!P4 IMAD.MOV.U32 R8, RZ, RZ, R43 ;  /* 0x000000ffff08c224 */ /* 0x002fc400078e002b */
[----:B------:R-:W-:Y:S02]  /*b390*/  @!P4 IMAD.MOV.U32 R9, RZ, RZ, R44 ;  /* 0x000000ffff09c224 */ /* 0x000fe400078e002c */
[----:B------:R-:W-:-:S03]  /*b3a0*/  IMAD.X R42, R21, 0x1, R3, P0 ;  /* 0x00000001152a7824 */ /* 0x000fc600000e0603 */
[----:B------:R0:W4:Y:S02]  /*b3b0*/  @!P4 LDG.E.U8 R40, desc[UR20][R8.64] ;  /* 0x000000140828c981 */ /* 0x000124000c1e1100 */
[----:B0-----:R-:W-:Y:S02]  /*b3c0*/  @!P5 IMAD.MOV.U32 R8, RZ, RZ, R41 ;  /* 0x000000ffff08d224 */ /* 0x001fe400078e0029 */
[----:B------:R-:W-:-:S05]  /*b3d0*/  @!P5 IMAD.MOV.U32 R9, RZ, RZ, R42 ;  /* 0x000000ffff09d224 */ /* 0x000fca00078e002a */
[----:B------:R0:W3:Y:S01]  /*b3e0*/  @!P5 LDG.E.U8 R33, desc[UR20][R8.64] ;  /* 0x000000140821d981 */ /* 0x0000e2000c1e1100 */
[----:B------:R-:W-:-:S03]  /*b3f0*/  IMAD.SHL.U32 R30, R6, 0x2, RZ ;  /* 0x00000002061e7824 */ /* 0x000fc600078e00ff */
[----:B------:R-:W-:Y:S02]  /*b400*/  STL [R1+0x2fc], R44 ;  /* 0x0002fc2c01007387 */ /* 0x000fe40000100800 */
[----:B------:R-:W-:Y:S02]  /*b410*/  IADD3 R39, P0, PT, R30, R2, RZ ;  /* 0x000000021e277210 */ /* 0x000fe40007f1e0ff */
[----:B------:R-:W-:Y:S01]  /*b420*/  STL [R1+0x2f0], R41 ;  /* 0x0002f02901007387 */ /* 0x000fe20000100800 */
[----:B------:R-:W-:Y:S02]  /*b430*/  PRMT R38, RZ, 0x7610, R38 ;  /* 0x00007610ff267816 */ /* 0x000fe40000000026 */
[----:B0-----:R-:W-:Y:S01]  /*b440*/  @!P3 IMAD.MOV.U32 R8, RZ, RZ, R39 ;  /* 0x000000ffff08b224 */ /* 0x001fe200078e0027 */
[----:B------:R-:W-:Y:S01]  /*b450*/  PRMT R34, RZ, 0x7610, R34 ;  /* 0x00007610ff227816 */ /* 0x000fe20000000022 */
[----:B--2---:R0:W-:Y:S04]  /*b460*/  STL [R1+0x1f0], R22 ;  /* 0x0001f01601007387 */ /* 0x0041e80000100800 */
[----:B------:R-:W-:Y:S01]  /*b470*/  STL [R1+0x2ec], R42 ;  /* 0x0002ec2a01007387 */ /* 0x000fe20000100800 */
[----:B0-----:R-:W-:-:S03]  /*b480*/  SHF.R.S32.HI R22, RZ, 0x1f, R30 ;  /* 0x0000001fff167819 */ /* 0x001fc6000001141e */
[----:B------:R-:W-:Y:S04]  /*b490*/  STL [R1+0x2e0], R39 ;  /* 0x0002e02701007387 */ /* 0x000fe80000100800 */
[----:B----4-:R0:W-:Y:S02]  /*b4a0*/  STL [R1+0x1ec], R40 ;  /* 0x0001ec2801007387 */ /* 0x0101e40000100800 */
[----:B0-----:R-:W-:-:S04]  /*b4b0*/  IMAD.X R40, R22, 0x1, R3, P0 ;  /* 0x0000000116287824 */ /* 0x001fc800000e0603 */
[----:B------:R-:W-:Y:S01]  /*b4c0*/  @!P3 IMAD.MOV.U32 R9, RZ, RZ, R40 ;  /* 0x000000ffff09b224 */ /* 0x000fe200078e0028 */
[----:B------:R-:W-:Y:S04]  /*b4d0*/  STL [R1+0x2dc], R40 ;  /* 0x0002dc2801007387 */ /* 0x000fe80000100800 */
[----:B---3--:R0:W-:Y:S04]  /*b4e0*/  STL [R1+0x1e4], R33 ;  /* 0x0001e42101007387 */ /* 0x0081e80000100800 */
[----:B------:R1:W2:Y:S01]  /*b4f0*/  @!P3 LDG.E.U8 R38, desc[UR20][R8.64] ;  /* 0x000000140826b981 */ /* 0x0002a2000c1e1100 */
[----:B0-----:R-:W-:Y:S01]  /*b500*/  IADD3 R33, P0, PT, R20, R4, RZ ;  /* 0x0000000414217210 */ /* 0x001fe20007f1e0ff */
[----:B-1----:R-:W-:-:S02]  /*b510*/  @!P1 IMAD.MOV.U32 R8, RZ, RZ, R35 ;  /* 0x000000ffff089224 */ /* 0x002fc400078e0023 */
[----:B------:R-:W-:Y:S02]  /*b520*/  @!P1 IMAD.MOV.U32 R9, RZ, RZ, R36 ;  /* 0x000000ffff099224 */ /* 0x000fe400078e0024 */
[----:B------:R-:W-:Y:S01]  /*b530*/  IMAD.X R12, R12, 0x1, R5, P0 ;  /* 0x000000010c0c7824 */ /* 0x000fe200000e0605 */
[----:B------:R-:W-:Y:S02]  /*b540*/  PRMT R20, RZ, 0x7610, R20 ;  /* 0x00007610ff147816 */ /* 0x000fe40000000014 */
[----:B------:R0:W3:Y:S02]  /*b550*/  @!P1 LDG.E.U8 R34, desc[UR20][R8.64] ;  /* 0x0000001408229981 */ /* 0x0000e4000c1e1100 */
[----:B0-----:R-:W-:Y:S02]  /*b560*/  @!P4 IMAD.MOV.U32 R8, RZ, RZ, R33 ;  /* 0x000000ffff08c224 */ /* 0x001fe400078e0021 */
[----:B------:R-:W-:-:S05]  /*b570*/  @!P4 IMAD.MOV.U32 R9, RZ, RZ, R12 ;  /* 0x000000ffff09c224 */ /* 0x000fca00078e000c */
[----:B------:R0:W4:Y:S01]  /*b580*/  @!P4 LDG.E.U8 R20, desc[UR20][R8.64] ;  /* 0x000000140814c981 */ /* 0x000122000c1e1100 */
[----:B------:R-:W-:Y:S02]  /*b590*/  ISETP.GT.U32.AND P0, PT, R10, R16, PT ;  /* 0x000000100a00720c */ /* 0x000fe40003f04070 */
[----:B------:R-:W-:Y:S01]  /*b5a0*/  IADD3 R23, P1, PT, R23, R4, RZ ;  /* 0x0000000417177210 */ /* 0x000fe20007f3e0ff */
[----:B------:R-:W-:Y:S01]  /*b5b0*/  STL [R1+0x308], R33 ;  /* 0x0003082101007387 */ /* 0x000fe20000100800 */
[----:B------:R-:W-:-:S03]  /*b5c0*/  PRMT R37, RZ, 0x7610, R37 ;  /* 0x00007610ff257816 */ /* 0x000fc60000000025 */
[----:B------:R-:W-:Y:S01]  /*b5d0*/  IMAD.X R21, R21, 0x1, R5, P1 ;  /* 0x0000000115157824 */ /* 0x000fe200008e0605 */
[----:B------:R-:W-:Y:S05]  /*b5e0*/  STL [R1+0x304], R12 ;  /* 0x0003040c01007387 */ /* 0x000fea0000100800 */
[----:B------:R-:W-:Y:S01]  /*b5f0*/  @!P0 IMAD.IADD R16, R16, 0x1, -R10 ;  /* 0x0000000110108824 */ /* 0x000fe200078e0a0a */
[----:B------:R-:W-:Y:S01]  /*b600*/  IADD3 R30, P0, PT, R30, R4, RZ ;  /* 0x000000041e1e7210 */ /* 0x000fe20007f1e0ff */
[----:B0-----:R-:W-:Y:S01]  /*b610*/  @!P5 IMAD.MOV.U32 R8, RZ, RZ, R23 ;  /* 0x000000ffff08d224 */ /* 0x001fe200078e0017 */
[----:B------:R-:W-:Y:S01]  /*b620*/  PRMT R32, RZ, 0x7610, R32 ;  /* 0x00007610ff207816 */ /* 0x000fe20000000020 */
[----:B------:R-:W3:Y:S02]  /*b630*/  @!P6 LDG.E.U8 R37, desc[UR20][R4.64] ;  /* 0x000000140425e981 */ /* 0x000ee4000c1e1100 */
[----:B------:R-:W-:Y:S01]  /*b640*/  IMAD.X R22, R22, 0x1, R5, P0 ;  /* 0x0000000116167824 */ /* 0x000fe200000e0605 */
[----:B------:R-:W-:Y:S01]  /*b650*/  PRMT R31, RZ, 0x7610, R31 ;  /* 0x00007610ff1f7816 */ /* 0x000fe2000000001f */
[----:B------:R-:W-:-:S05]  /*b660*/  @!P5 IMAD.MOV.U32 R9, RZ, RZ, R21 ;  /* 0x000000ffff09d224 */ /* 0x000fca00078e0015 */
[----:B------:R0:W3:Y:S01]  /*b670*/  @!P5 LDG.E.U8 R32, desc[UR20][R8.64] ;  /* 0x000000140820d981 */ /* 0x0000e2000c1e1100 */
[C---:B------:R-:W-:Y:S02]  /*b680*/  ISETP.GT.U32.AND P4, PT, R10.reuse, R15, PT ;  /* 0x0000000f0a00720c */ /* 0x040fe40003f84070 */
[----:B------:R-:W-:Y:S01]  /*b690*/  ISETP.GT.U32.AND P1, PT, R10, R14, PT ;  /* 0x0000000e0a00720c */ /* 0x000fe20003f24070 */
[----:B----4-:R-:W-:Y:S04]  /*b6a0*/  STL [R1+0x1d8], R20 ;  /* 0x0001d81401007387 */ /* 0x010fe80000100800 */
[----:B------:R1:W-:Y:S04]  /*b6b0*/  STL [R1+0x2f8], R23 ;  /* 0x0002f81701007387 */ /* 0x0003e80000100800 */
[----:B------:R-:W-:Y:S04]  /*b6c0*/  STL [R1+0x2e8], R30 ;  /* 0x0002e81e01007387 */ /* 0x000fe80000100800 */
[----:B------:R-:W-:Y:S01]  /*b6d0*/  STL [R1+0x2f4], R21 ;  /* 0x0002f41501007387 */ /* 0x000fe20000100800 */
[----:B-1----:R-:W-:-:S03]  /*b6e0*/  @!P3 IMAD.MOV.U32 R23, RZ, RZ, R22 ;  /* 0x000000ffff17b224 */ /* 0x002fc600078e0016 */
[----:B--2---:R-:W-:Y:S04]  /*b6f0*/  STL [R1+0x1e0], R38 ;  /* 0x0001e02601007387 */ /* 0x004fe80000100800 */
[----:B------:R1:W-:Y:S02]  /*b700*/  STL [R1+0x2e4], R22 ;  /* 0x0002e41601007387 */ /* 0x0003e40000100800 */
[----:B-1----:R-:W-:-:S05]  /*b710*/  @!P3 IMAD.MOV.U32 R22, RZ, RZ, R30 ;  /* 0x000000ffff16b224 */ /* 0x002fca00078e001e */
[----:B------:R-:W2:Y:S01]  /*b720*/  @!P3 LDG.E.U8 R31, desc[UR20][R22.64] ;  /* 0x00000014161fb981 */ /* 0x000ea2000c1e1100 */
[C---:B------:R-:W-:Y:S01]  /*b730*/  ISETP.GT.U32.AND P0, PT, R10.reuse, R16, PT ;  /* 0x000000100a00720c */ /* 0x040fe20003f04070 */
[--C-:B------:R-:W-:Y:S01]  /*b740*/  @!P4 IMAD.IADD R15, R15, 0x1, -R10.reuse ;  /* 0x000000010f0fc824 */ /* 0x100fe200078e0a0a */
[----:B------:R-:W-:Y:S01]  /*b750*/  ISETP.GT.U32.AND P5, PT, R10, R19, PT ;  /* 0x000000130a00720c */ /* 0x000fe20003fa4070 */
[----:B------:R-:W-:Y:S01]  /*b760*/  @!P1 IMAD.IADD R14, R14, 0x1, -R10 ;  /* 0x000000010e0e9824 */ /* 0x000fe200078e0a0a */
[C---:B------:R-:W-:Y:S02]  /*b770*/  ISETP.GT.U32.AND P3, PT, R10.reuse, R18, PT ;  /* 0x000000120a00720c */ /* 0x040fe40003f64070 */
[----:B------:R-:W-:Y:S01]  /*b780*/  ISETP.GT.U32.AND P6, PT, R10, R15, PT ;  /* 0x0000000f0a00720c */ /* 0x000fe20003fc4070 */
[----:B------:R-:W-:Y:S01]  /*b790*/  VIADD R20, R0, 0x8 ;  /* 0x0000000800147836 */ /* 0x000fe20000000000 */
[C---:B------:R-:W-:Y:S02]  /*b7a0*/  ISETP.GT.U32.AND P1, PT, R10.reuse, R14, PT ;  /* 0x0000000e0a00720c */ /* 0x040fe40003f24070 */
[----:B------:R-:W-:-:S02]  /*b7b0*/  ISETP.GT.U32.AND P4, PT, R10, R17, PT ;  /* 0x000000110a00720c */ /* 0x000fc40003f84070 */
[----:B------:R-:W-:Y:S01]  /*b7c0*/  IABS R12, R20 ;  /* 0x00000014000c7213 */ /* 0x000fe20000000000 */
[--C-:B------:R-:W-:Y:S01]  /*b7d0*/  @!P0 IMAD.IADD R16, R16, 0x1, -R10.reuse ;  /* 0x0000000110108824 */ /* 0x100fe200078e0a0a */
[----:B------:R-:W-:Y:S01]  /*b7e0*/  ISETP.GE.AND P0, PT, R24, RZ, PT ;  /* 0x000000ff1800720c */ /* 0x000fe20003f06270 */
[--C-:B------:R-:W-:Y:S01]  /*b7f0*/  @!P5 IMAD.IADD R19, R19, 0x1, -R10.reuse ;  /* 0x000000011313d824 */ /* 0x100fe200078e0a0a */
[----:B------:R-:W-:Y:S01]  /*b800*/  ISETP.GE.AND P5, PT, R25, RZ, PT ;  /* 0x000000ff1900720c */ /* 0x000fe20003fa6270 */
[----:B------:R-:W-:Y:S01]  /*b810*/  @!P3 IMAD.IADD R18, R18, 0x1, -R10 ;  /* 0x000000011212b824 */ /* 0x000fe200078e0a0a */
[----:B------:R-:W-:Y:S01]  /*b820*/  ISETP.GE.AND P3, PT, R26, RZ, PT ;  /* 0x000000ff1a00720c */ /* 0x000fe20003f66270 */
[----:B0-----:R-:W-:Y:S02]  /*b830*/  IMAD.MOV.U32 R9, RZ, RZ, R12 ;  /* 0x000000ffff097224 */ /* 0x001fe400078e000c */
[----:B------:R-:W-:Y:S01]  /*b840*/  @!P6 IMAD.IADD R15, R15, 0x1, -R10 ;  /* 0x000000010f0fe824 */ /* 0x000fe200078e0a0a */
[----:B------:R-:W-:Y:S01]  /*b850*/  ISETP.GT.U32.AND P6, PT, R10, R19, PT ;  /* 0x000000130a00720c */ /* 0x000fe20003fc4070 */
[----:B------:R-:W-:-:S02]  /*b860*/  VIADD R12, R0, 0x9 ;  /* 0x00000009000c7836 */ /* 0x000fc40000000000 */
[----:B------:R-:W-:-:S04]  /*b870*/  IMAD.HI.U32 R8, R11, R9, RZ ;  /* 0x000000090b087227 */ /* 0x000fc800078e00ff */
[----:B------:R-:W-:Y:S02]  /*b880*/  IMAD.MOV.U32 R30, RZ, RZ, R16 ;  /* 0x000000ffff1e7224 */ /* 0x000fe400078e0010 */
[--C-:B------:R-:W-:Y:S01]  /*b890*/  @!P1 IMAD.IADD R14, R14, 0x1, -R10.reuse ;  /* 0x000000010e0e9824 */ /* 0x100fe200078e0a0a */
[----:B------:R-:W-:Y:S01]  /*b8a0*/  IABS R21, R12 ;  /* 0x0000000c00157213 */ /* 0x000fe20000000000 */
[----:B------:R-:W-:Y:S02]  /*b8b0*/  @!P4 IMAD.IADD R17, R17, 0x1, -R10 ;  /* 0x000000011111c824 */ /* 0x000fe400078e0a0a */
[----:B------:R-:W-:Y:S02]  /*b8c0*/  IMAD.MOV R8, RZ, RZ, -R8 ;  /* 0x000000ffff087224 */ /* 0x000fe400078e0a08 */
[----:B------:R-:W-:Y:S01]  /*b8d0*/  @!P0 IMAD.MOV R30, RZ, RZ, -R30 ;  /* 0x000000ffff1e8224 */ /* 0x000fe200078e0a1e */
[----:B------:R-:W-:Y:S01]  /*b8e0*/  ISETP.GE.AND P0, PT, R27, RZ, PT ;  /* 0x000000ff1b00720c */ /* 0x000fe20003f06270 */
[----:B------:R-:W-:Y:S01]  /*b8f0*/  IMAD.MOV.U32 R16, RZ, RZ, R14 ;  /* 0x000000ffff107224 */ /* 0x000fe200078e000e */
[----:B---3--:R-:W-:Y:S01]  /*b900*/  STL [R1+0x124], R37 ;  /* 0x0001242501007387 */ /* 0x008fe20000100800 */
[C---:B------:R-:W-:Y:S01]  /*b910*/  IMAD R9, R10.reuse, R8, R9 ;  /* 0x000000080a097224 */ /* 0x040fe200078e0209 */
[C---:B------:R-:W-:Y:S01]  /*b920*/  ISETP.GT.U32.AND P1, PT, R10.reuse, R18, PT ;  /* 0x000000120a00720c */ /* 0x040fe20003f24070 */
[----:B------:R-:W-:Y:S01]  /*b930*/  @!P5 IMAD.MOV R15, RZ, RZ, -R15 ;  /* 0x000000ffff0fd224 */ /* 0x000fe200078e0a0f */
[----:B------:R-:W-:Y:S01]  /*b940*/  ISETP.GT.U32.AND P4, PT, R10, R17, PT ;  /* 0x000000110a00720c */ /* 0x000fe20003f84070 */
[----:B------:R-:W-:Y:S01]  /*b950*/  STL [R1+0x1dc], R34 ;  /* 0x0001dc2201007387 */ /* 0x000fe20000100800 */
[----:B------:R-:W-:-:S02]  /*b960*/  IMAD.MOV.U32 R8, RZ, RZ, R21 ;  /* 0x000000ffff087224 */ /* 0x000fc400078e0015 */
[----:B------:R-:W-:Y:S01]  /*b970*/  @!P3 IMAD.MOV R16, RZ, RZ, -R16 ;  /* 0x000000ffff10b224 */ /* 0x000fe200078e0a10 */
[----:B------:R-:W-:Y:S01]  /*b980*/  STL [R1+0x1d0], R32 ;  /* 0x0001d02001007387 */ /* 0x000fe20000100800 */
[----:B------:R-:W-:Y:S01]  /*b990*/  @!P6 IMAD.IADD R19, R19, 0x1, -R10 ;  /* 0x000000011313e824 */ /* 0x000fe200078e0a0a */
[----:B------:R-:W-:Y:S02]  /*b9a0*/  ISETP.GE.AND P6, PT, R28, RZ, PT ;  /* 0x000000ff1c00720c */ /* 0x000fe40003fc6270 */
[----:B------:R-:W-:Y:S01]  /*b9b0*/  STL [R1+0x118], R30 ;  /* 0x0001181e01007387 */ /* 0x000fe20000100800 */
[----:B------:R-:W-:Y:S01]  /*b9c0*/  IMAD.HI.U32 R14, R11, R8, RZ ;  /* 0x000000080b0e7227 */ /* 0x000fe200078e00ff */
[----:B------:R-:W-:Y:S02]  /*b9d0*/  ISETP.GT.U32.AND P5, PT, R10, R9, PT ;  /* 0x000000090a00720c */ /* 0x000fe40003fa4070 */
[----:B------:R-:W-:Y:S01]  /*b9e0*/  ISETP.GE.AND P3, PT, R29, RZ, PT ;  /* 0x000000ff1d00720c */ /* 0x000fe20003f66270 */
[----:B------:R-:W-:-:S02]  /*b9f0*/  IMAD.MOV R14, RZ, RZ, -R14 ;  /* 0x000000ffff0e7224 */ /* 0x000fc400078e0a0e */
[--C-:B------:R-:W-:Y:S02]  /*ba00*/  @!P1 IMAD.IADD R18, R18, 0x1, -R10.reuse ;  /* 0x0000000112129824 */ /* 0x100fe400078e0a0a */
[----:B------:R-:W-:Y:S02]  /*ba10*/  @!P4 IMAD.IADD R17, R17, 0x1, -R10 ;  /* 0x000000011111c824 */ /* 0x000fe400078e0a0a */
[C---:B------:R-:W-:Y:S02]  /*ba20*/  IMAD R8, R10.reuse, R14, R8 ;  /* 0x0000000e0a087224 */ /* 0x040fe400078e0208 */
[----:B------:R-:W-:Y:S02]  /*ba30*/  @!P6 IMAD.MOV R17, RZ, RZ, -R17 ;  /* 0x000000ffff11e224 */ /* 0x000fe400078e0a11 */
[----:B------:R-:W-:Y:S01]  /*ba40*/  @!P5 IMAD.IADD R9, R9, 0x1, -R10 ;  /* 0x000000010909d824 */ /* 0x000fe200078e0a0a */
[----:B------:R-:W-:Y:S01]  /*ba50*/  ISETP.GT.U32.AND P6, PT, R10, R8, PT ;  /* 0x000000080a00720c */ /* 0x000fe20003fc4070 */
[----:B------:R-:W-:-:S03]  /*ba60*/  VIADD R14, R0, 0xb ;  /* 0x0000000b000e7836 */ /* 0x000fc60000000000 */
[----:B------:R-:W-:Y:S02]  /*ba70*/  ISETP.GT.U32.AND P5, PT, R10, R9, PT ;  /* 0x000000090a00720c */ /* 0x000fe40003fa4070 */
[----:B------:R-:W-:Y:S02]  /*ba80*/  ISETP.GE.AND P1, PT, R20, RZ, PT ;  /* 0x000000ff1400720c */ /* 0x000fe40003f26270 */
[----:B------:R-:W-:Y:S01]  /*ba90*/  ISETP.GE.AND P4, PT, R12, RZ, PT ;  /* 0x000000ff0c00720c */ /* 0x000fe20003f86270 */
[----:B------:R-:W-:-:S04]  /*baa0*/  VIADD R12, R0, 0xc ;  /* 0x0000000c000c7836 */ /* 0x000fc80000000000 */
[----:B------:R-:W-:-:S04]  /*bab0*/  @!P6 IMAD.IADD R8, R8, 0x1, -R10 ;  /* 0x000000010808e824 */ /* 0x000fc800078e0a0a */
[----:B------:R-:W-:Y:S01]  /*bac0*/  @!P5 IMAD.IADD R9, R9, 0x1, -R10 ;  /* 0x000000010909d824 */ /* 0x000fe200078e0a0a */
[----:B------:R-:W-:Y:S02]  /*bad0*/  ISETP.GT.U32.AND P6, PT, R10, R8, PT ;  /* 0x000000080a00720c */ /* 0x000fe40003fc4070 */
[----:B------:R-:W-:Y:S01]  /*bae0*/  ISETP.GE.AND P5, PT, R12, RZ, PT ;  /* 0x000000ff0c00720c */ /* 0x000fe20003fa6270 */
[----:B------:R-:W-:Y:S01]  /*baf0*/  IMAD.MOV.U32 R24, RZ, RZ, R9 ;  /* 0x000000ffff187224 */ /* 0x000fe200078e0009 */
[----:B------:R-:W-:-:S03]  /*bb00*/  IABS R12, R12 ;  /* 0x0000000c000c7213 */ /* 0x000fc60000000000 */
[----:B------:R-:W-:Y:S02]  /*bb10*/  @!P1 IMAD.MOV R24, RZ, RZ, -R24 ;  /* 0x000000ffff189224 */ /* 0x000fe400078e0a18 */
[C---:B------:R-:W-:Y:S02]  /*bb20*/  VIADD R27, R0.reuse, 0xe ;  /* 0x0000000e001b7836 */ /* 0x040fe40000000000 */
[----:B------:R-:W-:Y:S02]  /*bb30*/  VIADD R21, R0, 0xd ;  /* 0x0000000d00157836 */ /* 0x000fe40000000000 */
[----:B------:R-:W-:Y:S02]  /*bb40*/  @!P6 IMAD.IADD R8, R8, 0x1, -R10 ;  /* 0x000000010808e824 */ /* 0x000fe400078e0a0a */
[----:B------:R-:W-:-:S05]  /*bb50*/  VIADD R25, R0, 0x13 ;  /* 0x0000001300197836 */ /* 0x000fca0000000000 */
[----:B------:R-:W-:Y:S01]  /*bb60*/  IABS R29, R25 ;  /* 0x00000019001d7213 */ /* 0x000fe20000000000 */
[----:B------:R-:W-:Y:S01]  /*bb70*/  VIADD R26, R0, 0x14 ;  /* 0x00000014001a7836 */ /* 0x000fe20000000000 */
[----:B--2---:R-:W-:Y:S04]  /*bb80*/  STL [R1+0x1cc], R31 ;  /* 0x0001cc1f01007387 */ /* 0x004fe80000100800 */
[----:B------:R-:W-:Y:S04]  /*bb90*/  STL [R1+0x114], R15 ;  /* 0x0001140f01007387 */ /* 0x000fe80000100800 */
[----:B------:R0:W-:Y:S02]  /*bba0*/  STL [R1+0x110], R16 ;  /* 0x0001101001007387 */ /* 0x0001e40000100800 */
[----:B0-----:R-:W-:-:S04]  /*bbb0*/  IMAD.MOV.U32 R16, RZ, RZ, R19 ;  /* 0x000000ffff107224 */ /* 0x001fc800078e0013 */
[----:B------:R-:W-:Y:S02]  /*bbc0*/  @!P0 IMAD.MOV R16, RZ, RZ, -R16 ;  /* 0x000000ffff108224 */ /* 0x000fe400078e0a10 */
[----:B------:R-:W-:-:S03]  /*bbd0*/  VIADD R15, R0, 0xa ;  /* 0x0000000a000f7836 */ /* 0x000fc60000000000 */
[----:B------:R0:W-:Y:S02]  /*bbe0*/  STL [R1+0x10c], R16 ;  /* 0x00010c1001007387 */ /* 0x0001e40000100800 */
[----:B------:R-:W-:Y:S02]  /*bbf0*/  ISETP.GE.AND P0, PT, R15, RZ, PT ;  /* 0x000000ff0f00720c */ /* 0x000fe40003f06270 */
[----:B------:R-:W-:Y:S01]  /*bc00*/  IABS R15, R15 ;  /* 0x0000000f000f7213 */ /* 0x000fe20000000000 */
[----:B0-----:R-:W-:-:S04]  /*bc10*/  IMAD.MOV.U32 R16, RZ, RZ, R18 ;  /* 0x000000ffff107224 */ /* 0x001fc800078e0012 */
[----:B------:R-:W-:Y:S01]  /*bc20*/  @!P3 IMAD.MOV R16, RZ, RZ, -R16 ;  /* 0x000000ffff10b224 */ /* 0x000fe200078e0a10 */
[----:B------:R-:W-:-:S04]  /*bc30*/  ISETP.GE.AND P3, PT, R14, RZ, PT ;  /* 0x000000ff0e00720c */ /* 0x000fc80003f66270 */
[----:B------:R0:W-:Y:S04]  /*bc40*/  STL [R1+0x108], R16 ;  /* 0x0001081001007387 */ /* 0x0001e80000100800 */
[----:B------:R1:W-:Y:S01]  /*bc50*/  STL [R1+0x104], R17 ;  /* 0x0001041101007387 */ /* 0x0003e20000100800 */
[----:B0-----:R-:W-:Y:S01]  /*bc60*/  IABS R16, R14 ;  /* 0x0000000e00107213 */ /* 0x001fe20000000000 */
[----:B------:R-:W-:-:S04]  /*bc70*/  IMAD.HI.U32 R14, R11, R15, RZ ;  /* 0x0000000f0b0e7227 */ /* 0x000fc800078e00ff */
[----:B-1----:R-:W-:Y:S02]  /*bc80*/  IMAD.MOV R17, RZ, RZ, -R14 ;  /* 0x000000ffff117224 */ /* 0x002fe400078e0a0e */
[----:B------:R-:W-:Y:S02]  /*bc90*/  IMAD.MOV.U32 R14, RZ, RZ, R16 ;  /* 0x000000ffff0e7224 */ /* 0x000fe400078e0010 */
[----:B------:R-:W-:Y:S02]  /*bca0*/  IMAD R15, R10, R17, R15 ;  /* 0x000000110a0f7224 */ /* 0x000fe400078e020f */
[----:B------:R-:W-:-:S04]  /*bcb0*/  IMAD.HI.U32 R17, R11, R14, RZ ;  /* 0x0000000e0b117227 */ /* 0x000fc800078e00ff */
[----:B------:R-:W-:Y:S01]  /*bcc0*/  IMAD.MOV R22, RZ, RZ, -R17 ;  /* 0x000000ffff167224 */ /* 0x000fe200078e0a11 */
[----:B------:R-:W-:Y:S01]  /*bcd0*/  ISETP.GT.U32.AND P1, PT, R10, R15, PT ;  /* 0x0000000f0a00720c */ /* 0x000fe20003f24070 */
[----:B------:R-:W-:-:S04]  /*bce0*/  IMAD.HI.U32 R16, R11, R12, RZ ;  /* 0x0000000c0b107227 */ /* 0x000fc800078e00ff */
[----:B------:R-:W-:Y:S02]  /*bcf0*/  IMAD R14, R10, R22, R14 ;  /* 0x000000160a0e7224 */ /* 0x000fe400078e020e */
[----:B------:R-:W-:-:S03]  /*bd00*/  IMAD.MOV R9, RZ, RZ, -R16 ;  /* 0x000000ffff097224 */ /* 0x000fc600078e0a10 */
[C---:B------:R-:W-:Y:S01]  /*bd10*/  ISETP.GT.U32.AND P6, PT, R10.reuse, R14, PT ;  /* 0x0000000e0a00720c */ /* 0x040fe20003fc4070 */
[C---:B------:R-:W-:Y:S01]  /*bd20*/  IMAD R12, R10.reuse, R9, R12 ;  /* 0x000000090a0c7224 */ /* 0x040fe200078e020c */
[----:B------:R-:W-:Y:S02]  /*bd30*/  IABS R18, R27 ;  /* 0x0000001b00127213 */ /* 0x000fe40000000000 */
[----:B------:R-:W-:Y:S01]  /*bd40*/  IABS R19, R21 ;  /* 0x0000001500137213 */ /* 0x000fe20000000000 */
[----:B------:R-:W-:Y:S01]  /*bd50*/  @!P1 IMAD.IADD R15, R15, 0x1, -R10 ;  /* 0x000000010f0f9824 */ /* 0x000fe200078e0a0a */
[----:B------:R-:W-:Y:S01]  /*bd60*/  ISETP.GT.U32.AND P1, PT, R10, R12, PT ;  /* 0x0000000c0a00720c */ /* 0x000fe20003f24070 */
[----:B------:R-:W-:-:S04]  /*bd70*/  IMAD.HI.U32 R23, R11, R18, RZ ;  /* 0x000000120b177227 */ /* 0x000fc800078e00ff */
[----:B------:R-:W-:-:S04]  /*bd80*/  IMAD.HI.U32 R20, R11, R19, RZ ;  /* 0x000000130b147227 */ /* 0x000fc800078e00ff */
[----:B------:R-:W-:Y:S01]  /*bd90*/  @!P6 IMAD.IADD R14, R14, 0x1, -R10 ;  /* 0x000000010e0ee824 */ /* 0x000fe200078e0a0a */
[----:B------:R-:W-:Y:S01]  /*bda0*/  ISETP.GT.U32.AND P6, PT, R10, R15, PT ;  /* 0x0000000f0a00720c */ /* 0x000fe20003fc4070 */
[----:B------:R-:W-:Y:S02]  /*bdb0*/  IMAD.MOV R17, RZ, RZ, -R23 ;  /* 0x000000ffff117224 */ /* 0x000fe400078e0a17 */
[----:B------:R-:W-:Y:S02]  /*bdc0*/  IMAD.MOV R16, RZ, RZ, -R20 ;  /* 0x000000ffff107224 */ /* 0x000fe400078e0a14 */
[----:B------:R-:W-:Y:S01]  /*bdd0*/  VIADD R23, R0, 0x11 ;  /* 0x0000001100177836 */ /* 0x000fe20000000000 */
[----:B------:R0:W-:Y:S01]  /*bde0*/  STL [R1+0xf8], R24 ;  /* 0x0000f81801007387 */ /* 0x0001e20000100800 */
[----:B------:R-:W-:Y:S02]  /*bdf0*/  IMAD R19, R10, R16, R19 ;  /* 0x000000100a137224 */ /* 0x000fe400078e0213 */
[----:B------:R-:W-:Y:S01]  /*be00*/  IMAD.MOV.U32 R20, RZ, RZ, R8 ;  /* 0x000000ffff147224 */ /* 0x000fe200078e0008 */
[----:B------:R-:W-:Y:S01]  /*be10*/  IABS R16, R23 ;  /* 0x0000001700107213 */ /* 0x000fe20000000000 */
[----:B------:R-:W-:-:S02]  /*be20*/  @!P1 IMAD.IADD R12, R12, 0x1, -R10 ;  /* 0x000000010c0c9824 */ /* 0x000fc400078e0a0a */
[----:B0-----:R-:W-:Y:S02]  /*be30*/  VIADD R24, R0, 0x10 ;  /* 0x0000001000187836 */ /* 0x001fe40000000000 */
[----:B------:R-:W-:Y:S01]  /*be40*/  @!P4 IMAD.MOV R20, RZ, RZ, -R20 ;  /* 0x000000ffff14c224 */ /* 0x000fe200078e0a14 */
[C---:B------:R-:W-:Y:S02]  /*be50*/  ISETP.GT.U32.AND P4, PT, R10.reuse, R14, PT ;  /* 0x0000000e0a00720c */ /* 0x040fe40003f84070 */
[----:B------:R-:W-:Y:S01]  /*be60*/  IABS R9, R24 ;  /* 0x0000001800097213 */ /* 0x000fe20000000000 */
[----:B------:R-:W-:Y:S01]  /*be70*/  IMAD.MOV.U32 R8, RZ, RZ, R16 ;  /* 0x000000ffff087224 */ /* 0x000fe200078e0010 */
[C---:B------:R-:W-:Y:S01]  /*be80*/  ISETP.GT.U32.AND P1, PT, R10.reuse, R12, PT ;  /* 0x0000000c0a00720c */ /* 0x040fe20003f24070 */
[----:B------:R-:W-:Y:S01]  /*be90*/  @!P6 IMAD.IADD R15, R15, 0x1, -R10 ;  /* 0x000000010f0fe824 */ /* 0x000fe200078e0a0a */
[----:B------:R-:W-:Y:S01]  /*bea0*/  ISETP.GT.U32.AND P6, PT, R10, R19, PT ;  /* 0x000000130a00720c */ /* 0x000fe20003fc4070 */
[----:B------:R-:W-:-:S04]  /*beb0*/  IMAD.HI.U32 R28, R11, R9, RZ ;  /* 0x000000090b1c7227 */ /* 0x000fc800078e00ff */
[----:B------:R-:W-:-:S04]  /*bec0*/  IMAD.HI.U32 R30, R11, R8, RZ ;  /* 0x000000080b1e7227 */ /* 0x000fc800078e00ff */
[----:B------:R-:W-:Y:S02]  /*bed0*/  IMAD.MOV.U32 R16, RZ, RZ, R29 ;  /* 0x000000ffff107224 */ /* 0x000fe400078e001d */
[----:B------:R-:W-:Y:S02]  /*bee0*/  IMAD.MOV R28, RZ, RZ, -R28 ;  /* 0x000000ffff1c7224 */ /* 0x000fe400078e0a1c */
[----:B------:R-:W-:Y:S02]  /*bef0*/  IMAD R18, R10, R17, R18 ;  /* 0x000000110a127224 */ /* 0x000fe400078e0212 */
[----:B------:R-:W-:Y:S02]  /*bf00*/  VIADD R22, R0, 0x12 ;  /* 0x0000001200167836 */ /* 0x000fe40000000000 */
[----:B------:R-:W-:Y:S02]  /*bf10*/  IMAD.MOV R29, RZ, RZ, -R30 ;  /* 0x000000ffff1d7224 */ /* 0x000fe400078e0a1e */
[----:B------:R-:W-:Y:S01]  /*bf20*/  IMAD R9, R10, R28, R9 ;  /* 0x0000001c0a097224 */ /* 0x000fe200078e0209 */
[----:B------:R-:W-:Y:S01]  /*bf30*/  IABS R17, R22 ;  /* 0x0000001600117213 */ /* 0x000fe20000000000 */
[----:B------:R-:W-:Y:S01]  /*bf40*/  @!P4 IMAD.IADD R14, R14, 0x1, -R10 ;  /* 0x000000010e0ec824 */ /* 0x000fe200078e0a0a */
[C---:B------:R-:W-:Y:S01]  /*bf50*/  ISETP.GT.U32.AND P4, PT, R10.reuse, R18, PT ;  /* 0x000000120a00720c */ /* 0x040fe20003f84070 */
[----:B------:R-:W-:Y:S01]  /*bf60*/  IMAD R8, R10, R29, R8 ;  /* 0x0000001d0a087224 */ /* 0x000fe200078e0208 */
[----:B------:R0:W-:Y:S01]  /*bf70*/  STL [R1+0xec], R20 ;  /* 0x0000ec1401007387 */ /* 0x0001e20000100800 */
[--C-:B------:R-:W-:Y:S01]  /*bf80*/  @!P1 IMAD.IADD R12, R12, 0x1, -R10.reuse ;  /* 0x000000010c0c9824 */ /* 0x100fe200078e0a0a */
[C---:B------:R-:W-:Y:S01]  /*bf90*/  ISETP.GT.U32.AND P1, PT, R10.reuse, R9, PT ;  /* 0x000000090a00720c */ /* 0x040fe20003f24070 */
[----:B------:R-:W-:Y:S01]  /*bfa0*/  @!P6 IMAD.IADD R19, R19, 0x1, -R10 ;  /* 0x000000011313e824 */ /* 0x000fe200078e0a0a */
[----:B------:R-:W-:Y:S01]  /*bfb0*/  ISETP.GT.U32.AND P6, PT, R10, R8, PT ;  /* 0x000000080a00720c */ /* 0x000fe20003fc4070 */
[----:B------:R-:W-:Y:S01]  /*bfc0*/  IMAD.HI.U32 R28, R11, R17, RZ ;  /* 0x000000110b1c7227 */ /* 0x000fe200078e00ff */
[----:B0-----:R-:W-:-:S03]  /*bfd0*/  IABS R20, R26 ;  /* 0x0000001a00147213 */ /* 0x001fc60000000000 */
[----:B------:R-:W-:Y:S02]  /*bfe0*/  IMAD.MOV.U32 R31, RZ, RZ, R15 ;  /* 0x000000ffff1f7224 */ /* 0x000fe400078e000f */
[----:B------:R-:W-:Y:S02]  /*bff0*/  IMAD.MOV R28, RZ, RZ, -R28 ;  /* 0x000000ffff1c7224 */ /* 0x000fe400078e0a1c */
[----:B------:R-:W-:-:S04]  /*c000*/  IMAD.HI.U32 R30, R11, R20, RZ ;  /* 0x000000140b1e7227 */ /* 0x000fc800078e00ff */
[----:B------:R-:W-:Y:S02]  /*c010*/  IMAD.MOV R30, RZ, RZ, -R30 ;  /* 0x000000ffff1e7224 */ /* 0x000fe400078e0a1e */
[----:B------:R-:W-:Y:S01]  /*c020*/  @!P0 IMAD.MOV R31, RZ, RZ, -R31 ;  /* 0x000000ffff1f8224 */ /* 0x000fe200078e0a1f */
[----:B------:R-:W-:Y:S01]  /*c030*/  ISETP.GT.U32.AND P0, PT, R10, R19, PT ;  /* 0x000000130a00720c */ /* 0x000fe20003f04070 */
[----:B------:R-:W-:Y:S02]  /*c040*/  @!P4 IMAD.IADD R18, R18, 0x1, -R10 ;  /* 0x000000011212c824 */ /* 0x000fe400078e0a0a */
[----:B------:R-:W-:Y:S02]  /*c050*/  IMAD R17, R10, R28, R17 ;  /* 0x0000001c0a117224 */ /* 0x000fe400078e0211 */
[----:B------:R-:W-:-:S04]  /*c060*/  IMAD.HI.U32 R29, R11, R16, RZ ;  /* 0x000000100b1d7227 */ /* 0x000fc800078e00ff */
[C---:B------:R-:W-:Y:S02]  /*c070*/  IMAD R15, R10.reuse, R30, R20 ;  /* 0x0000001e0a0f7224 */ /* 0x040fe400078e0214 */
[----:B------:R-:W-:Y:S01]  /*c080*/  @!P1 IMAD.IADD R9, R9, 0x1, -R10 ;  /* 0x0000000109099824 */ /* 0x000fe200078e0a0a */
[----:B------:R-:W-:Y:S01]  /*c090*/  ISETP.GT.U32.AND P1, PT, R10, R18, PT ;  /* 0x000000120a00720c */ /* 0x000fe20003f24070 */
[----:B------:R-:W-:Y:S02]  /*c0a0*/  IMAD.MOV.U32 R20, RZ, RZ, R14 ;  /* 0x000000ffff147224 */ /* 0x000fe400078e000e */
[----:B------:R-:W-:Y:S02]  /*c0b0*/  @!P6 IMAD.IADD R8, R8, 0x1, -R10 ;  /* 0x000000010808e824 */ /* 0x000fe400078e0a0a */
[----:B------:R-:W-:Y:S01]  /*c0c0*/  @!P5 IMAD.MOV R12, RZ, RZ, -R12 ;  /* 0x000000ffff0cd224 */ /* 0x000fe200078e0a0c */
[C---:B------:R-:W-:Y:S01]  /*c0d0*/  ISETP.GT.U32.AND P5, PT, R10.reuse, R17, PT ;  /* 0x000000110a00720c */ /* 0x040fe20003fa4070 */
[----:B------:R-:W-:Y:S01]  /*c0e0*/  IMAD.MOV R29, RZ, RZ, -R29 ;  /* 0x000000ffff1d7224 */ /* 0x000fe200078e0a1d */
[C---:B------:R-:W-:Y:S01]  /*c0f0*/  ISETP.GT.U32.AND P6, PT, R10.reuse, R9, PT ;  /* 0x000000090a00720c */ /* 0x040fe20003fc4070 */
[----:B------:R-:W-:Y:S01]  /*c100*/  @!P3 IMAD.MOV R20, RZ, RZ, -R20 ;  /* 0x000000ffff14b224 */ /* 0x000fe200078e0a14 */
[----:B------:R-:W-:Y:S01]  /*c110*/  ISETP.GE.AND P4, PT, R21, RZ, PT ;  /* 0x000000ff1500720c */ /* 0x000fe20003f86270 */
[C---:B------:R-:W-:Y:S01]  /*c120*/  IMAD R16, R10.reuse, R29, R16 ;  /* 0x0000001d0a107224 */ /* 0x040fe200078e0210 */
[----:B------:R-:W-:Y:S01]  /*c130*/  ISETP.GT.U32.AND P3, PT, R10, R8, PT ;  /* 0x000000080a00720c */ /* 0x000fe20003f64070 */
[----:B------:R-:W-:-:S02]  /*c140*/  VIADD R21, R0, 0x15 ;  /* 0x0000001500157836 */ /* 0x000fc40000000000 */
[--C-:B------:R-:W-:Y:S01]  /*c150*/  @!P0 IMAD.IADD R19, R19, 0x1, -R10.reuse ;  /* 0x0000000113138824 */ /* 0x100fe200078e0a0a */
[----:B------:R-:W-:Y:S02]  /*c160*/  ISETP.GT.U32.AND P0, PT, R10, R16, PT ;  /* 0x000000100a00720c */ /* 0x000fe40003f04070 */
[----:B------:R-:W-:Y:S01]  /*c170*/  IABS R14, R21 ;  /* 0x00000015000e7213 */ /* 0x000fe20000000000 */
[--C-:B------:R-:W-:Y:S01]  /*c180*/  @!P1 IMAD.IADD R18, R18, 0x1, -R10.reuse ;  /* 0x0000000112129824 */ /* 0x100fe200078e0a0a */
[----:B------:R-:W-:Y:S01]  /*c190*/  ISETP.GE.AND P1, PT, R27, RZ, PT ;  /* 0x000000ff1b00720c */ /* 0x000fe20003f26270 */
[--C-:B------:R-:W-:Y:S01]  /*c1a0*/  @!P5 IMAD.IADD R17, R17, 0x1, -R10.reuse ;  /* 0x000000011111d824 */ /* 0x100fe200078e0a0a */
[----:B------:R-:W-:Y:S01]  /*c1b0*/  ISETP.GE.AND P5, PT, R23, RZ, PT ;  /* 0x000000ff1700720c */ /* 0x000fe20003fa6270 */
[----:B------:R-:W-:Y:S01]  /*c1c0*/  IMAD.HI.U32 R27, R11, R14, RZ ;  /* 0x0000000e0b1b7227 */ /* 0x000fe200078e00ff */
[----:B------:R-:W-:Y:S03]  /*c1d0*/  STL [R1+0xd8], R31 ;  /* 0x0000d81f01007387 */ /* 0x000fe60000100800 */
[--C-:B------:R-:W-:Y:S01]  /*c1e0*/  @!P6 IMAD.IADD R9, R9, 0x1, -R10.reuse ;  /* 0x000000010909e824 */ /* 0x100fe200078e0a0a */
[----:B------:R0:W-:Y:S01]  /*c1f0*/  STL [R1+0xd4], R20 ;  /* 0x0000d41401007387 */ /* 0x0001e20000100800 */
[----:B------:R-:W-:Y:S01]  /*c200*/  ISETP.GT.U32.AND P6, PT, R10, R15, PT ;  /* 0x0000000f0a00720c */ /* 0x000fe20003fc4070 */
[----:B------:R-:W-:Y:S01]  /*c210*/  @!P3 IMAD.IADD R8, R8, 0x1, -R10 ;  /* 0x000000010808b824 */ /* 0x000fe200078e0a0a */
[----:B------:R-:W-:Y:S01]  /*c220*/  ISETP.GE.AND P3, PT, R24, RZ, PT ;  /* 0x000000ff1800720c */ /* 0x000fe20003f66270 */
[----:B------:R-:W-:Y:S01]  /*c230*/  IMAD.MOV R24, RZ, RZ, -R27 ;  /* 0x000000ffff187224 */ /* 0x000fe200078e0a1b */
[----:B------:R1:W-:Y:S01]  /*c240*/  STL [R1+0xd0], R12 ;  /* 0x0000d00c01007387 */ /* 0x0003e20000100800 */
[----:B------:R-:W-:-:S02]  /*c250*/  IMAD.MOV.U32 R28, RZ, RZ, R18 ;  /* 0x000000ffff1c7224 */ /* 0x000fc400078e0012 */
[----:B0-----:R-:W-:Y:S02]  /*c260*/  VIADD R20, R0, 0x16 ;  /* 0x0000001600147836 */ /* 0x001fe40000000000 */
[----:B------:R-:W-:Y:S02]  /*c270*/  @!P0 IMAD.IADD R16, R16, 0x1, -R10 ;  /* 0x0000000110108824 */ /* 0x000fe400078e0a0a */
[----:B------:R-:W-:Y:S01]  /*c280*/  IMAD.MOV.U32 R29, RZ, RZ, R19 ;  /* 0x000000ffff1d7224 */ /* 0x000fe200078e0013 */
[----:B-1----:R-:W-:Y:S01]  /*c290*/  IABS R12, R20 ;  /* 0x00000014000c7213 */ /* 0x002fe20000000000 */
[----:B------:R-:W-:Y:S02]  /*c2a0*/  IMAD.MOV.U32 R18, RZ, RZ, R9 ;  /* 0x000000ffff127224 */ /* 0x000fe400078e0009 */
[----:B------:R-:W-:Y:S02]  /*c2b0*/  IMAD R14, R10, R24, R14 ;  /* 0x000000180a0e7224 */ /* 0x000fe400078e020e */
[----:B------:R-:W-:-:S02]  /*c2c0*/  IMAD.MOV.U32 R9, RZ, RZ, R8 ;  /* 0x000000ffff097224 */ /* 0x000fc400078e0008 */
[----:B------:R-:W-:Y:S01]  /*c2d0*/  @!P4 IMAD.MOV R29, RZ, RZ, -R29 ;  /* 0x000000ffff1dc224 */ /* 0x000fe200078e0a1d */
[C---:B------:R-:W-:Y:S01]  /*c2e0*/  ISETP.GT.U32.AND P4, PT, R10.reuse, R16, PT ;  /* 0x000000100a00720c */ /* 0x040fe20003f84070 */
[----:B------:R-:W-:Y:S01]  /*c2f0*/  @!P5 IMAD.MOV R9, RZ, RZ, -R9 ;  /* 0x000000ffff09d224 */ /* 0x000fe200078e0a09 */
[----:B------:R-:W-:Y:S01]  /*c300*/  ISETP.GT.U32.AND P5, PT, R10, R14, PT ;  /* 0x0000000e0a00720c */ /* 0x000fe20003fa4070 */
[----:B------:R-:W-:-:S04]  /*c310*/  IMAD.HI.U32 R23, R11, R12, RZ ;  /* 0x0000000c0b177227 */ /* 0x000fc800078e00ff */
[----:B------:R-:W-:Y:S02]  /*c320*/  @!P6 IMAD.IADD R15, R15, 0x1, -R10 ;  /* 0x000000010f0fe824 */ /* 0x000fe400078e0a0a */
[----:B------:R-:W-:Y:S02]  /*c330*/  IMAD.MOV R19, RZ, RZ, -R23 ;  /* 0x000000ffff137224 */ /* 0x000fe400078e0a17 */
[----:B------:R-:W-:Y:S01]  /*c340*/  @!P1 IMAD.MOV R28, RZ, RZ, -R28 ;  /* 0x000000ffff1c9224 */ /* 0x000fe200078e0a1c */
[C---:B------:R-:W-:Y:S01]  /*c350*/  ISETP.GT.U32.AND P1, PT, R10.reuse, R15, PT ;  /* 0x0000000f0a00720c */ /* 0x040fe20003f24070 */
[----:B------:R-:W-:Y:S01]  /*c360*/  @!P3 IMAD.MOV R18, RZ, RZ, -R18 ;  /* 0x000000ffff12b224 */ /* 0x000fe200078e0a12 */
[C---:B------:R-:W-:Y:S01]  /*c370*/  ISETP.GT.U32.AND P6, PT, R10.reuse, R17, PT ;  /* 0x000000110a00720c */ /* 0x040fe20003fc4070 */
[----:B------:R-:W-:Y:S01]  /*c380*/  IMAD R12, R10, R19, R12 ;  /* 0x000000130a0c7224 */ /* 0x000fe200078e020c */
[----:B------:R-:W-:Y:S01]  /*c390*/  STL [R1+0xc4], R29 ;  /* 0x0000c41d01007387 */ /* 0x000fe20000100800 */
[----:B------:R-:W-:-:S02]  /*c3a0*/  VIADD R8, R0, 0x18 ;  /* 0x0000001800087836 */ /* 0x000fc40000000000 */
[--C-:B------:R-:W-:Y:S01]  /*c3b0*/  @!P4 IMAD.IADD R16, R16, 0x1, -R10.reuse ;  /* 0x000000011010c824 */ /* 0x100fe200078e0a0a */
[----:B------:R-:W-:Y:S01]  /*c3c0*/  STL [R1+0xc0], R28 ;  /* 0x0000c01c01007387 */ /* 0x000fe20000100800 */
[----:B------:R-:W-:Y:S01]  /*c3d0*/  ISETP.GT.U32.AND P4, PT, R10, R12, PT ;  /* 0x0000000c0a00720c */ /* 0x000fe20003f84070 */
[----:B------:R-:W-:Y:S02]  /*c3e0*/  @!P5 IMAD.IADD R14, R14, 0x1, -R10 ;  /* 0x000000010e0ed824 */ /* 0x000fe400078e0a0a */
[----:B------:R-:W-:Y:S04]  /*c3f0*/  STL [R1+0xbc], R18 ;  /* 0x0000bc1201007387 */ /* 0x000fe80000100800 */
[----:B------:R0:W-:Y:S01]  /*c400*/  STL [R1+0xb8], R9 ;  /* 0x0000b80901007387 */ /* 0x0001e20000100800 */
[----:B------:R-:W-:-:S02]  /*c410*/  ISETP.GE.AND P3, PT, R25, RZ, PT ;  /* 0x000000ff1900720c */ /* 0x000fc40003f66270 */
[----:B------:R-:W-:Y:S01]  /*c420*/  ISETP.GT.U32.AND P5, PT, R10, R14, PT ;  /* 0x0000000e0a00720c */ /* 0x000fe20003fa4070 */
[--C-:B------:R-:W-:Y:S01]  /*c430*/  @!P1 IMAD.IADD R15, R15, 0x1, -R10.reuse ;  /* 0x000000010f0f9824 */ /* 0x100fe200078e0a0a */
[----:B0-----:R-:W-:Y:S01]  /*c440*/  IABS R9, R8 ;  /* 0x0000000800097213 */ /* 0x001fe20000000000 */
[----:B------:R-:W-:Y:S01]  /*c450*/  @!P6 IMAD.IADD R17, R17, 0x1, -R10 ;  /* 0x000000011111e824 */ /* 0x000fe200078e0a0a */
[----:B------:R-:W-:-:S03]  /*c460*/  ISETP.GE.AND P1, PT, R21, RZ, PT ;  /* 0x000000ff1500720c */ /* 0x000fc60003f26270 */
[----:B------:R-:W-:Y:S01]  /*c470*/  IMAD.HI.U32 R19, R11, R9, RZ ;  /* 0x000000090b137227 */ /* 0x000fe200078e00ff */
[----:B------:R-:W-:-:S03]  /*c480*/  ISETP.GE.AND P0, PT, R22, RZ, PT ;  /* 0x000000ff1600720c */ /* 0x000fc60003f06270 */
[----:B------:R-:W-:Y:S02]  /*c490*/  VIADD R18, R0, 0x19 ;  /* 0x0000001900127836 */ /* 0x000fe40000000000 */
[----:B------:R-:W-:Y:S02]  /*c4a0*/  IMAD.MOV.U32 R21, RZ, RZ, R16 ;  /* 0x000000ffff157224 */ /* 0x000fe400078e0010 */
[----:B------:R-:W-:Y:S02]  /*c4b0*/  IMAD.MOV R16, RZ, RZ, -R19 ;  /* 0x000000ffff107224 */ /* 0x000fe400078e0a13 */
[----:B------:R-:W-:Y:S01]  /*c4c0*/  IMAD.MOV.U32 R22, RZ, RZ, R17 ;  /* 0x000000ffff167224 */ /* 0x000fe200078e0011 */
[----:B------:R-:W-:Y:S01]  /*c4d0*/  IABS R17, R18 ;  /* 0x0000001200117213 */ /* 0x000fe20000000000 */
[--C-:B------:R-:W-:Y:S02]  /*c4e0*/  @!P4 IMAD.IADD R12, R12, 0x1, -R10.reuse ;  /* 0x000000010c0cc824 */ /* 0x100fe400078e0a0a */
[----:B------:R-:W-:Y:S01]  /*c4f0*/  IMAD R9, R10, R16, R9 ;  /* 0x000000100a097224 */ /* 0x000fe200078e0209 */
[----:B------:R-:W-:Y:S01]  /*c500*/  ISETP.GE.AND P6, PT, R26, RZ, PT ;  /* 0x000000ff1a00720c */ /* 0x000fe20003fc6270 */
[----:B------:R-:W-:Y:S01]  /*c510*/  @!P3 IMAD.MOV R21, RZ, RZ, -R21 ;  /* 0x000000ffff15b224 */ /* 0x000fe200078e0a15 */
[----:B------:R-:W-:Y:S01]  /*c520*/  ISETP.GE.AND P3, PT, R8, RZ, PT ;  /* 0x000000ff0800720c */ /* 0x000fe20003f66270 */
[----:B------:R-:W-:Y:S01]  /*c530*/  @!P5 IMAD.IADD R14, R14, 0x1, -R10 ;  /* 0x000000010e0ed824 */ /* 0x000fe200078e0a0a */
[C---:B------:R-:W-:Y:S01]  /*c540*/  ISETP.GT.U32.AND P4, PT, R10.reuse, R12, PT ;  /* 0x0000000c0a00720c */ /* 0x040fe20003f84070 */
[----:B------:R-:W-:Y:S01]  /*c550*/  IMAD.HI.U32 R8, R11, R17, RZ ;  /* 0x000000110b087227 */ /* 0x000fe200078e00ff */
[----:B------:R-:W-:-:S03]  /*c560*/  ISETP.GT.U32.AND P5, PT, R10, R9, PT ;  /* 0x000000090a00720c */ /* 0x000fc60003fa4070 */
[----:B------:R-:W-:Y:S02]  /*c570*/  IMAD.MOV R8, RZ, RZ, -R8 ;  /* 0x000000ffff087224 */ /* 0x000fe400078e0a08 */
[----:B------:R-:W-:Y:S02]  /*c580*/  VIADD R16, R0, 0x1a ;  /* 0x0000001a00107836 */ /* 0x000fe40000000000 */
[----:B------:R-:W-:Y:S02]  /*c590*/  IMAD R8, R10, R8, R17 ;  /* 0x000000080a087224 */ /* 0x000fe400078e0211 */
[----:B------:R-:W-:Y:S02]  /*c5a0*/  @!P0 IMAD.MOV R22, RZ, RZ, -R22 ;  /* 0x000000ffff168224 */ /* 0x000fe400078e0a16 */
[----:B------:R-:W-:Y:S01]  /*c5b0*/  @!P6 IMAD.MOV R15, RZ, RZ, -R15 ;  /* 0x000000ffff0fe224 */ /* 0x000fe200078e0a0f */
[----:B------:R-:W-:Y:S01]  /*c5c0*/  ISETP.GE.AND P6, PT, R18, RZ, PT ;  /* 0x000000ff1200720c */ /* 0x000fe20003fc6270 */
[--C-:B------:R-:W-:Y:S01]  /*c5d0*/  @!P4 IMAD.IADD R12, R12, 0x1, -R10.reuse ;  /* 0x000000010c0cc824 */ /* 0x100fe200078e0a0a */
[----:B------:R-:W-:Y:S01]  /*c5e0*/  ISETP.GT.U32.AND P4, PT, R10, R8, PT ;  /* 0x000000080a00720c */ /* 0x000fe20003f84070 */
[----:B------:R-:W-:Y:S01]  /*c5f0*/  @!P5 IMAD.IADD R9, R9, 0x1, -R10 ;  /* 0x000000010909d824 */ /* 0x000fe200078e0a0a */
[----:B------:R-:W-:Y:S01]  /*c600*/  IABS R18, R16 ;  /* 0x0000001000127213 */ /* 0x000fe20000000000 */
[----:B------:R-:W-:Y:S01]  /*c610*/  STL [R1+0xac], R22 ;  /* 0x0000ac1601007387 */ /* 0x000fe20000100800 */
[----:B------:R-:W-:-:S02]  /*c620*/  ISETP.GE.AND P0, PT, R20, RZ, PT ;  /* 0x000000ff1400720c */ /* 0x000fc40003f06270 */
[----:B------:R-:W-:Y:S01]  /*c630*/  ISETP.GT.U32.AND P5, PT, R10, R9, PT ;  /* 0x000000090a00720c */ /* 0x000fe20003fa4070 */
[----:B------:R0:W-:Y:S01]  /*c640*/  STL [R1+0xa8], R21 ;  /* 0x0000a81501007387 */ /* 0x0001e20000100800 */
[----:B------:R-:W-:-:S03]  /*c650*/  VIADD R20, R0, 0x1c ;  /* 0x0000001c00147836 */ /* 0x000fc60000000000 */
[----:B------:R1:W-:Y:S01]  /*c660*/  STL [R1+0xa4], R15 ;  /* 0x0000a40f01007387 */ /* 0x0003e20000100800 */
[----:B0-----:R-:W-:Y:S02]  /*c670*/  IMAD.MOV.U32 R21, RZ, RZ, R14 ;  /* 0x000000ffff157224 */ /* 0x001fe400078e000e */
[----:B------:R-:W-:-:S04]  /*c680*/  IMAD.HI.U32 R14, R11, R18, RZ ;  /* 0x000000120b0e7227 */ /* 0x000fc800078e00ff */
[----:B-1----:R-:W-:Y:S02]  /*c690*/  VIADD R15, R0, 0x1b ;  /* 0x0000001b000f7836 */ /* 0x002fe40000000000 */
[----:B------:R-:W-:Y:S01]  /*c6a0*/  IMAD.MOV R14, RZ, RZ, -R14 ;  /* 0x000000ffff0e7224 */ /* 0x000fe200078e0a0e */
[----:B------:R-:W-:Y:S01]  /*c6b0*/  IABS R19, R20 ;  /* 0x0000001400137213 */ /* 0x000fe20000000000 */
[----:B------:R-:W-:Y:S01]  /*c6c0*/  @!P1 IMAD.MOV R21, RZ, RZ, -R21 ;  /* 0x000000ffff159224 */ /* 0x000fe200078e0a15 */
[----:B------:R-:W-:Y:S01]  /*c6d0*/  IABS R17, R15 ;  /* 0x0000000f00117213 */ /* 0x000fe20000000000 */
[----:B------:R-:W-:Y:S02]  /*c6e0*/  @!P4 IMAD.IADD R8, R8, 0x1, -R10 ;  /* 0x000000010808c824 */ /* 0x000fe400078e0a0a */
[----:B------:R-:W-:Y:S01]  /*c6f0*/  IMAD R14, R10, R14, R18 ;  /* 0x0000000e0a0e7224 */ /* 0x000fe200078e0212 */
[----:B------:R0:W-:Y:S01]  /*c700*/  STL [R1+0x98], R21 ;  /* 0x0000981501007387 */ /* 0x0001e20000100800 */
[----:B------:R-:W-:Y:S01]  /*c710*/  ISETP.GE.AND P1, PT, R16, RZ, PT ;  /* 0x000000ff1000720c */ /* 0x000fe20003f26270 */
[----:B------:R-:W-:Y:S01]  /*c720*/  @!P5 IMAD.IADD R9, R9, 0x1, -R10 ;  /* 0x000000010909d824 */ /* 0x000fe200078e0a0a */
[C---:B------:R-:W-:Y:S01]  /*c730*/  ISETP.GT.U32.AND P4, PT, R10.reuse, R8, PT ;  /* 0x000000080a00720c */ /* 0x040fe20003f84070 */
[----:B------:R-:W-:Y:S01]  /*c740*/  IMAD.HI.U32 R16, R11, R17, RZ ;  /* 0x000000110b107227 */ /* 0x000fe200078e00ff */
[----:B------:R-:W-:-:S03]  /*c750*/  ISETP.GT.U32.AND P5, PT, R10, R14, PT ;  /* 0x0000000e0a00720c */ /* 0x000fc60003fa4070 */
[----:B------:R-:W-:Y:S02]  /*c760*/  @!P0 IMAD.MOV R12, RZ, RZ, -R12 ;  /* 0x000000ffff0c8224 */ /* 0x000fe400078e0a0c */
[----:B0-----:R-:W-:Y:S01]  /*c770*/  IMAD.HI.U32 R21, R11, R19, RZ ;  /* 0x000000130b157227 */ /* 0x001fe200078e00ff */
[----:B------:R-:W-:-:S03]  /*c780*/  ISETP.GE.AND P0, PT, R15, RZ, PT ;  /* 0x000000ff0f00720c */ /* 0x000fc60003f06270 */
[----:B------:R-:W-:Y:S02]  /*c790*/  IMAD.MOV R15, RZ, RZ, -R21 ;  /* 0x000000ffff0f7224 */ /* 0x000fe400078e0a15 */
[----:B------:R-:W-:Y:S02]  /*c7a0*/  IMAD.MOV R16, RZ, RZ, -R16 ;  /* 0x000000ffff107224 */ /* 0x000fe400078e0a10 */
[C---:B------:R-:W-:Y:S02]  /*c7b0*/  IMAD R15, R10.reuse, R15, R19 ;  /* 0x0000000f0a0f7224 */ /* 0x040fe400078e0213 */
[----:B------:R-:W-:Y:S02]  /*c7c0*/  IMAD R16, R10, R16, R17 ;  /* 0x000000100a107224 */ /* 0x000fe400078e0211 */
[C---:B------:R-:W-:Y:S02]  /*c7d0*/  VIADD R19, R0.reuse, 0x1e ;  /* 0x0000001e00137836 */ /* 0x040fe40000000000 */
[----:B------:R-:W-:-:S02]  /*c7e0*/  VIADD R18, R0, 0x1d ;  /* 0x0000001d00127836 */ /* 0x000fc40000000000 */
[----:B------:R-:W-:Y:S01]  /*c7f0*/  IMAD.MOV.U32 R25, RZ, RZ, R9 ;  /* 0x000000ffff197224 */ /* 0x000fe200078e0009 */
[----:B------:R0:W-:Y:S01]  /*c800*/  STL [R1+0x8c], R12 ;  /* 0x00008c0c01007387 */ /* 0x0001e20000100800 */
[--C-:B------:R-:W-:Y:S01]  /*c810*/  @!P4 IMAD.IADD R8, R8, 0x1, -R10.reuse ;  /* 0x000000010808c824 */ /* 0x100fe200078e0a0a */
[----:B------:R-:W-:Y:S01]  /*c820*/  ISETP.GT.U32.AND P4, PT, R10, R16, PT ;  /* 0x000000100a00720c */ /* 0x000fe20003f84070 */
[----:B------:R-:W-:Y:S01]  /*c830*/  @!P5 IMAD.IADD R14, R14, 0x1, -R10 ;  /* 0x000000010e0ed824 */ /* 0x000fe200078e0a0a */
[----:B------:R-:W-:Y:S01]  /*c840*/  IABS R17, R19 ;  /* 0x0000001300117213 */ /* 0x000fe20000000000 */
[----:B------:R-:W-:Y:S01]  /*c850*/  @!P3 IMAD.MOV R25, RZ, RZ, -R25 ;  /* 0x000000ffff19b224 */ /* 0x000fe200078e0a19 */
[C---:B------:R-:W-:Y:S02]  /*c860*/  ISETP.GT.U32.AND P3, PT, R10.reuse, R15, PT ;  /* 0x0000000f0a00720c */ /* 0x040fe40003f64070 */
[----:B0-----:R-:W-:Y:S01]  /*c870*/  IABS R12, R18 ;  /* 0x00000012000c7213 */ /* 0x001fe20000000000 */
[----:B------:R-:W-:Y:S01]  /*c880*/  IMAD.MOV.U32 R9, RZ, RZ, R17 ;  /* 0x000000ffff097224 */ /* 0x000fe200078e0011 */
[----:B------:R-:W-:-:S03]  /*c890*/  ISETP.GT.U32.AND P5, PT, R10, R14, PT ;  /* 0x0000000e0a00720c */ /* 0x000fc60003fa4070 */
[----:B------:R-:W-:-:S04]  /*c8a0*/  IMAD.HI.U32 R17, R11, R12, RZ ;  /* 0x0000000c0b117227 */ /* 0x000fc800078e00ff */
[C---:B------:R-:W-:Y:S02]  /*c8b0*/  VIADD R22, R0.reuse, 0x20 ;  /* 0x0000002000167836 */ /* 0x040fe40000000000 */
[----:B------:R-:W-:Y:S02]  /*c8c0*/  IMAD.MOV R17, RZ, RZ, -R17 ;  /* 0x000000ffff117224 */ /* 0x000fe400078e0a11 */
[----:B------:R-:W-:Y:S02]  /*c8d0*/  VIADD R21, R0, 0x21 ;  /* 0x0000002100157836 */ /* 0x000fe40000000000 */
[----:B------:R-:W-:Y:S01]  /*c8e0*/  @!P4 IMAD.IADD R16, R16, 0x1, -R10 ;  /* 0x000000011010c824 */ /* 0x000fe200078e0a0a */
[----:B------:R-:W-:Y:S01]  /*c8f0*/  IABS R23, R22 ;  /* 0x0000001600177213 */ /* 0x000fe20000000000 */
[----:B------:R-:W-:Y:S01]  /*c900*/  IMAD R12, R10, R17, R12 ;  /* 0x000000110a0c7224 */ /* 0x000fe200078e020c */
[----:B------:R0:W-:Y:S01]  /*c910*/  STL [R1+0x80], R25 ;  /* 0x0000801901007387 */ /* 0x0001e20000100800 */
[--C-:B------:R-:W-:Y:S01]  /*c920*/  @!P3 IMAD.IADD R15, R15, 0x1, -R10.reuse ;  /* 0x000000010f0fb824 */ /* 0x100fe200078e0a0a */
[----:B------:R-:W-:Y:S01]  /*c930*/  IABS R24, R21 ;  /* 0x0000001500187213 */ /* 0x000fe20000000000 */
[----:B------:R-:W-:Y:S01]  /*c940*/  @!P5 IMAD.IADD R14, R14, 0x1, -R10 ;  /* 0x000000010e0ed824 */ /* 0x000fe200078e0a0a */
[----:B------:R-:W-:-:S02]  /*c950*/  ISETP.GT.U32.AND P4, PT, R10, R16, PT ;  /* 0x000000100a00720c */ /* 0x000fc40003f84070 */
[C---:B------:R-:W-:Y:S01]  /*c960*/  ISETP.GT.U32.AND P5, PT, R10.reuse, R12, PT ;  /* 0x0000000c0a00720c */ /* 0x040fe20003fa4070 */
[----:B0-----:R-:W-:Y:S01]  /*c970*/  IMAD.MOV.U32 R25, RZ, RZ, R8 ;  /* 0x000000ffff197224 */ /* 0x001fe200078e0008 */
[----:B------:R-:W-:Y:S01]  /*c980*/  ISETP.GT.U32.AND P3, PT, R10, R15, PT ;  /* 0x0000000f0a00720c */ /* 0x000fe20003f64070 */
[----:B------:R-:W-:Y:S02]  /*c990*/  IMAD.MOV.U32 R8, RZ, RZ, R23 ;  /* 0x000000ffff087224 */ /* 0x000fe400078e0017 */
[----:B------:R-:W-:Y:S01]  /*c9a0*/  @!P6 IMAD.MOV R25, RZ, RZ, -R25 ;  /* 0x000000ffff19e224 */ /* 0x000fe200078e0a19 */
[----:B------:R-:W-:Y:S01]  /*c9b0*/  ISETP.GE.AND P6, PT, R20, RZ, PT ;  /* 0x000000ff1400720c */ /* 0x000fe20003fc6270 */
[----:B------:R-:W-:-:S04]  /*c9c0*/  IMAD.HI.U32 R20, R11, R9, RZ ;  /* 0x000000090b147227 */ /* 0x000fc800078e00ff */
[----:B------:R-:W-:Y:S02]  /*c9d0*/  IMAD.MOV.U32 R17, RZ, RZ, R24 ;  /* 0x000000ffff117224 */ /* 0x000fe400078e0018 */
[----:B------:R-:W-:-:S04]  /*c9e0*/  IMAD.HI.U32 R23, R11, R8, RZ ;  /* 0x000000080b177227 */ /* 0x000fc800078e00ff */
[----:B------:R-:W-:Y:S02]  /*c9f0*/  IMAD.MOV R20, RZ, RZ, -R20 ;  /* 0x000000ffff147224 */ /* 0x000fe400078e0a14 */
[----:B------:R-:W-:Y:S01]  /*ca00*/  IMAD.HI.U32 R24, R11, R17, RZ ;  /* 0x000000110b187227 */ /* 0x000fe200078e00ff */
[----:B------:R0:W-:Y:S03]  /*ca10*/  STL [R1+0x7c], R25 ;  /* 0x00007c1901007387 */ /* 0x0001e60000100800 */
[----:B------:R-:W-:Y:S02]  /*ca20*/  IMAD.MOV R23, RZ, RZ, -R23 ;  /* 0x000000ffff177224 */ /* 0x000fe400078e0a17 */
[----:B------:R-:W-:Y:S02]  /*ca30*/  IMAD R9, R10, R20, R9 ;  /* 0x000000140a097224 */ /* 0x000fe400078e0209 */
[----:B------:R-:W-:Y:S01]  /*ca40*/  @!P4 IMAD.IADD R16, R16, 0x1, -R10 ;  /* 0x000000011010c824 */ /* 0x000fe200078e0a0a */
[----:B------:R-:W-:Y:S01]  /*ca50*/  ISETP.GE.AND P4, PT, R18, RZ, PT ;  /* 0x000000ff1200720c */ /* 0x000fe20003f86270 */
[----:B------:R-:W-:-:S02]  /*ca60*/  IMAD.MOV R20, RZ, RZ, -R24 ;  /* 0x000000ffff147224 */ /* 0x000fc400078e0a18 */
[----:B------:R-:W-:Y:S02]  /*ca70*/  IMAD R8, R10, R23, R8 ;  /* 0x000000170a087224 */ /* 0x000fe400078e0208 */
[----:B0-----:R-:W-:Y:S02]  /*ca80*/  IMAD.MOV.U32 R25, RZ, RZ, R14 ;  /* 0x000000ffff197224 */ /* 0x001fe400078e000e */
[--C-:B------:R-:W-:Y:S02]  /*ca90*/  @!P5 IMAD.IADD R12, R12, 0x1, -R10.reuse ;  /* 0x000000010c0cd824 */ /* 0x100fe400078e0a0a */
[----:B------:R-:W-:Y:S02]  /*caa0*/  @!P3 IMAD.IADD R15, R15, 0x1, -R10 ;  /* 0x000000010f0fb824 */ /* 0x000fe400078e0a0a */
[----:B------:R-:W-:Y:S02]  /*cab0*/  VIADD R18, R0, 0x22 ;  /* 0x0000002200127836 */ /* 0x000fe40000000000 */
[C---:B------:R-:W-:Y:S01]  /*cac0*/  IMAD R14, R10.reuse, R20, R17 ;  /* 0x000000140a0e7224 */ /* 0x040fe200078e0211 */
[C---:B------:R-:W-:Y:S01]  /*cad0*/  ISETP.GT.U32.AND P3, PT, R10.reuse, R8, PT ;  /* 0x000000080a00720c */ /* 0x040fe20003f64070 */
[----:B------:R-:W-:Y:S01]  /*cae0*/  @!P1 IMAD.MOV R25, RZ, RZ, -R25 ;  /* 0x000000ffff199224 */ /* 0x000fe200078e0a19 */
[C---:B------:R-:W-:Y:S01]  /*caf0*/  ISETP.GT.U32.AND P1, PT, R10.reuse, R12, PT ;  /* 0x0000000c0a00720c */ /* 0x040fe20003f24070 */
[----:B------:R-:W-:Y:S01]  /*cb00*/  IMAD.MOV.U32 R20, RZ, RZ, R15 ;  /* 0x000000ffff147224 */ /* 0x000fe200078e000f */
[----:B------:R-:W-:Y:S01]  /*cb10*/  IABS R17, R18 ;  /* 0x0000001200117213 */ /* 0x000fe20000000000 */
[----:B------:R-:W-:Y:S01]  /*cb20*/  IMAD.MOV.U32 R23, RZ, RZ, R16 ;  /* 0x000000ffff177224 */ /* 0x000fe200078e0010 */
[C---:B------:R-:W-:Y:S01]  /*cb30*/  ISETP.GT.U32.AND P5, PT, R10.reuse, R9, PT ;  /* 0x000000090a00720c */ /* 0x040fe20003fa4070 */
[----:B------:R-:W-:Y:S01]  /*cb40*/  @!P6 IMAD.MOV R20, RZ, RZ, -R20 ;  /* 0x000000ffff14e224 */ /* 0x000fe200078e0a14 */
[----:B------:R-:W-:Y:S01]  /*cb50*/  ISETP.GT.U32.AND P6, PT, R10, R14, PT ;  /* 0x0000000e0a00720c */ /* 0x000fe20003fc4070 */
[----:B------:R-:W-:-:S02]  /*cb60*/  IMAD.MOV.U32 R16, RZ, RZ, R17 ;  /* 0x000000ffff107224 */ /* 0x000fc400078e0011 */
[----:B------:R-:W-:Y:S01]  /*cb70*/  @!P0 IMAD.MOV R23, RZ, RZ, -R23 ;  /* 0x000000ffff178224 */ /* 0x000fe200078e0a17 */
[----:B------:R-:W-:Y:S01]  /*cb80*/  ISETP.GE.AND P0, PT, R19, RZ, PT ;  /* 0x000000ff1300720c */ /* 0x000fe20003f06270 */
[----:B------:R-:W-:Y:S02]  /*cb90*/  VIADD R19, R0, 0x23 ;  /* 0x0000002300137836 */ /* 0x000fe40000000000 */
[----:B------:R-:W-:Y:S01]  /*cba0*/  IMAD.HI.U32 R15, R11, R16, RZ ;  /* 0x000000100b0f7227 */ /* 0x000fe200078e00ff */
[----:B------:R-:W-:Y:S02]  /*cbb0*/  STL [R1+0x78], R25 ;  /* 0x0000781901007387 */ /* 0x000fe40000100800 */
[----:B------:R-:W-:Y:S01]  /*cbc0*/  IABS R17, R19 ;  /* 0x0000001300117213 */ /* 0x000fe20000000000 */
[--C-:B------:R-:W-:Y:S02]  /*cbd0*/  @!P1 IMAD.IADD R12, R12, 0x1, -R10.reuse ;  /* 0x000000010c0c9824 */ /* 0x100fe400078e0a0a */
[----:B------:R-:W-:Y:S01]  /*cbe0*/  @!P3 IMAD.IADD R8, R8, 0x1, -R10 ;  /* 0x000000010808b824 */ /* 0x000fe200078e0a0a */
[----:B------:R-:W-:Y:S01]  /*cbf0*/  STL [R1+0x74], R23 ;  /* 0x0000741701007387 */ /* 0x000fe20000100800 */
[----:B------:R-:W-:-:S02]  /*cc00*/  IMAD.MOV R15, RZ, RZ, -R15 ;  /* 0x000000ffff0f7224 */ /* 0x000fc400078e0a0f */
[--C-:B------:R-:W-:Y:S01]  /*cc10*/  @!P5 IMAD.IADD R9, R9, 0x1, -R10.reuse ;  /* 0x000000010909d824 */ /* 0x100fe200078e0a0a */
[----:B------:R0:W-:Y:S01]  /*cc20*/  STL [R1+0x70], R20 ;  /* 0x0000701401007387 */ /* 0x0001e20000100800 */
[----:B------:R-:W-:Y:S01]  /*cc30*/  @!P6 IMAD.IADD R14, R14, 0x1, -R10 ;  /* 0x000000010e0ee824 */ /* 0x000fe200078e0a0a */
[C---:B------:R-:W-:Y:S02]  /*cc40*/  ISETP.GT.U32.AND P6, PT, R10.reuse, R8, PT ;  /* 0x000000080a00720c */ /* 0x040fe40003fc4070 */
[C---:B------:R-:W-:Y:S01]  /*cc50*/  ISETP.GT.U32.AND P3, PT, R10.reuse, R9, PT ;  /* 0x000000090a00720c */ /* 0x040fe20003f64070 */
[----:B0-----:R-:W-:Y:S02]  /*cc60*/  IMAD.MOV.U32 R20, RZ, RZ, R12 ;  /* 0x000000ffff147224 */ /* 0x001fe400078e000c */
[----:B------:R-:W-:Y:S02]  /*cc70*/  IMAD R12, R10, R15, R16 ;  /* 0x0000000f0a0c7224 */ /* 0x000fe400078e0210 */
[----:B------:R-:W-:-:S04]  /*cc80*/  IMAD.HI.U32 R15, R11, R17, RZ ;  /* 0x000000110b0f7227 */ /* 0x000fc800078e00ff */
[----:B------:R-:W-:Y:S02]  /*cc90*/  IMAD.MOV R15, RZ, RZ, -R15 ;  /* 0x000000ffff0f7224 */ /* 0x000fe400078e0a0f */
[----:B------:R-:W-:Y:S02]  /*cca0*/  @!P4 IMAD.MOV R20, RZ, RZ, -R20 ;  /* 0x000000ffff14c224 */ /* 0x000fe400078e0a14 */
[C---:B------:R-:W-:Y:S01]  /*ccb0*/  IMAD R17, R10.reuse, R15, R17 ;  /* 0x0000000f0a117224 */ /* 0x040fe200078e0211 */
[----:B------:R-:W-:Y:S01]  /*ccc0*/  ISETP.GT.U32.AND P4, PT, R10, R14, PT ;  /* 0x0000000e0a00720c */ /* 0x000fe20003f84070 */
[--C-:B------:R-:W-:Y:S01]  /*ccd0*/  @!P6 IMAD.IADD R8, R8, 0x1, -R10.reuse ;  /* 0x000000010808e824 */ /* 0x100fe200078e0a0a */
[----:B------:R-:W-:Y:S01]  /*cce0*/  ISETP.GE.AND P5, PT, R21, RZ, PT ;  /* 0x000000ff1500720c */ /* 0x000fe20003fa6270 */
[----:B------:R-:W-:Y:S01]  /*ccf0*/  VIADD R21, R0, 0x24 ;  /* 0x0000002400157836 */ /* 0x000fe20000000000 */
[----:B------:R-:W-:Y:S01]  /*cd00*/  ISETP.GT.U32.AND P6, PT, R10, R17, PT ;  /* 0x000000110a00720c */ /* 0x000fe20003fc4070 */
[----:B------:R-:W-:Y:S01]  /*cd10*/  VIADD R25, R0, 0x26 ;  /* 0x0000002600197836 */ /* 0x000fe20000000000 */
[----:B------:R-:W-:Y:S01]  /*cd20*/  ISETP.GE.AND P1, PT, R22, RZ, PT ;  /* 0x000000ff1600720c */ /* 0x000fe20003f26270 */
[--C-:B------:R-:W-:Y:S01]  /*cd30*/  @!P3 IMAD.IADD R9, R9, 0x1, -R10.reuse ;  /* 0x000000010909b824 */ /* 0x100fe200078e0a0a */
[----:B------:R-:W-:Y:S01]  /*cd40*/  ISETP.GT.U32.AND P3, PT, R10, R12, PT ;  /* 0x0000000c0a00720c */ /* 0x000fe20003f64070 */
[----:B------:R-:W-:Y:S01]  /*cd50*/  VIADD R22, R0, 0x25 ;  /* 0x0000002500167836 */ /* 0x000fe20000000000 */
[----:B------:R-:W-:Y:S01]  /*cd60*/  IABS R23, R21 ;  /* 0x0000001500177213 */ /* 0x000fe20000000000 */
[----:B------:R0:W-:Y:S02]  /*cd70*/  STL [R1+0x6c], R20 ;  /* 0x00006c1401007387 */ /* 0x0001e40000100800 */
[----:B------:R-:W-:Y:S01]  /*cd80*/  @!P4 IMAD.IADD R14, R14, 0x1, -R10 ;  /* 0x000000010e0ec824 */ /* 0x000fe200078e0a0a */
[----:B------:R-:W-:Y:S01]  /*cd90*/  IABS R16, R22 ;  /* 0x0000001600107213 */ /* 0x000fe20000000000 */
[----:B------:R-:W-:Y:S01]  /*cda0*/  IMAD.MOV.U32 R15, RZ, RZ, R23 ;  /* 0x000000ffff0f7224 */ /* 0x000fe200078e0017 */
[----:B------:R-:W-:-:S02]  /*cdb0*/  ISETP.GE.AND P4, PT, R18, RZ, PT ;  /* 0x000000ff1200720c */ /* 0x000fc40003f86270 */
[----:B0-----:R-:W-:Y:S01]  /*cdc0*/  IABS R20, R25 ;  /* 0x0000001900147213 */ /* 0x001fe20000000000 */
[----:B------:R-:W-:Y:S02]  /*cdd0*/  @!P6 IMAD.IADD R17, R17, 0x1, -R10 ;  /* 0x000000011111e824 */ /* 0x000fe400078e0a0a */
[----:B------:R-:W-:-:S04]  /*cde0*/  IMAD.HI.U32 R23, R11, R16, RZ ;  /* 0x000000100b177227 */ /* 0x000fc800078e00ff */
[----:B------:R-:W-:Y:S02]  /*cdf0*/  IMAD.MOV.U32 R18, RZ, RZ, R20 ;  /* 0x000000ffff127224 */ /* 0x000fe400078e0014 */
[----:B------:R-:W-:Y:S01]  /*ce00*/  IMAD.HI.U32 R20, R11, R15, RZ ;  /* 0x0000000f0b147227 */ /* 0x000fe200078e00ff */
[----:B------:R-:W-:-:S03]  /*ce10*/  ISETP.GT.U32.AND P6, PT, R10, R17, PT ;  /* 0x000000110a00720c */ /* 0x000fc60003fc4070 */
[----:B------:R-:W-:Y:S02]  /*ce20*/  IMAD.MOV.U32 R24, RZ, RZ, R9 ;  /* 0x000000ffff187224 */ /* 0x000fe400078e0009 */
[----:B------:R-:W-:Y:S01]  /*ce30*/  @!P3 IMAD.IADD R12, R12, 0x1, -R10 ;  /* 0x000000010c0cb824 */ /* 0x000fe200078e0a0a */
[----:B------:R-:W-:Y:S01]  /*ce40*/  ISETP.GE.AND P3, PT, R19, RZ, PT ;  /* 0x000000ff1300720c */ /* 0x000fe20003f66270 */
[----:B------:R-:W-:Y:S02]  /*ce50*/  IMAD.MOV R9, RZ, RZ, -R20 ;  /* 0x000000ffff097224 */ /* 0x000fe400078e0a14 */
[----:B------:R-:W-:-:S04]  /*ce60*/  IMAD.HI.U32 R19, R11, R18, RZ ;  /* 0x000000120b137227 */ /* 0x000fc800078e00ff */
[----:B------:R-:W-:Y:S02]  /*ce70*/  IMAD.MOV R20, RZ, RZ, -R23 ;  /* 0x000000ffff147224 */ /* 0x000fe400078e0a17 */
[----:B------:R-:W-:Y:S02]  /*ce80*/  @!P0 IMAD.MOV R24, RZ, RZ, -R24 ;  /* 0x000000ffff188224 */ /* 0x000fe400078e0a18 */
[----:B------:R-:W-:Y:S02]  /*ce90*/  @!P1 IMAD.MOV R8, RZ, RZ, -R8 ;  /* 0x000000ffff089224 */ /* 0x000fe400078e0a08 */
[C---:B------:R-:W-:Y:S02]  /*cea0*/  IMAD R15, R10.reuse, R9, R15 ;  /* 0x000000090a0f7224 */ /* 0x040fe400078e020f */
[----:B------:R-:W-:Y:S02]  /*ceb0*/  IMAD.MOV R19, RZ, RZ, -R19 ;  /* 0x000000ffff137224 */ /* 0x000fe400078e0a13 */
[C---:B------:R-:W-:Y:S01]  /*cec0*/  IMAD R9, R10.reuse, R20, R16 ;  /* 0x000000140a097224 */ /* 0x040fe200078e0210 */
[----:B------:R-:W-:Y:S01]  /*ced0*/  STL [R1+0x68], R24 ;  /* 0x0000681801007387 */ /* 0x000fe20000100800 */
[----:B------:R-:W-:Y:S01]  /*cee0*/  ISETP.GT.U32.AND P1, PT, R10, R15, PT ;  /* 0x0000000f0a00720c */ /* 0x000fe20003f24070 */
[----:B------:R-:W-:-:S02]  /*cef0*/  @!P5 IMAD.MOV R14, RZ, RZ, -R14 ;  /* 0x000000ffff0ed224 */ /* 0x000fc400078e0a0e */
[----:B------:R0:W-:Y:S01]  /*cf00*/  STL [R1+0x64], R8 ;  /* 0x0000640801007387 */ /* 0x0001e20000100800 */
[C---:B------:R-:W-:Y:S02]  /*cf10*/  ISETP.GT.U32.AND P0, PT, R10.reuse, R12, PT ;  /* 0x0000000c0a00720c */ /* 0x040fe40003f04070 */
[C---:B------:R-:W-:Y:S01]  /*cf20*/  ISETP.GT.U32.AND P5, PT, R10.reuse, R9, PT ;  /* 0x000000090a00720c */ /* 0x040fe20003fa4070 */
[----:B------:R-:W-:Y:S02]  /*cf30*/  @!P6 IMAD.IADD R17, R17, 0x1, -R10 ;  /* 0x000000011111e824 */ /* 0x000fe400078e0a0a */
[----:B0-----:R-:W-:Y:S02]  /*cf40*/  IMAD R8, R10, R19, R18 ;  /* 0x000000130a087224 */ /* 0x001fe400078e0212 */
[----:B------:R-:W-:-:S03]  /*cf50*/  VIADD R20, R0, 0x28 ;  /* 0x0000002800147836 */ /* 0x000fc60000000000 */
[----:B------:R-:W-:Y:S01]  /*cf60*/  ISETP.GT.U32.AND P6, PT, R10, R8, PT ;  /* 0x000000080a00720c */ /* 0x000fe20003fc4070 */
[----:B------:R0:W-:Y:S01]  /*cf70*/  STL [R1+0x60], R14 ;  /* 0x0000600e01007387 */ /* 0x0001e20000100800 */
[----:B------:R-:W-:Y:S02]  /*cf80*/  VIADD R24, R0, 0x29 ;  /* 0x0000002900187836 */ /* 0x000fe40000000000 */
[--C-:B------:R-:W-:Y:S02]  /*cf90*/  @!P1 IMAD.IADD R15, R15, 0x1, -R10.reuse ;  /* 0x000000010f0f9824 */ /* 0x100fe400078e0a0a */
[--C-:B------:R-:W-:Y:S01]  /*cfa0*/  @!P0 IMAD.IADD R12, R12, 0x1, -R10.reuse ;  /* 0x000000010c0c8824 */ /* 0x100fe200078e0a0a */
[----:B0-----:R-:W-:Y:S01]  /*cfb0*/  IABS R14, R20 ;  /* 0x00000014000e7213 */ /* 0x001fe20000000000 */
[----:B------:R-:W-:Y:S01]  /*cfc0*/  @!P5 IMAD.IADD R9, R9, 0x1, -R10 ;  /* 0x000000010909d824 */ /* 0x000fe200078e0a0a */
[----:B------:R-:W-:-:S03]  /*cfd0*/  IABS R18, R24 ;  /* 0x0000001800127213 */ /* 0x000fc60000000000 */
[----:B------:R-:W-:Y:S01]  /*cfe0*/  IMAD.HI.U32 R16, R11, R14, RZ ;  /* 0x0000000e0b107227 */ /* 0x000fe200078e00ff */
[----:B------:R-:W-:-:S03]  /*cff0*/  ISETP.GT.U32.AND P5, PT, R10, R15, PT ;  /* 0x0000000f0a00720c */ /* 0x000fc60003fa4070 */
[----:B------:R-:W-:Y:S02]  /*d000*/  IMAD.MOV.U32 R23, RZ, RZ, R12 ;  /* 0x000000ffff177224 */ /* 0x000fe400078e000c */
[----:B------:R-:W-:Y:S01]  /*d010*/  @!P6 IMAD.IADD R8, R8, 0x1, -R10 ;  /* 0x000000010808e824 */ /* 0x000fe200078e0a0a */
[----:B------:R-:W-:Y:S01]  /*d020*/  ISETP.GT.U32.AND P6, PT, R10, R9, PT ;  /* 0x000000090a00720c */ /* 0x000fe20003fc4070 */
[----:B------:R-:W-:Y:S02]  /*d030*/  IMAD.MOV R12, RZ, RZ, -R16 ;  /* 0x000000ffff0c7224 */ /* 0x000fe400078e0a10 */
[----:B------:R-:W-:Y:S01]  /*d040*/  IMAD.HI.U32 R19, R11, R18, RZ ;  /* 0x000000120b137227 */ /* 0x000fe200078e00ff */
[----:B------:R-:W-:-:S03]  /*d050*/  ISETP.GE.AND P1, PT, R22, RZ, PT ;  /* 0x000000ff1600720c */ /* 0x000fc60003f26270 */
[----:B------:R-:W-:Y:S02]  /*d060*/  IMAD R14, R10, R12, R14 ;  /* 0x0000000c0a0e7224 */ /* 0x000fe400078e020e */
[----:B------:R-:W-:Y:S02]  /*d070*/  VIADD R22, R0, 0x2a ;  /* 0x0000002a00167836 */ /* 0x000fe40000000000 */
[----:B------:R-:W-:Y:S02]  /*d080*/  IMAD.MOV R12, RZ, RZ, -R19 ;  /* 0x000000ffff0c7224 */ /* 0x000fe400078e0a13 */
[----:B------:R-:W-:Y:S01]  /*d090*/  @!P4 IMAD.MOV R23, RZ, RZ, -R23 ;  /* 0x000000ffff17c224 */ /* 0x000fe200078e0a17 */
[C---:B------:R-:W-:Y:S01]  /*d0a0*/  ISETP.GT.U32.AND P4, PT, R10.reuse, R8, PT ;  /* 0x000000080a00720c */ /* 0x040fe20003f84070 */
[C---:B------:R-:W-:Y:S01]  /*d0b0*/  IMAD R12, R10.reuse, R12, R18 ;  /* 0x0000000c0a0c7224 */ /* 0x040fe200078e0212 */
[----:B------:R-:W-:Y:S01]  /*d0c0*/  IABS R16, R22 ;  /* 0x0000001600107213 */ /* 0x000fe20000000000 */
[--C-:B------:R-:W-:Y:S01]  /*d0d0*/  @!P5 IMAD.IADD R15, R15, 0x1, -R10.reuse ;  /* 0x000000010f0fd824 */ /* 0x100fe200078e0a0a */
[C---:B------:R-:W-:Y:S01]  /*d0e0*/  ISETP.GT.U32.AND P5, PT, R10.reuse, R14, PT ;  /* 0x0000000e0a00720c */ /* 0x040fe20003fa4070 */
[----:B------:R-:W-:Y:S01]  /*d0f0*/  @!P6 IMAD.IADD R9, R9, 0x1, -R10 ;  /* 0x000000010909e824 */ /* 0x000fe200078e0a0a */
[----:B------:R-:W-:Y:S01]  /*d100*/  ISETP.GE.AND P0, PT, R21, RZ, PT ;  /* 0x000000ff1500720c */ /* 0x000fe20003f06270 */
[----:B------:R-:W-:Y:S01]  /*d110*/  IMAD.HI.U32 R18, R11, R16, RZ ;  /* 0x000000100b127227 */ /* 0x000fe200078e00ff */
[----:B------:R-:W-:-:S03]  /*d120*/  ISETP.GT.U32.AND P6, PT, R10, R12, PT ;  /* 0x0000000c0a00720c */ /* 0x000fc60003fc4070 */
[----:B------:R-:W-:Y:S02]  /*d130*/  IMAD.MOV R18, RZ, RZ, -R18 ;  /* 0x000000ffff127224 */ /* 0x000fe400078e0a12 */
[----:B------:R-:W-:Y:S01]  /*d140*/  @!P4 IMAD.IADD R8, R8, 0x1, -R10 ;  /* 0x000000010808c824 */ /* 0x000fe200078e0a0a */
[----:B------:R-:W-:Y:S01]  /*d150*/  ISETP.GE.AND P4, PT, R25, RZ, PT ;  /* 0x000000ff1900720c */ /* 0x000fe20003f86270 */
[----:B------:R-:W-:Y:S02]  /*d160*/  VIADD R21, R0, 0x2b ;  /* 0x0000002b00157836 */ /* 0x000fe40000000000 */
[----:B------:R-:W-:Y:S01]  /*d170*/  IMAD R16, R10, R18, R16 ;  /* 0x000000120a107224 */ /* 0x000fe200078e0210 */
[----:B------:R0:W-:Y:S01]  /*d180*/  STL [R1+0x5c], R23 ;  /* 0x00005c1701007387 */ /* 0x0001e20000100800 */
[----:B------:R-:W-:Y:S01]  /*d190*/  @!P5 IMAD.IADD R14, R14, 0x1, -R10 ;  /* 0x000000010e0ed824 */ /* 0x000fe200078e0a0a */
[----:B------:R-:W-:Y:S01]  /*d1a0*/  IABS R19, R21 ;  /* 0x0000001500137213 */ /* 0x000fe20000000000 */
[----:B------:R-:W-:-:S02]  /*d1b0*/  IMAD.MOV.U32 R27, RZ, RZ, R17 ;  /* 0x000000ffff1b7224 */ /* 0x000fc400078e0011 */
[----:B------:R-:W-:Y:S02]  /*d1c0*/  @!P6 IMAD.IADD R12, R12, 0x1, -R10 ;  /* 0x000000010c0ce824 */ /* 0x000fe400078e0a0a */
[----:B------:R-:W-:Y:S01]  /*d1d0*/  @!P0 IMAD.MOV R15, RZ, RZ, -R15 ;  /* 0x000000ffff0f8224 */ /* 0x000fe200078e0a0f */
[----:B------:R-:W-:Y:S01]  /*d1e0*/  ISETP.GT.U32.AND P0, PT, R10, R16, PT ;  /* 0x000000100a00720c */ /* 0x000fe20003f04070 */
[----:B0-----:R-:W-:Y:S02]  /*d1f0*/  VIADD R23, R0, 0x2c ;  /* 0x0000002c00177836 */ /* 0x001fe40000000000 */
[----:B------:R-:W-:Y:S01]  /*d200*/  @!P3 IMAD.MOV R27, RZ, RZ, -R27 ;  /* 0x000000ffff1bb224 */ /* 0x000fe200078e0a1b */
[C---:B------:R-:W-:Y:S01]  /*d210*/  ISETP.GT.U32.AND P3, PT, R10.reuse, R14, PT ;  /* 0x0000000e0a00720c */ /* 0x040fe20003f64070 */
[----:B------:R-:W-:Y:S01]  /*d220*/  IMAD.HI.U32 R26, R11, R19, RZ ;  /* 0x000000130b1a7227 */ /* 0x000fe200078e00ff */
[----:B------:R-:W-:Y:S02]  /*d230*/  ISETP.GT.U32.AND P6, PT, R10, R12, PT ;  /* 0x0000000c0a00720c */ /* 0x000fe40003fc4070 */
[----:B------:R-:W-:Y:S01]  /*d240*/  IABS R25, R23 ;  /* 0x0000001700197213 */ /* 0x000fe20000000000 */
[----:B------:R-:W-:-:S02]  /*d250*/  @!P1 IMAD.MOV R9, RZ, RZ, -R9 ;  /* 0x000000ffff099224 */ /* 0x000fc400078e0a09 */
[----:B------:R-:W-:Y:S01]  /*d260*/  @!P4 IMAD.MOV R8, RZ, RZ, -R8 ;  /* 0x000000ffff08c224 */ /* 0x000fe200078e0a08 */
[----:B------:R-:W-:Y:S01]  /*d270*/  STL [R1+0x50], R27 ;  /* 0x0000501b01007387 */ /* 0x000fe20000100800 */
[----:B------:R-:W-:Y:S01]  /*d280*/  IMAD.MOV R17, RZ, RZ, -R26 ;  /* 0x000000ffff117224 */ /* 0x000fe200078e0a1a */
[----:B------:R-:W-:Y:S01]  /*d290*/  ISETP.GE.AND P5, PT, R20, RZ, PT ;  /* 0x000000ff1400720c */ /* 0x000fe20003fa6270 */
[----:B------:R-:W-:Y:S01]  /*d2a0*/  IMAD.MOV.U32 R18, RZ, RZ, R25 ;  /* 0x000000ffff127224 */ /* 0x000fe200078e0019 */
[----:B------:R0:W-:Y:S01]  /*d2b0*/  STL [R1+0x4c], R15 ;  /* 0x00004c0f01007387 */ /* 0x0001e20000100800 */
[----:B------:R-:W-:-:S03]  /*d2c0*/  ISETP.GE.AND P1, PT, R24, RZ, PT ;  /* 0x000000ff1800720c */ /* 0x000fc60003f26270 */
[----:B------:R-:W-:Y:S01]  /*d2d0*/  STL [R1+0x48], R9 ;  /* 0x0000480901007387 */ /* 0x000fe20000100800 */
[----:B------:R-:W-:-:S03]  /*d2e0*/  @!P0 IMAD.IADD R16, R16, 0x1, -R10 ;  /* 0x0000000110108824 */ /* 0x000fc600078e0a0a */
[----:B------:R1:W-:Y:S01]  /*d2f0*/  STL [R1+0x44], R8 ;  /* 0x0000440801007387 */ /* 0x0003e20000100800 */
[----:B0-----:R-:W-:Y:S01]  /*d300*/  IMAD.HI.U32 R15, R11, R18, RZ ;  /* 0x000000120b0f7227 */ /* 0x001fe200078e00ff */
[----:B------:R-:W-:-:S03]  /*d310*/  ISETP.GT.U32.AND P0, PT, R10, R16, PT ;  /* 0x000000100a00720c */ /* 0x000fc60003f04070 */
[--C-:B------:R-:W-:Y:S02]  /*d320*/  @!P3 IMAD.IADD R14, R14, 0x1, -R10.reuse ;  /* 0x000000010e0eb824 */ /* 0x100fe400078e0a0a */
[----:B-1----:R-:W-:Y:S02]  /*d330*/  IMAD R8, R10, R17, R19 ;  /* 0x000000110a087224 */ /* 0x002fe400078e0213 */
[----:B------:R-:W-:Y:S02]  /*d340*/  VIADD R17, R0, 0x2d ;  /* 0x0000002d00117836 */ /* 0x000fe40000000000 */
[----:B------:R-:W-:Y:S01]  /*d350*/  @!P6 IMAD.IADD R12, R12, 0x1, -R10 ;  /* 0x000000010c0ce824 */ /* 0x000fe200078e0a0a */
[----:B------:R-:W-:Y:S01]  /*d360*/  ISETP.GT.U32.AND P6, PT, R10, R8, PT ;  /* 0x000000080a00720c */ /* 0x000fe20003fc4070 */
[----:B------:R-:W-:Y:S01]  /*d370*/  IMAD.MOV R15, RZ, RZ, -R15 ;  /* 0x000000ffff0f7224 */ /* 0x000fe200078e0a0f */
[----:B------:R-:W-:Y:S01]  /*d380*/  IABS R9, R17 ;  /* 0x0000001100097213 */ /* 0x000fe20000000000 */
[----:B------:R-:W-:-:S02]  /*d390*/  IMAD.MOV.U32 R24, RZ, RZ, R14 ;  /* 0x000000ffff187224 */ /* 0x000fc400078e000e */
[----:B------:R-:W-:Y:S02]  /*d3a0*/  IMAD.MOV.U32 R20, RZ, RZ, R12 ;  /* 0x000000ffff147224 */ /* 0x000fe400078e000c */
[----:B------:R-:W-:Y:S02]  /*d3b0*/  IMAD R15, R10, R15, R18 ;  /* 0x0000000f0a0f7224 */ /* 0x000fe400078e0212 */
[----:B------:R-:W-:Y:S02]  /*d3c0*/  IMAD.MOV.U32 R14, RZ, RZ, R9 ;  /* 0x000000ffff0e7224 */ /* 0x000fe400078e0009 */
[----:B------:R-:W-:Y:S01]  /*d3d0*/  @!P5 IMAD.MOV R24, RZ, RZ, -R24 ;  /* 0x000000ffff18d224 */ /* 0x000fe200078e0a18 */
[----:B------:R-:W-:Y:S01]  /*d3e0*/  ISETP.GE.AND P4, PT, R22, RZ, PT ;  /* 0x000000ff1600720c */ /* 0x000fe20003f86270 */
[----:B------:R-:W-:Y:S01]  /*d3f0*/  @!P1 IMAD.MOV R20, RZ, RZ, -R20 ;  /* 0x000000ffff149224 */ /* 0x000fe200078e0a14 */
[----:B------:R-:W-:Y:S01]  /*d400*/  ISETP.GT.U32.AND P1, PT, R10, R15, PT ;  /* 0x0000000f0a00720c */ /* 0x000fe20003f24070 */
[----:B------:R-:W-:Y:S01]  /*d410*/  IMAD.HI.U32 R12, R11, R14, RZ ;  /* 0x0000000e0b0c7227 */ /* 0x000fe200078e00ff */
[----:B------:R-:W-:Y:S03]  /*d420*/  STL [R1+0x28], R24 ;  /* 0x0000281801007387 */ /* 0x000fe60000100800 */
[--C-:B------:R-:W-:Y:S01]  /*d430*/  @!P0 IMAD.IADD R16, R16, 0x1, -R10.reuse ;  /* 0x0000000110108824 */ /* 0x100fe200078e0a0a */
[----:B------:R0:W-:Y:S01]  /*d440*/  STL [R1+0x24], R20 ;  /* 0x0000241401007387 */ /* 0x0001e20000100800 */
[----:B------:R-:W-:-:S02]  /*d450*/  @!P6 IMAD.IADD R8, R8, 0x1, -R10 ;  /* 0x000000010808e824 */ /* 0x000fc400078e0a0a */
[----:B------:R-:W-:Y:S02]  /*d460*/  VIADD R9, R0, 0x2e ;  /* 0x0000002e00097836 */ /* 0x000fe40000000000 */
[----:B------:R-:W-:Y:S02]  /*d470*/  IMAD.MOV.U32 R22, RZ, RZ, R16 ;  /* 0x000000ffff167224 */ /* 0x000fe400078e0010 */
[----:B0-----:R-:W-:Y:S01]  /*d480*/  IMAD.MOV R20, RZ, RZ, -R12 ;  /* 0x000000ffff147224 */ /* 0x001fe200078e0a0c */
[----:B------:R-:W-:-:S03]  /*d490*/  ISETP.GT.U32.AND P6, PT, R10, R8, PT ;  /* 0x000000080a00720c */ /* 0x000fc60003fc4070 */
[----:B------:R-:W-:Y:S01]  /*d4a0*/  IMAD R14, R10, R20, R14 ;  /* 0x000000140a0e7224 */ /* 0x000fe200078e020e */
[----:B------:R-:W-:Y:S01]  /*d4b0*/  IABS R19, R9 ;  /* 0x0000000900137213 */ /* 0x000fe20000000000 */
[----:B------:R-:W-:Y:S02]  /*d4c0*/  @!P4 IMAD.MOV R22, RZ, RZ, -R22 ;  /* 0x000000ffff16c224 */ /* 0x000fe400078e0a16 */
[----:B------:R-:W-:Y:S01]  /*d4d0*/  VIADD R18, R0, 0x30 ;  /* 0x0000003000127836 */ /* 0x000fe20000000000 */
[----:B------:R-:W-:Y:S01]  /*d4e0*/  ISETP.GT.U32.AND P4, PT, R10, R14, PT ;  /* 0x0000000e0a00720c */ /* 0x000fe20003f84070 */
[----:B------:R-:W-:Y:S01]  /*d4f0*/  @!P1 IMAD.IADD R15, R15, 0x1, -R10 ;  /* 0x000000010f0f9824 */ /* 0x000fe200078e0a0a */
[----:B------:R-:W-:Y:S01]  /*d500*/  ISETP.GE.AND P3, PT, R21, RZ, PT ;  /* 0x000000ff1500720c */ /* 0x000fe20003f66270 */
[----:B------:R-:W-:Y:S01]  /*d510*/  IMAD.MOV.U32 R12, RZ, RZ, R19 ;  /* 0x000000ffff0c7224 */ /* 0x000fe200078e0013 */
[----:B------:R-:W-:Y:S01]  /*d520*/  ISETP.GE.AND P0, PT, R17, RZ, PT ;  /* 0x000000ff1100720c */ /* 0x000fe20003f06270 */
[----:B------:R-:W-:Y:S01]  /*d530*/  VIADD R21, R0, 0x31 ;  /* 0x0000003100157836 */ /* 0x000fe20000000000 */
[----:B------:R-:W-:-:S02]  /*d540*/  IABS R17, R18 ;  /* 0x0000001200117213 */ /* 0x000fc40000000000 */
[----:B------:R-:W-:Y:S01]  /*d550*/  ISETP.GT.U32.AND P1, PT, R10, R15, PT ;  /* 0x0000000f0a00720c */ /* 0x000fe20003f24070 */
[----:B------:R-:W-:Y:S01]  /*d560*/  IMAD.HI.U32 R19, R11, R12, RZ ;  /* 0x0000000c0b137227 */ /* 0x000fe200078e00ff */
[----:B------:R-:W-:-:S03]  /*d570*/  IABS R20, R21 ;  /* 0x0000001500147213 */ /* 0x000fc60000000000 */
[----:B------:R-:W-:Y:S01]  /*d580*/  IMAD.HI.U32 R16, R11, R17, RZ ;  /* 0x000000110b107227 */ /* 0x000fe200078e00ff */
[----:B------:R0:W-:Y:S03]  /*d590*/  STL [R1+0x20], R22 ;  /* 0x0000201601007387 */ /* 0x0001e60000100800 */
[--C-:B------:R-:W-:Y:S02]  /*d5a0*/  @!P6 IMAD.IADD R8, R8, 0x1, -R10.reuse ;  /* 0x000000010808e824 */ /* 0x100fe400078e0a0a */
[----:B------:R-:W-:Y:S01]  /*d5b0*/  IMAD.MOV R19, RZ, RZ, -R19 ;  /* 0x000000ffff137224 */ /* 0x000fe200078e0a13 */
[----:B------:R-:W-:Y:S01]  /*d5c0*/  ISETP.GE.AND P6, PT, R9, RZ, PT ;  /* 0x000000ff0900720c */ /* 0x000fe20003fc6270 */
[----:B------:R-:W-:Y:S01]  /*d5d0*/  @!P4 IMAD.IADD R14, R14, 0x1, -R10 ;  /* 0x000000010e0ec824 */ /* 0x000fe200078e0a0a */
[----:B------:R-:W-:Y:S01]  /*d5e0*/  ISETP.GE.AND P5, PT, R23, RZ, PT ;  /* 0x000000ff1700720c */ /* 0x000fe20003fa6270 */
[----:B------:R-:W-:-:S02]  /*d5f0*/  IMAD.MOV R9, RZ, RZ, -R16 ;  /* 0x000000ffff097224 */ /* 0x000fc400078e0a10 */
[----:B0-----:R-:W-:Y:S02]  /*d600*/  IMAD.MOV.U32 R22, RZ, RZ, R8 ;  /* 0x000000ffff167224 */ /* 0x001fe400078e0008 */
[----:B------:R-:W-:Y:S02]  /*d610*/  IMAD.MOV.U32 R8, RZ, RZ, R20 ;  /* 0x000000ffff087224 */ /* 0x000fe400078e0014 */
[C---:B------:R-:W-:Y:S01]  /*d620*/  IMAD R12, R10.reuse, R19, R12 ;  /* 0x000000130a0c7224 */ /* 0x040fe200078e020c */
[C---:B------:R-:W-:Y:S01]  /*d630*/  ISETP.GT.U32.AND P4, PT, R10.reuse, R14, PT ;  /* 0x0000000e0a00720c */ /* 0x040fe20003f84070 */
[C---:B------:R-:W-:Y:S02]  /*d640*/  IMAD R9, R10.reuse, R9, R17 ;  /* 0x000000090a097224 */ /* 0x040fe400078e0211 */
[----:B------:R-:W-:Y:S01]  /*d650*/  @!P1 IMAD.IADD R15, R15, 0x1, -R10 ;  /* 0x000000010f0f9824 */ /* 0x000fe200078e0a0a */
[----:B------:R-:W-:Y:S01]  /*d660*/  ISETP.GT.U32.AND P1, PT, R10, R12, PT ;  /* 0x0000000c0a00720c */ /* 0x000fe20003f24070 */
[----:B------:R-:W-:-:S04]  /*d670*/  IMAD.HI.U32 R17, R11, R8, RZ ;  /* 0x000000080b117227 */ /* 0x000fc800078e00ff */
[----:B------:R-:W-:Y:S02]  /*d680*/  IMAD.MOV.U32 R20, RZ, RZ, R15 ;  /* 0x000000ffff147224 */ /* 0x000fe400078e000f */
[----:B------:R-:W-:Y:S02]  /*d690*/  IMAD.MOV R15, RZ, RZ, -R17 ;  /* 0x000000ffff0f7224 */ /* 0x000fe400078e0a11 */
[----:B------:R-:W-:Y:S01]  /*d6a0*/  @!P5 IMAD.MOV R20, RZ, RZ, -R20 ;  /* 0x000000ffff14d224 */ /* 0x000fe200078e0a14 */
[C---:B------:R-:W-:Y:S01]  /*d6b0*/  ISETP.GT.U32.AND P5, PT, R10.reuse, R9, PT ;  /* 0x000000090a00720c */ /* 0x040fe20003fa4070 */
[----:B------:R-:W-:Y:S02]  /*d6c0*/  IMAD R8, R10, R15, R8 ;  /* 0x0000000f0a087224 */ /* 0x000fe400078e0208 */
[--C-:B------:R-:W-:Y:S02]  /*d6d0*/  @!P4 IMAD.IADD R14, R14, 0x1, -R10.reuse ;  /* 0x000000010e0ec824 */ /* 0x100fe400078e0a0a */
[----:B------:R-:W-:Y:S01]  /*d6e0*/  @!P1 IMAD.IADD R12, R12, 0x1, -R10 ;  /* 0x000000010c0c9824 */ /* 0x000fe200078e0a0a */
[----:B------:R-:W-:Y:S01]  /*d6f0*/  ISETP.GT.U32.AND P4, PT, R10, R8, PT ;  /* 0x000000080a00720c */ /* 0x000fe20003f84070 */
[----:B------:R-:W-:-:S02]  /*d700*/  @!P3 IMAD.MOV R22, RZ, RZ, -R22 ;  /* 0x000000ffff16b224 */ /* 0x000fc400078e0a16 */
[----:B------:R-:W-:Y:S01]  /*d710*/  VIADD R16, R0, 0x32 ;  /* 0x0000003200107836 */ /* 0x000fe20000000000 */
[----:B------:R-:W-:Y:S01]  /*d720*/  ISETP.GT.U32.AND P1, PT, R10, R12, PT ;  /* 0x0000000c0a00720c */ /* 0x000fe20003f24070 */
[----:B------:R-:W-:Y:S01]  /*d730*/  VIADD R19, R0, 0x33 ;  /* 0x0000003300137836 */ /* 0x000fe20000000000 */
[----:B------:R-:W-:Y:S01]  /*d740*/  STL [R1+0x14], R22 ;  /* 0x0000141601007387 */ /* 0x000fe20000100800 */
[----:B------:R-:W-:Y:S01]  /*d750*/  @!P5 IMAD.IADD R9, R9, 0x1, -R10 ;  /* 0x000000010909d824 */ /* 0x000fe200078e0a0a */
[----:B------:R-:W-:Y:S02]  /*d760*/  IABS R15, R16 ;  /* 0x00000010000f7213 */ /* 0x000fe40000000000 */
[----:B------:R0:W-:Y:S01]  /*d770*/  STL [R1+0x10], R20 ;  /* 0x0000101401007387 */ /* 0x0001e20000100800 */
[----:B------:R-:W-:Y:S01]  /*d780*/  IABS R17, R19 ;  /* 0x0000001300117213 */ /* 0x000fe20000000000 */
[----:B------:R-:W-:Y:S01]  /*d790*/  IMAD.MOV.U32 R24, RZ, RZ, R14 ;  /* 0x000000ffff187224 */ /* 0x000fe200078e000e */
[----:B------:R-:W-:Y:S01]  /*d7a0*/  ISETP.GE.AND P3, PT, R18, RZ, PT ;  /* 0x000000ff1200720c */ /* 0x000fe20003f66270 */
[----:B------:R-:W-:Y:S01]  /*d7b0*/  @!P4 IMAD.IADD R8, R8, 0x1, -R10 ;  /* 0x000000010808c824 */ /* 0x000fe200078e0a0a */
[----:B------:R-:W-:Y:S01]  /*d7c0*/  ISETP.GT.U32.AND P5, PT, R10, R9, PT ;  /* 0x000000090a00720c */ /* 0x000fe20003fa4070 */
[----:B0-----:R-:W-:-:S02]  /*d7d0*/  VIADD R20, R0, 0x34 ;  /* 0x0000003400147836 */ /* 0x001fc40000000000 */
[----:B------:R-:W-:-:S03]  /*d7e0*/  IMAD.HI.U32 R22, R11, R15, RZ ;  /* 0x0000000f0b167227 */ /* 0x000fc600078e00ff */
[----:B------:R-:W-:Y:S01]  /*d7f0*/  IABS R18, R20 ;  /* 0x0000001400127213 */ /* 0x000fe20000000000 */
[----:B------:R-:W-:Y:S01]  /*d800*/  IMAD.HI.U32 R23, R11, R17, RZ ;  /* 0x000000110b177227 */ /* 0x000fe200078e00ff */
[----:B------:R-:W-:-:S03]  /*d810*/  ISETP.GT.U32.AND P4, PT, R10, R8, PT ;  /* 0x000000080a00720c */ /* 0x000fc60003f84070 */
[----:B------:R-:W-:Y:S01]  /*d820*/  @!P0 IMAD.MOV R24, RZ, RZ, -R24 ;  /* 0x000000ffff188224 */ /* 0x000fe200078e0a18 */
[----:B------:R-:W-:Y:S01]  /*d830*/  ISETP.GE.AND P0, PT, R21, RZ, PT ;  /* 0x000000ff1500720c */ /* 0x000fe20003f06270 */
[----:B------:R-:W-:Y:S02]  /*d840*/  IMAD.MOV R21, RZ, RZ, -R22 ;  /* 0x000000ffff157224 */ /* 0x000fe400078e0a16 */
[----:B------:R-:W-:-:S04]  /*d850*/  IMAD.HI.U32 R14, R11, R18, RZ ;  /* 0x000000120b0e7227 */ /* 0x000fc800078e00ff */
[----:B------:R-:W-:Y:S02]  /*d860*/  IMAD.MOV R22, RZ, RZ, -R23 ;  /* 0x000000ffff167224 */ /* 0x000fe400078e0a17 */
[----:B------:R-:W-:Y:S02]  /*d870*/  @!P1 IMAD.IADD R12, R12, 0x1, -R10 ;  /* 0x000000010c0c9824 */ /* 0x000fe400078e0a0a */
[----:B------:R-:W-:Y:S02]  /*d880*/  IMAD.MOV R14, RZ, RZ, -R14 ;  /* 0x000000ffff0e7224 */ /* 0x000fe400078e0a0e */
[----:B------:R-:W-:Y:S02]  /*d890*/  IMAD R17, R10, R22, R17 ;  /* 0x000000160a117224 */ /* 0x000fe400078e0211 */
[----:B------:R-:W-:Y:S01]  /*d8a0*/  IMAD.MOV.U32 R90, RZ, RZ, R12 ;  /* 0x000000ffff5a7224 */ /* 0x000fe200078e000c */
[----:B------:R-:W-:Y:S01]  /*d8b0*/  ISETP.GE.AND P1, PT, R16, RZ, PT ;  /* 0x000000ff1000720c */ /* 0x000fe20003f26270 */
[----:B------:R-:W-:-:S02]  /*d8c0*/  IMAD R15, R10, R21, R15 ;  /* 0x000000150a0f7224 */ /* 0x000fc400078e020f */
[----:B------:R-:W-:Y:S02]  /*d8d0*/  @!P5 IMAD.IADD R9, R9, 0x1, -R10 ;  /* 0x000000010909d824 */ /* 0x000fe400078e0a0a */
[C---:B------:R-:W-:Y:S02]  /*d8e0*/  IMAD R16, R10.reuse, R14, R18 ;  /* 0x0000000e0a107224 */ /* 0x040fe400078e0212 */
[----:B------:R-:W-:Y:S01]  /*d8f0*/  @!P6 IMAD.MOV R90, RZ, RZ, -R90 ;  /* 0x000000ffff5ae224 */ /* 0x000fe200078e0a5a */
[C---:B------:R-:W-:Y:S01]  /*d900*/  ISETP.GT.U32.AND P6, PT, R10.reuse, R17, PT ;  /* 0x000000110a00720c */ /* 0x040fe20003fc4070 */
[----:B------:R-:W-:Y:S01]  /*d910*/  IMAD.MOV.U32 R89, RZ, RZ, R9 ;  /* 0x000000ffff597224 */ /* 0x000fe200078e0009 */
[----:B------:R-:W-:Y:S01]  /*d920*/  ISETP.GT.U32.AND P5, PT, R10, R15, PT ;  /* 0x0000000f0a00720c */ /* 0x000fe20003fa4070 */
[----:B------:R-:W-:Y:S01]  /*d930*/  @!P4 IMAD.IADD R8, R8, 0x1, -R10 ;  /* 0x000000010808c824 */ /* 0x000fe200078e0a0a */
[----:B------:R-:W-:Y:S01]  /*d940*/  ISETP.GT.U32.AND P4, PT, R10, R16, PT ;  /* 0x000000100a00720c */ /* 0x000fe20003f84070 */
[----:B------:R-:W-:-:S02]  /*d950*/  VIADD R9, R0, 0x35 ;  /* 0x0000003500097836 */ /* 0x000fc40000000000 */
[----:B------:R-:W-:-:S03]  /*d960*/  VIADD R18, R0, 0x36 ;  /* 0x0000003600127836 */ /* 0x000fc60000000000 */
[----:B------:R-:W-:Y:S01]  /*d970*/  IABS R14, R9 ;  /* 0x00000009000e7213 */ /* 0x000fe20000000000 */
[----:B------:R-:W-:Y:S01]  /*d980*/  @!P3 IMAD.MOV R89, RZ, RZ, -R89 ;  /* 0x000000ffff59b224 */ /* 0x000fe200078e0a59 */
[----:B------:R-:W-:Y:S01]  /*d990*/  ISETP.GE.AND P3, PT, R19, RZ, PT ;  /* 0x000000ff1300720c */ /* 0x000fe20003f66270 */
[----:B------:R-:W-:Y:S01]  /*d9a0*/  @!P6 IMAD.IADD R17, R17, 0x1, -R10 ;  /* 0x000000011111e824 */ /* 0x000fe200078e0a0a */
[----:B------:R-:W-:Y:S01]  /*d9b0*/  IABS R12, R18 ;  /* 0x00000012000c7213 */ /* 0x000fe20000000000 */
[----:B------:R-:W-:-:S04]  /*d9c0*/  IMAD.HI.U32 R19, R11, R14, RZ ;  /* 0x0000000e0b137227 */ /* 0x000fc800078e00ff */
[----:B------:R-:W-:Y:S01]  /*d9d0*/  @!P5 IMAD.IADD R15, R15, 0x1, -R10 ;  /* 0x000000010f0fd824 */ /* 0x000fe200078e0a0a */
[----:B------:R-:W-:Y:S01]  /*d9e0*/  ISETP.GE.AND P5, PT, R20, RZ, PT ;  /* 0x000000ff1400720c */ /* 0x000fe20003fa6270 */
[----:B------:R-:W-:Y:S02]  /*d9f0*/  IMAD.MOV.U32 R88, RZ, RZ, R8 ;  /* 0x000000ffff587224 */ /* 0x000fe400078e0008 */
[----:B------:R-:W-:Y:S01]  /*da00*/  @!P4 IMAD.IADD R16, R16, 0x1, -R10 ;  /* 0x000000011010c824 */ /* 0x000fe200078e0a0a */
[----:B------:R-:W-:Y:S01]  /*da10*/  ISETP.GT.U32.AND P4, PT, R10, R17, PT ;  /* 0x000000110a00720c */ /* 0x000fe20003f84070 */
[----:B------:R-:W-:Y:S02]  /*da20*/  IMAD.MOV R8, RZ, RZ, -R19 ;  /* 0x000000ffff087224 */ /* 0x000fe400078e0a13 */
[----:B------:R-:W-:-:S04]  /*da30*/  IMAD.HI.U32 R20, R11, R12, RZ ;  /* 0x0000000c0b147227 */ /* 0x000fc800078e00ff */
[C---:B------:R-:W-:Y:S02]  /*da40*/  IMAD R14, R10.reuse, R8, R14 ;  /* 0x000000080a0e7224 */ /* 0x040fe400078e020e */
[----:B------:R-:W-:Y:S01]  /*da50*/  IMAD.MOV R8, RZ, RZ, -R20 ;  /* 0x000000ffff087224 */ /* 0x000fe200078e0a14 */
[----:B------:R-:W-:-:S03]  /*da60*/  ISETP.GT.U32.AND P6, PT, R10, R15, PT ;  /* 0x0000000f0a00720c */ /* 0x000fc60003fc4070 */
[C---:B------:R-:W-:Y:S02]  /*da70*/  IMAD R12, R10.reuse, R8, R12 ;  /* 0x000000080a0c7224 */ /* 0x040fe400078e020c */
[----:B------:R-:W-:Y:S02]  /*da80*/  @!P4 IMAD.IADD R17, R17, 0x1, -R10 ;  /* 0x000000011111c824 */ /* 0x000fe400078e0a0a */
[----:B------:R-:W-:Y:S01]  /*da90*/  @!P0 IMAD.MOV R88, RZ, RZ, -R88 ;  /* 0x000000ffff588224 */ /* 0x000fe200078e0a58 */
[C---:B------:R-:W-:Y:S02]  /*daa0*/  ISETP.GT.U32.AND P4, PT, R10.reuse, R12, PT ;  /* 0x0000000c0a00720c */ /* 0x040fe40003f84070 */
[----:B------:R-:W-:Y:S01]  /*dab0*/  ISETP.GT.U32.AND P0, PT, R10, R16, PT ;  /* 0x000000100a00720c */ /* 0x000fe20003f04070 */
[C---:B------:R-:W-:Y:S02]  /*dac0*/  VIADD R21, R0.reuse, 0x38 ;  /* 0x0000003800157836 */ /* 0x040fe40000000000 */
[----:B------:R-:W-:-:S03]  /*dad0*/  VIADD R20, R0, 0x39 ;  /* 0x0000003900147836 */ /* 0x000fc60000000000 */
[----:B------:R-:W-:Y:S01]  /*dae0*/  IABS R19, R21 ;  /* 0x0000001500137213 */ /* 0x000fe20000000000 */
[--C-:B------:R-:W-:Y:S01]  /*daf0*/  @!P6 IMAD.IADD R15, R15, 0x1, -R10.reuse ;  /* 0x000000010f0fe824 */ /* 0x100fe200078e0a0a */
[----:B------:R-:W-:Y:S01]  /*db00*/  ISETP.GT.U32.AND P6, PT, R10, R14, PT ;  /* 0x0000000e0a00720c */ /* 0x000fe20003fc4070 */
[----:B------:R-:W-:Y:S01]  /*db10*/  VIADD R22, R0, 0x3a ;  /* 0x0000003a00167836 */ /* 0x000fe20000000000 */
[----:B------:R-:W-:Y:S01]  /*db20*/  IABS R8, R20 ;  /* 0x0000001400087213 */ /* 0x000fe20000000000 */
[----:B------:R-:W-:Y:S02]  /*db30*/  @!P4 IMAD.IADD R12, R12, 0x1, -R10 ;  /* 0x000000010c0cc824 */ /* 0x000fe400078e0a0a */
[----:B------:R-:W-:-:S04]  /*db40*/  IMAD.HI.U32 R23, R11, R19, RZ ;  /* 0x000000130b177227 */ /* 0x000fc800078e00ff */
[----:B------:R-:W-:Y:S01]  /*db50*/  @!P0 IMAD.IADD R16, R16, 0x1, -R10 ;  /* 0x0000000110108824 */ /* 0x000fe200078e0a0a */
[----:B------:R-:W-:Y:S01]  /*db60*/  ISETP.GE.AND P0, PT, R9, RZ, PT ;  /* 0x000000ff0900720c */ /* 0x000fe20003f06270 */
[----:B------:R-:W-:Y:S01]  /*db70*/  IMAD.MOV.U32 R87, RZ, RZ, R15 ;  /* 0x000000ffff577224 */ /* 0x000fe200078e000f */
[----:B------:R-:W-:Y:S01]  /*db80*/  IABS R9, R22 ;  /* 0x0000001600097213 */ /* 0x000fe20000000000 */
[----:B------:R-:W-:Y:S01]  /*db90*/  IMAD.MOV R23, RZ, RZ, -R23 ;  /* 0x000000ffff177224 */ /* 0x000fe200078e0a17 */
[----:B------:R-:W-:Y:S01]  /*dba0*/  ISETP.GT.U32.AND P4, PT, R10, R12, PT ;  /* 0x0000000c0a00720c */ /* 0x000fe20003f84070 */
[----:B------:R-:W-:Y:S01]  /*dbb0*/  @!P1 IMAD.MOV R87, RZ, RZ, -R87 ;  /* 0x000000ffff579224 */ /* 0x000fe200078e0a57 */
[----:B------:R-:W-:Y:S01]  /*dbc0*/  ISETP.GE.AND P1, PT, R18, RZ, PT ;  /* 0x000000ff1200720c */ /* 0x000fe20003f26270 */
[----:B------:R-:W-:-:S04]  /*dbd0*/  IMAD.HI.U32 R15, R11, R8, RZ ;  /* 0x000000080b0f7227 */ /* 0x000fc800078e00ff */
[----:B------:R-:W-:Y:S02]  /*dbe0*/  IMAD.MOV.U32 R18, RZ, RZ, R9 ;  /* 0x000000ffff127224 */ /* 0x000fe400078e0009 */
[----:B------:R-:W-:Y:S02]  /*dbf0*/  IMAD R9, R10, R23, R19 ;  /* 0x000000170a097224 */ /* 0x000fe400078e0213 */
[----:B------:R-:W-:Y:S02]  /*dc00*/  IMAD.MOV R19, RZ, RZ, -R15 ;  /* 0x000000ffff137224 */ /* 0x000fe400078e0a0f */
[----:B------:R-:W-:Y:S02]  /*dc10*/  IMAD.MOV.U32 R86, RZ, RZ, R17 ;  /* 0x000000ffff567224 */ /* 0x000fe400078e0011 */
[----:B------:R-:W-:Y:S02]  /*dc20*/  @!P6 IMAD.IADD R14, R14, 0x1, -R10 ;  /* 0x000000010e0ee824 */ /* 0x000fe400078e0a0a */
[----:B------:R-:W-:Y:S01]  /*dc30*/  @!P3 IMAD.MOV R86, RZ, RZ, -R86 ;  /* 0x000000ffff56b224 */ /* 0x000fe200078e0a56 */
[C---:B------:R-:W-:Y:S01]  /*dc40*/  ISETP.GT.U32.AND P3, PT, R10.reuse, R9, PT ;  /* 0x000000090a00720c */ /* 0x040fe20003f64070 */
[C---:B------:R-:W-:Y:S01]  /*dc50*/  IMAD R8, R10.reuse, R19, R8 ;  /* 0x000000130a087224 */ /* 0x040fe200078e0208 */
[----:B------:R-:W-:Y:S01]  /*dc60*/  ISETP.GT.U32.AND P6, PT, R10, R14, PT ;  /* 0x0000000e0a00720c */ /* 0x000fe20003fc4070 */
[----:B------:R-:W-:-:S02]  /*dc70*/  @!P4 IMAD.IADD R12, R12, 0x1, -R10 ;  /* 0x000000010c0cc824 */ /* 0x000fc400078e0a0a */
[----:B------:R-:W-:Y:S01]  /*dc80*/  IMAD.HI.U32 R23, R11, R18, RZ ;  /* 0x000000120b177227 */ /* 0x000fe200078e00ff */
[----:B------:R-:W-:-:S03]  /*dc90*/  ISETP.GT.U32.AND P4, PT, R10, R8, PT ;  /* 0x000000080a00720c */ /* 0x000fc60003f84070 */
[----:B------:R-:W-:-:S04]  /*dca0*/  IMAD.MOV R15, RZ, RZ, -R23 ;  /* 0x000000ffff0f7224 */ /* 0x000fc800078e0a17 */
[----:B------:R-:W-:Y:S02]  /*dcb0*/  IMAD R18, R10, R15, R18 ;  /* 0x0000000f0a127224 */ /* 0x000fe400078e0212 */
[----:B------:R-:W-:Y:S02]  /*dcc0*/  VIADD R15, R0, 0x3b ;  /* 0x0000003b000f7836 */ /* 0x000fe40000000000 */
[--C-:B------:R-:W-:Y:S02]  /*dcd0*/  @!P3 IMAD.IADD R9, R9, 0x1, -R10.reuse ;  /* 0x000000010909b824 */ /* 0x100fe400078e0a0a */
[--C-:B------:R-:W-:Y:S01]  /*dce0*/  @!P6 IMAD.IADD R14, R14, 0x1, -R10.reuse ;  /* 0x000000010e0ee824 */ /* 0x100fe200078e0a0a */
[----:B------:R-:W-:Y:S01]  /*dcf0*/  ISETP.GE.AND P6, PT, R20, RZ, PT ;  /* 0x000000ff1400720c */ /* 0x000fe20003fc6270 */
[----:B------:R-:W-:Y:S01]  /*dd00*/  VIADD R20, R0, 0x3c ;  /* 0x0000003c00147836 */ /* 0x000fe20000000000 */
[----:B------:R-:W-:Y:S01]  /*dd10*/  IABS R17, R15 ;  /* 0x0000000f00117213 */ /* 0x000fe20000000000 */
[----:B------:R-:W-:Y:S01]  /*dd20*/  @!P4 IMAD.IADD R8, R8, 0x1, -R10 ;  /* 0x000000010808c824 */ /* 0x000fe200078e0a0a */
[C---:B------:R-:W-:Y:S01]  /*dd30*/  ISETP.GT.U32.AND P3, PT, R10.reuse, R9, PT ;  /* 0x000000090a00720c */ /* 0x040fe20003f64070 */
[----:B------:R-:W-:Y:S01]  /*dd40*/  IMAD.MOV.U32 R85, RZ, RZ, R16 ;  /* 0x000000ffff557224 */ /* 0x000fe200078e0010 */
[----:B------:R-:W-:Y:S01]  /*dd50*/  IABS R16, R20 ;  /* 0x0000001400107213 */ /* 0x000fe20000000000 */
[----:B------:R-:W-:Y:S01]  /*dd60*/  IMAD.MOV.U32 R84, RZ, RZ, R14 ;  /* 0x000000ffff547224 */ /* 0x000fe200078e000e */
[----:B------:R-:W-:Y:S01]  /*dd70*/  ISETP.GT.U32.AND P4, PT, R10, R8, PT ;  /* 0x000000080a00720c */ /* 0x000fe20003f84070 */
[----:B------:R-:W-:-:S04]  /*dd80*/  IMAD.HI.U32 R14, R11, R17, RZ ;  /* 0x000000110b0e7227 */ /* 0x000fc800078e00ff */
[----:B------:R-:W-:Y:S01]  /*dd90*/  @!P5 IMAD.MOV R85, RZ, RZ, -R85 ;  /* 0x000000ffff55d224 */ /* 0x000fe200078e0a55 */
[----:B------:R-:W-:Y:S01]  /*dda0*/  ISETP.GE.AND P5, PT, R21, RZ, PT ;  /* 0x000000ff1500720c */ /* 0x000fe20003fa6270 */
[----:B------:R-:W-:-:S04]  /*ddb0*/  IMAD.HI.U32 R21, R11, R16, RZ ;  /* 0x000000100b157227 */ /* 0x000fc800078e00ff */
[----:B------:R-:W-:Y:S02]  /*ddc0*/  IMAD.MOV R14, RZ, RZ, -R14 ;  /* 0x000000ffff0e7224 */ /* 0x000fe400078e0a0e */
[----:B------:R-:W-:Y:S02]  /*ddd0*/  IMAD.MOV R21, RZ, RZ, -R21 ;  /* 0x000000ffff157224 */ /* 0x000fe400078e0a15 */
[----:B------:R-:W-:Y:S02]  /*dde0*/  @!P3 IMAD.IADD R9, R9, 0x1, -R10 ;  /* 0x000000010909b824 */ /* 0x000fe400078e0a0a */
[C---:B------:R-:W-:Y:S02]  /*ddf0*/  IMAD R17, R10.reuse, R14, R17 ;  /* 0x0000000e0a117224 */ /* 0x040fe400078e0211 */
[----:B------:R-:W-:Y:S02]  /*de00*/  IMAD R16, R10, R21, R16 ;  /* 0x000000150a107224 */ /* 0x000fe400078e0210 */
[----:B------:R-:W-:Y:S01]  /*de10*/  @!P4 IMAD.IADD R8, R8, 0x1, -R10 ;  /* 0x000000010808c824 */ /* 0x000fe200078e0a0a */
[----:B------:R-:W-:Y:S01]  /*de20*/  ISETP.GT.U32.AND P4, PT, R10, R17, PT ;  /* 0x000000110a00720c */ /* 0x000fe20003f84070 */
[----:B------:R-:W-:-:S02]  /*de30*/  IMAD.MOV.U32 R83, RZ, RZ, R9 ;  /* 0x000000ffff537224 */ /* 0x000fc400078e0009 */
[----:B------:R-:W-:Y:S01]  /*de40*/  VIADD R19, R0, 0x3d ;  /* 0x0000003d00137836 */ /* 0x000fe20000000000 */
[----:B------:R0:W-:Y:S01]  /*de50*/  STL [R1+0x8], R24 ;  /* 0x0000081801007387 */ /* 0x0001e20000100800 */
[----:B------:R-:W-:Y:S01]  /*de60*/  @!P5 IMAD.MOV R83, RZ, RZ, -R83 ;  /* 0x000000ffff53d224 */ /* 0x000fe200078e0a53 */
[----:B------:R-:W-:Y:S02]  /*de70*/  ISETP.GT.U32.AND P5, PT, R10, R16, PT ;  /* 0x000000100a00720c */ /* 0x000fe40003fa4070 */
[----:B------:R-:W-:Y:S01]  /*de80*/  ISETP.GE.AND P3, PT, R15, RZ, PT ;  /* 0x000000ff0f00720c */ /* 0x000fe20003f66270 */
[----:B0-----:R-:W-:Y:S01]  /*de90*/  IMAD.MOV.U32 R24, RZ, RZ, R12 ;  /* 0x000000ffff187224 */ /* 0x001fe200078e000c */
[----:B------:R-:W-:Y:S01]  /*dea0*/  IABS R12, R19 ;  /* 0x00000013000c7213 */ /* 0x000fe20000000000 */
[----:B------:R-:W-:-:S04]  /*deb0*/  VIADD R27, R0, 0x3e ;  /* 0x0000003e001b7836 */ /* 0x000fc80000000000 */
[----:B------:R-:W-:Y:S02]  /*dec0*/  IMAD.MOV.U32 R15, RZ, RZ, R12 ;  /* 0x000000ffff0f7224 */ /* 0x000fe400078e000c */
[----:B------:R-:W-:Y:S02]  /*ded0*/  @!P4 IMAD.IADD R17, R17, 0x1, -R10 ;  /* 0x000000011111c824 */ /* 0x000fe400078e0a0a */
[----:B------:R-:W-:Y:S01]  /*dee0*/  IMAD.HI.U32 R12, R11, R15, RZ ;  /* 0x0000000f0b0c7227 */ /* 0x000fe200078e00ff */
[----:B------:R-:W-:Y:S02]  /*def0*/  IABS R14, R27 ;  /* 0x0000001b000e7213 */ /* 0x000fe40000000000 */
[----:B------:R-:W-:Y:S01]  /*df00*/  ISETP.GT.U32.AND P4, PT, R10, R17, PT ;  /* 0x000000110a00720c */ /* 0x000fe20003f84070 */
[----:B------:R-:W-:Y:S02]  /*df10*/  IMAD.MOV.U32 R82, RZ, RZ, R8 ;  /* 0x000000ffff527224 */ /* 0x000fe400078e0008 */
[----:B------:R-:W-:-:S02]  /*df20*/  @!P5 IMAD.IADD R16, R16, 0x1, -R10 ;  /* 0x000000011010d824 */ /* 0x000fc400078e0a0a */
[----:B------:R-:W-:Y:S02]  /*df30*/  IMAD.MOV R8, RZ, RZ, -R12 ;  /* 0x000000ffff087224 */ /* 0x000fe400078e0a0c */
[----:B------:R-:W-:Y:S01]  /*df40*/  VIADD R23, R0, 0x40 ;  /* 0x0000004000177836 */ /* 0x000fe20000000000 */
[C---:B------:R-:W-:Y:S01]  /*df50*/  ISETP.GT.U32.AND P5, PT, R10.reuse, R16, PT ;  /* 0x000000100a00720c */ /* 0x040fe20003fa4070 */
[----:B------:R-:W-:Y:S02]  /*df60*/  IMAD R15, R10, R8, R15 ;  /* 0x000000080a0f7224 */ /* 0x000fe400078e020f */
[----:B------:R-:W-:Y:S01]  /*df70*/  IMAD.HI.U32 R8, R11, R14, RZ ;  /* 0x0000000e0b087227 */ /* 0x000fe200078e00ff */
[----:B------:R-:W-:-:S03]  /*df80*/  IABS R12, R23 ;  /* 0x00000017000c7213 */ /* 0x000fc60000000000 */
[----:B------:R-:W-:Y:S01]  /*df90*/  @!P1 IMAD.MOV R24, RZ, RZ, -R24 ;  /* 0x000000ffff189224 */ /* 0x000fe200078e0a18 */
[----:B------:R-:W-:Y:S01]  /*dfa0*/  ISETP.GE.AND P1, PT, R22, RZ, PT ;  /* 0x000000ff1600720c */ /* 0x000fe20003f26270 */
[----:B------:R-:W-:Y:S02]  /*dfb0*/  VIADD R22, R0, 0x41 ;  /* 0x0000004100167836 */ /* 0x000fe40000000000 */
[----:B------:R-:W-:Y:S02]  /*dfc0*/  IMAD.MOV R8, RZ, RZ, -R8 ;  /* 0x000000ffff087224 */ /* 0x000fe400078e0a08 */
[----:B------:R-:W-:Y:S01]  /*dfd0*/  @!P0 IMAD.MOV R84, RZ, RZ, -R84 ;  /* 0x000000ffff548224 */ /* 0x000fe200078e0a54 */
[----:B------:R-:W-:Y:S01]  /*dfe0*/  ISETP.GT.U32.AND P0, PT, R10, R18, PT ;  /* 0x000000120a00720c */ /* 0x000fe20003f04070 */
[----:B------:R-:W-:Y:S01]  /*dff0*/  @!P6 IMAD.MOV R82, RZ, RZ, -R82 ;  /* 0x000000ffff52e224 */ /* 0x000fe200078e0a52 */
[----:B------:R-:W-:Y:S01]  /*e000*/  ISETP.GE.AND P6, PT, R20, RZ, PT ;  /* 0x000000ff1400720c */ /* 0x000fe20003fc6270 */
[C---:B------:R-:W-:Y:S01]  /*e010*/  IMAD R14, R10.reuse, R8, R14 ;  /* 0x000000080a0e7224 */ /* 0x040fe200078e020e */
[----:B------:R-:W-:Y:S01]  /*e020*/  IABS R9, R22 ;  /* 0x0000001600097213 */ /* 0x000fe20000000000 */
[----:B------:R-:W-:Y:S01]  /*e030*/  @!P4 IMAD.IADD R17, R17, 0x1, -R10 ;  /* 0x000000011111c824 */ /* 0x000fe200078e0a0a */
[----:B------:R-:W-:Y:S01]  /*e040*/  ISETP.GT.U32.AND P4, PT, R10, R15, PT ;  /* 0x0000000f0a00720c */ /* 0x000fe20003f84070 */
[----:B------:R-:W-:-:S04]  /*e050*/  IMAD.HI.U32 R20, R11, R12, RZ ;  /* 0x0000000c0b147227 */ /* 0x000fc800078e00ff */
[----:B------:R-:W-:Y:S01]  /*e060*/  @!P5 IMAD.IADD R16, R16, 0x1, -R10 ;  /* 0x000000011010d824 */ /* 0x000fe200078e0a0a */
[----:B------:R-:W-:Y:S01]  /*e070*/  ISETP.GT.U32.AND P5, PT, R10, R14, PT ;  /* 0x0000000e0a00720c */ /* 0x000fe20003fa4070 */
[----:B------:R-:W-:-:S04]  /*e080*/  IMAD.HI.U32 R21, R11, R9, RZ ;  /* 0x000000090b157227 */ /* 0x000fc800078e00ff */
[----:B------:R-:W-:Y:S02]  /*e090*/  IMAD.MOV R20, RZ, RZ, -R20 ;  /* 0x000000ffff147224 */ /* 0x000fe400078e0a14 */
[----:B------:R-:W-:Y:S02]  /*e0a0*/  IMAD.MOV R21, RZ, RZ, -R21 ;  /* 0x000000ffff157224 */ /* 0x000fe400078e0a15 */
[----:B------:R-:W-:Y:S02]  /*e0b0*/  IMAD R12, R10, R20, R12 ;  /* 0x000000140a0c7224 */ /* 0x000fe400078e020c */
[--C-:B------:R-:W-:Y:S02]  /*e0c0*/  @!P0 IMAD.IADD R18, R18, 0x1, -R10.reuse ;  /* 0x0000000112128824 */ /* 0x100fe400078e0a0a */
[C---:B------:R-:W-:Y:S02]  /*e0d0*/  IMAD R9, R10.reuse, R21, R9 ;  /* 0x000000150a097224 */ /* 0x040fe400078e0209 */
[----:B------:R-:W-:Y:S01]  /*e0e0*/  @!P4 IMAD.IADD R15, R15, 0x1, -R10 ;  /* 0x000000010f0fc824 */ /* 0x000fe200078e0a0a */
[----:B------:R-:W-:-:S02]  /*e0f0*/  ISETP.GT.U32.AND P4, PT, R10, R12, PT ;  /* 0x0000000c0a00720c */ /* 0x000fc40003f84070 */
[----:B------:R-:W-:Y:S01]  /*e100*/  ISETP.GT.U32.AND P0, PT, R10, R18, PT ;  /* 0x000000120a00720c */ /* 0x000fe20003f04070 */
[----:B------:R-:W-:Y:S01]  /*e110*/  @!P5 IMAD.IADD R14, R14, 0x1, -R10 ;  /* 0x000000010e0ed824 */ /* 0x000fe200078e0a0a */
[----:B------:R-:W-:Y:S01]  /*e120*/  ISETP.GT.U32.AND P5, PT, R10, R9, PT ;  /* 0x000000090a00720c */ /* 0x000fe20003fa4070 */
[C---:B------:R-:W-:Y:S02]  /*e130*/  VIADD R26, R0.reuse, 0x42 ;  /* 0x00000042001a7836 */ /* 0x040fe40000000000 */
[----:B------:R-:W-:-:S03]  /*e140*/  VIADD R21, R0, 0x44 ;  /* 0x0000004400157836 */ /* 0x000fc60000000000 */
[----:B------:R-:W-:Y:S02]  /*e150*/  IABS R8, R26 ;  /* 0x0000001a00087213 */ /* 0x000fe40000000000 */
[----:B------:R-:W-:Y:S01]  /*e160*/  IABS R20, R21 ;  /* 0x0000001500147213 */ /* 0x000fe20000000000 */
[--C-:B------:R-:W-:Y:S02]  /*e170*/  @!P4 IMAD.IADD R12, R12, 0x1, -R10.reuse ;  /* 0x000000010c0cc824 */ /* 0x100fe400078e0a0a */
[--C-:B------:R-:W-:Y:S02]  /*e180*/  @!P0 IMAD.IADD R18, R18, 0x1, -R10.reuse ;  /* 0x0000000112128824 */ /* 0x100fe400078e0a0a */
[----:B------:R-:W-:Y:S01]  /*e190*/  @!P5 IMAD.IADD R9, R9, 0x1, -R10 ;  /* 0x000000010909d824 */ /* 0x000fe200078e0a0a */
[----:B------:R-:W-:Y:S01]  /*e1a0*/  ISETP.GT.U32.AND P5, PT, R10, R12, PT ;  /* 0x0000000c0a00720c */ /* 0x000fe20003fa4070 */
[----:B------:R-:W-:Y:S02]  /*e1b0*/  IMAD.MOV.U32 R81, RZ, RZ, R18 ;  /* 0x000000ffff517224 */ /* 0x000fe400078e0012 */
[----:B------:R-:W-:-:S02]  /*e1c0*/  VIADD R25, R0, 0x43 ;  /* 0x0000004300197836 */ /* 0x000fc40000000000 */
[----:B------:R-:W-:-:S04]  /*e1d0*/  IMAD.HI.U32 R29, R11, R8, RZ ;  /* 0x000000080b1d7227 */ /* 0x000fc800078e00ff */
[----:B------:R-:W-:Y:S01]  /*e1e0*/  IMAD.HI.U32 R18, R11, R20, RZ ;  /* 0x000000140b127227 */ /* 0x000fe200078e00ff */
[----:B------:R-:W-:Y:S02]  /*e1f0*/  ISETP.GE.AND P0, PT, R19, RZ, PT ;  /* 0x000000ff1300720c */ /* 0x000fe40003f06270 */
[----:B------:R-:W-:Y:S01]  /*e200*/  IABS R19, R25 ;  /* 0x0000001900137213 */ /* 0x000fe20000000000 */
[----:B------:R-:W-:Y:S02]  /*e210*/  IMAD.MOV R29, RZ, RZ, -R29 ;  /* 0x000000ffff1d7224 */ /* 0x000fe400078e0a1d */
[----:B------:R-:W-:Y:S01]  /*e220*/  IMAD.MOV R18, RZ, RZ, -R18 ;  /* 0x000000ffff127224 */ /* 0x000fe200078e0a12 */
[----:B------:R-:W-:Y:S01]  /*e230*/  STL [R1+0x1278], R90 ;  /* 0x0012785a01007387 */ /* 0x000fe20000100800 */
[----:B------:R-:W-:Y:S02]  /*e240*/  IMAD R8, R10, R29, R8 ;  /* 0x0000001d0a087224 */ /* 0x000fe400078e0208 */
[----:B------:R-:W-:-:S02]  /*e250*/  IMAD.MOV.U32 R79, RZ, RZ, R16 ;  /* 0x000000ffff4f7224 */ /* 0x000fc400078e0010 */
[C---:B------:R-:W-:Y:S01]  /*e260*/  IMAD R18, R10.reuse, R18, R20 ;  /* 0x000000120a127224 */ /* 0x040fe200078e0214 */
[----:B------:R-:W-:Y:S01]  /*e270*/  STL.64 [R1+0x1280], R88 ;  /* 0x0012805801007387 */ /* 0x000fe20000100a00 */
[----:B------:R-:W-:Y:S01]  /*e280*/  IMAD.HI.U32 R28, R11, R19, RZ ;  /* 0x000000130b1c7227 */ /* 0x000fe200078e00ff */
[C---:B------:R-:W-:Y:S02]  /*e290*/  ISETP.GT.U32.AND P4, PT, R10.reuse, R14, PT ;  /* 0x0000000e0a00720c */ /* 0x040fe40003f84070 */
[----:B------:R-:W-:Y:S01]  /*e2a0*/  STL.64 [R1+0x1288], R86 ;  /* 0x0012885601007387 */ /* 0x000fe20000100a00 */
[----:B------:R-:W-:Y:S01]  /*e2b0*/  @!P1 IMAD.MOV R81, RZ, RZ, -R81 ;  /* 0x000000ffff519224 */ /* 0x000fe200078e0a51 */
[C---:B------:R-:W-:Y:S01]  /*e2c0*/  ISETP.GT.U32.AND P1, PT, R10.reuse, R15, PT ;  /* 0x0000000f0a00720c */ /* 0x040fe20003f24070 */
[----:B------:R-:W-:Y:S01]  /*e2d0*/  IMAD.MOV.U32 R80, RZ, RZ, R17 ;  /* 0x000000ffff507224 */ /* 0x000fe200078e0011 */
[----:B------:R-:W-:Y:S01]  /*e2e0*/  STL.64 [R1+0x1290], R84 ;  /* 0x0012905401007387 */ /* 0x000fe20000100a00 */
[----:B------:R-:W-:Y:S01]  /*e2f0*/  @!P6 IMAD.MOV R79, RZ, RZ, -R79 ;  /* 0x000000ffff4fe224 */ /* 0x000fe200078e0a4f */
[----:B------:R-:W-:Y:S01]  /*e300*/  ISETP.GT.U32.AND P6, PT, R10, R8, PT ;  /* 0x000000080a00720c */ /* 0x000fe20003fc4070 */
[----:B------:R-:W-:Y:S01]  /*e310*/  @!P5 IMAD.IADD R12, R12, 0x1, -R10 ;  /* 0x000000010c0cd824 */ /* 0x000fe200078e0a0a */
[----:B------:R0:W-:Y:S01]  /*e320*/  STL [R1+0x140], R24 ;  /* 0x0001401801007387 */ /* 0x0001e20000100800 */
[----:B------:R-:W-:Y:S01]  /*e330*/  ISETP.GT.U32.AND P5, PT, R10, R18, PT ;  /* 0x000000120a00720c */ /* 0x000fe20003fa4070 */
[----:B------:R-:W-:-:S02]  /*e340*/  IMAD.MOV R28, RZ, RZ, -R28 ;  /* 0x000000ffff1c7224 */ /* 0x000fc400078e0a1c */
[----:B------:R-:W-:Y:S01]  /*e350*/  @!P3 IMAD.MOV R80, RZ, RZ, -R80 ;  /* 0x000000ffff50b224 */ /* 0x000fe200078e0a50 */
[C---:B------:R-:W-:Y:S01]  /*e360*/  ISETP.GT.U32.AND P3, PT, R10.reuse, R9, PT ;  /* 0x000000090a00720c */ /* 0x040fe20003f64070 */
[----:B------:R-:W-:Y:S02]  /*e370*/  IMAD R19, R10, R28, R19 ;  /* 0x0000001c0a137224 */ /* 0x000fe400078e0213 */
[C---:B0-----:R-:W-:Y:S02]  /*e380*/  VIADD R24, R0.reuse, 0x45 ;  /* 0x0000004500187836 */ /* 0x041fe40000000000 */
[----:B------:R-:W-:-:S03]  /*e390*/  VIADD R20, R0, 0x46 ;  /* 0x0000004600147836 */ /* 0x000fc60000000000 */
[----:B------:R-:W-:Y:S01]  /*e3a0*/  IABS R28, R24 ;  /* 0x00000018001c7213 */ /* 0x000fe20000000000 */
[--C-:B------:R-:W-:Y:S01]  /*e3b0*/  @!P1 IMAD.IADD R15, R15, 0x1, -R10.reuse ;  /* 0x000000010f0f9824 */ /* 0x100fe200078e0a0a */
[----:B------:R-:W-:Y:S01]  /*e3c0*/  ISETP.GT.U32.AND P1, PT, R10, R19, PT ;  /* 0x000000130a00720c */ /* 0x000fe20003f24070 */
[----:B------:R-:W-:Y:S02]  /*e3d0*/  @!P4 IMAD.IADD R14, R14, 0x1, -R10 ;  /* 0x000000010e0ec824 */ /* 0x000fe400078e0a0a */
[----:B------:R-:W-:Y:S01]  /*e3e0*/  IMAD.MOV.U32 R17, RZ, RZ, R28 ;  /* 0x000000ffff117224 */ /* 0x000fe200078e001c */
[----:B------:R-:W-:Y:S01]  /*e3f0*/  ISETP.GE.AND P4, PT, R27, RZ, PT ;  /* 0x000000ff1b00720c */ /* 0x000fe20003f86270 */
[--C-:B------:R-:W-:Y:S01]  /*e400*/  @!P6 IMAD.IADD R8, R8, 0x1, -R10.reuse ;  /* 0x000000010808e824 */ /* 0x100fe200078e0a0a */
[----:B------:R-:W-:Y:S01]  /*e410*/  IABS R16, R20 ;  /* 0x0000001400107213 */ /* 0x000fe20000000000 */
[----:B------:R-:W-:Y:S01]  /*e420*/  @!P5 IMAD.IADD R18, R18, 0x1, -R10 ;  /* 0x000000011212d824 */ /* 0x000fe200078e0a0a */
[----:B------:R-:W-:Y:S01]  /*e430*/  ISETP.GE.AND P6, PT, R22, RZ, PT ;  /* 0x000000ff1600720c */ /* 0x000fe20003fc6270 */
[----:B------:R-:W-:-:S03]  /*e440*/  IMAD.HI.U32 R27, R11, R17, RZ ;  /* 0x000000110b1b7227 */ /* 0x000fc600078e00ff */
[----:B------:R-:W-:Y:S01]  /*e450*/  ISETP.GT.U32.AND P5, PT, R10, R18, PT ;  /* 0x000000120a00720c */ /* 0x000fe20003fa4070 */
[----:B------:R-:W-:Y:S01]  /*e460*/  @!P3 IMAD.IADD R9, R9, 0x1, -R10 ;  /* 0x000000010909b824 */ /* 0x000fe200078e0a0a */
[----:B------:R-:W-:Y:S01]  /*e470*/  ISETP.GE.AND P3, PT, R23, RZ, PT ;  /* 0x000000ff1700720c */ /* 0x000fe20003f66270 */
[----:B------:R-:W-:Y:S02]  /*e480*/  IMAD.MOV.U32 R78, RZ, RZ, R15 ;  /* 0x000000ffff4e7224 */ /* 0x000fe400078e000f */
[----:B------:R-:W-:Y:S02]  /*e490*/  IMAD.MOV R23, RZ, RZ, -R27 ;  /* 0x000000ffff177224 */ /* 0x000fe400078e0a1b */
[----:B------:R-:W-:-:S04]  /*e4a0*/  IMAD.HI.U32 R15, R11, R16, RZ ;  /* 0x000000100b0f7227 */ /* 0x000fc800078e00ff */
[----:B------:R-:W-:Y:S01]  /*e4b0*/  @!P0 IMAD.MOV R78, RZ, RZ, -R78 ;  /* 0x000000ffff4e8224 */ /* 0x000fe200078e0a4e */
[C---:B------:R-:W-:Y:S01]  /*e4c0*/  ISETP.GT.U32.AND P0, PT, R10.reuse, R8, PT ;  /* 0x000000080a00720c */ /* 0x040fe20003f04070 */
[----:B------:R-:W-:Y:S02]  /*e4d0*/  IMAD.MOV.U32 R77, RZ, RZ, R12 ;  /* 0x000000ffff4d7224 */ /* 0x000fe400078e000c */
[----:B------:R-:W-:Y:S02]  /*e4e0*/  IMAD R17, R10, R23, R17 ;  /* 0x000000170a117224 */ /* 0x000fe400078e0211 */
[----:B------:R-:W-:Y:S02]  /*e4f0*/  IMAD.MOV.U32 R76, RZ, RZ, R9 ;  /* 0x000000ffff4c7224 */ /* 0x000fe400078e0009 */
[----:B------:R-:W-:Y:S02]  /*e500*/  IMAD.MOV R12, RZ, RZ, -R15 ;  /* 0x000000ffff0c7224 */ /* 0x000fe400078e0a0f */
[----:B------:R-:W-:Y:S01]  /*e510*/  @!P1 IMAD.IADD R19, R19, 0x1, -R10 ;  /* 0x0000000113139824 */ /* 0x000fe200078e0a0a */
[----:B------:R-:W-:Y:S01]  /*e520*/  ISETP.GE.AND P1, PT, R26, RZ, PT ;  /* 0x000000ff1a00720c */ /* 0x000fe20003f26270 */
[----:B------:R-:W-:-:S02]  /*e530*/  VIADD R26, R0, 0x48 ;  /* 0x00000048001a7836 */ /* 0x000fc40000000000 */
[----:B------:R-:W-:Y:S01]  /*e540*/  @!P6 IMAD.MOV R76, RZ, RZ, -R76 ;  /* 0x000000ffff4ce224 */ /* 0x000fe200078e0a4c */
[C---:B------:R-:W-:Y:S01]  /*e550*/  ISETP.GT.U32.AND P6, PT, R10.reuse, R17, PT ;  /* 0x000000110a00720c */ /* 0x040fe20003fc4070 */
[----:B------:R-:W-:Y:S01]  /*e560*/  IMAD R16, R10, R12, R16 ;  /* 0x0000000c0a107224 */ /* 0x000fe200078e0210 */
[----:B------:R-:W-:Y:S01]  /*e570*/  IABS R9, R26 ;  /* 0x0000001a00097213 */ /* 0x000fe20000000000 */
[----:B------:R-:W-:-:S03]  /*e580*/  @!P5 IMAD.IADD R18, R18, 0x1, -R10 ;  /* 0x000000011212d824 */ /* 0x000fc600078e0a0a */
[----:B------:R-:W-:Y:S01]  /*e590*/  ISETP.GT.U32.AND P5, PT, R10, R16, PT ;  /* 0x000000100a00720c */ /* 0x000fe20003fa4070 */
[----:B------:R-:W-:Y:S02]  /*e5a0*/  IMAD.MOV.U32 R30, RZ, RZ, R14 ;  /* 0x000000ffff1e7224 */ /* 0x000fe400078e000e */
[----:B------:R-:W-:Y:S01]  /*e5b0*/  @!P0 IMAD.IADD R8, R8, 0x1, -R10 ;  /* 0x0000000108088824 */ /* 0x000fe200078e0a0a */
[----:B------:R-:W-:Y:S01]  /*e5c0*/  ISETP.GE.AND P0, PT, R21, RZ, PT ;  /* 0x000000ff1500720c */ /* 0x000fe20003f06270 */
[----:B------:R-:W-:-:S04]  /*e5d0*/  IMAD.HI.U32 R12, R11, R9, RZ ;  /* 0x000000090b0c7227 */ /* 0x000fc800078e00ff */
[----:B------:R-:W-:Y:S02]  /*e5e0*/  VIADD R21, R0, 0x49 ;  /* 0x0000004900157836 */ /* 0x000fe40000000000 */
[----:B------:R-:W-:Y:S01]  /*e5f0*/  @!P4 IMAD.MOV R30, RZ, RZ, -R30 ;  /* 0x000000ffff1ec224 */ /* 0x000fe200078e0a1e */
[----:B------:R-:W-:Y:S01]  /*e600*/  ISETP.GT.U32.AND P4, PT, R10, R19, PT ;  /* 0x000000130a00720c */ /* 0x000fe20003f84070 */
[----:B------:R-:W-:Y:S02]  /*e610*/  IMAD.MOV.U32 R75, RZ, RZ, R8 ;  /* 0x000000ffff4b7224 */ /* 0x000fe400078e0008 */
[----:B------:R-:W-:Y:S01]  /*e620*/  IMAD.MOV R8, RZ, RZ, -R12 ;  /* 0x000000ffff087224 */ /* 0x000fe200078e0a0c */
[----:B------:R-:W-:Y:S01]  /*e630*/  IABS R12, R21 ;  /* 0x00000015000c7213 */ /* 0x000fe20000000000 */
[----:B------:R-:W-:Y:S02]  /*e640*/  @!P6 IMAD.IADD R17, R17, 0x1, -R10 ;  /* 0x000000011111e824 */ /* 0x000fe400078e0a0a */
[----:B------:R-:W-:-:S02]  /*e650*/  @!P1 IMAD.MOV R75, RZ, RZ, -R75 ;  /* 0x000000ffff4b9224 */ /* 0x000fc400078e0a4b */
[----:B------:R-:W-:Y:S01]  /*e660*/  @!P5 IMAD.IADD R16, R16, 0x1, -R10 ;  /* 0x000000011010d824 */ /* 0x000fe200078e0a0a */
[C---:B------:R-:W-:Y:S01]  /*e670*/  ISETP.GT.U32.AND P1, PT, R10.reuse, R17, PT ;  /* 0x000000110a00720c */ /* 0x040fe20003f24070 */
[C---:B------:R-:W-:Y:S02]  /*e680*/  IMAD R9, R10.reuse, R8, R9 ;  /* 0x000000080a097224 */ /* 0x040fe400078e0209 */
[----:B------:R-:W-:Y:S01]  /*e690*/  IMAD.MOV.U32 R8, RZ, RZ, R12 ;  /* 0x000000ffff087224 */ /* 0x000fe200078e000c */
[----:B------:R-:W-:Y:S01]  /*e6a0*/  ISETP.GT.U32.AND P5, PT, R10, R16, PT ;  /* 0x000000100a00720c */ /* 0x000fe20003fa4070 */
[----:B------:R-:W-:Y:S02]  /*e6b0*/  @!P4 IMAD.IADD R19, R19, 0x1, -R10 ;  /* 0x000000011313c824 */ /* 0x000fe400078e0a0a */
[----:B------:R-:W-:Y:S01]  /*e6c0*/  IMAD.HI.U32 R12, R11, R8, RZ ;  /* 0x000000080b0c7227 */ /* 0x000fe200078e00ff */
[----:B------:R-:W-:-:S03]  /*e6d0*/  ISETP.GE.AND P4, PT, R24, RZ, PT ;  /* 0x000000ff1800720c */ /* 0x000fc60003f86270 */
[----:B------:R-:W-:Y:S02]  /*e6e0*/  IMAD.MOV R24, RZ, RZ, -R12 ;  /* 0x000000ffff187224 */ /* 0x000fe400078e0a0c */
[----:B------:R-:W-:Y:S01]  /*e6f0*/  @!P1 IMAD.IADD R17, R17, 0x1, -R10 ;  /* 0x0000000111119824 */ /* 0x000fe200078e0a0a */
[C---:B------:R-:W-:Y:S01]  /*e700*/  ISETP.GT.U32.AND P1, PT, R10.reuse, R9, PT ;  /* 0x000000090a00720c */ /* 0x040fe20003f24070 */
[----:B------:R-:W-:Y:S02]  /*e710*/  IMAD R8, R10, R24, R8 ;  /* 0x000000180a087224 */ /* 0x000fe400078e0208 */
[C---:B------:R-:W-:Y:S02]  /*e720*/  VIADD R23, R0.reuse, 0x4c ;  /* 0x0000004c00177836 */ /* 0x040fe40000000000 */
[----:B------:R-:W-:Y:S01]  /*e730*/  VIADD R22, R0, 0x4a ;  /* 0x0000004a00167836 */ /* 0x000fe20000000000 */
[----:B------:R-:W-:Y:S01]  /*e740*/  ISETP.GE.AND P6, PT, R20, RZ, PT ;  /* 0x000000ff1400720c */ /* 0x000fe20003fc6270 */
[----:B------:R-:W-:Y:S01]  /*e750*/  @!P3 IMAD.MOV R77, RZ, RZ, -R77 ;  /* 0x000000ffff4db224 */ /* 0x000fe200078e0a4d */
[----:B------:R-:W-:Y:S01]  /*e760*/  ISETP.GE.AND P3, PT, R25, RZ, PT ;  /* 0x000000ff1900720c */ /* 0x000fe20003f66270 */
[----:B------:R-:W-:Y:S01]  /*e770*/  @!P5 IMAD.IADD R16, R16, 0x1, -R10 ;  /* 0x000000011010d824 */ /* 0x000fe200078e0a0a */
[----:B------:R-:W-:Y:S01]  /*e780*/  ISETP.GT.U32.AND P5, PT, R10, R8, PT ;  /* 0x000000080a00720c */ /* 0x000fe20003fa4070 */
[----:B------:R-:W-:Y:S01]  /*e790*/  VIADD R20, R0, 0x4b ;  /* 0x0000004b00147836 */ /* 0x000fe20000000000 */
[----:B------:R-:W-:-:S02]  /*e7a0*/  IABS R25, R23 ;  /* 0x0000001700197213 */ /* 0x000fc40000000000 */
[----:B------:R-:W-:Y:S02]  /*e7b0*/  IABS R15, R22 ;  /* 0x00000016000f7213 */ /* 0x000fe40000000000 */
[----:B------:R-:W-:Y:S01]  /*e7c0*/  IABS R14, R20 ;  /* 0x00000014000e7213 */ /* 0x000fe20000000000 */
[----:B------:R-:W-:Y:S02]  /*e7d0*/  IMAD.MOV.U32 R12, RZ, RZ, R25 ;  /* 0x000000ffff0c7224 */ /* 0x000fe400078e0019 */
[----:B------:R-:W-:-:S04]  /*e7e0*/  IMAD.HI.U32 R25, R11, R15, RZ ;  /* 0x0000000f0b197227 */ /* 0x000fc800078e00ff */
[----:B------:R-:W-:Y:S02]  /*e7f0*/  @!P1 IMAD.IADD R9, R9, 0x1, -R10 ;  /* 0x0000000109099824 */ /* 0x000fe400078e0a0a */
[----:B------:R-:W-:-:S04]  /*e800*/  IMAD.HI.U32 R28, R11, R14, RZ ;  /* 0x0000000e0b1c7227 */ /* 0x000fc800078e00ff */
[----:B------:R-:W-:Y:S02]  /*e810*/  IMAD.MOV R25, RZ, RZ, -R25 ;  /* 0x000000ffff197224 */ /* 0x000fe400078e0a19 */
[----:B------:R-:W-:Y:S01]  /*e820*/  @!P5 IMAD.IADD R8, R8, 0x1, -R10 ;  /* 0x000000010808d824 */ /* 0x000fe200078e0a0a */
[----:B------:R-:W-:Y:S01]  /*e830*/  ISETP.GT.U32.AND P5, PT, R10, R9, PT ;  /* 0x000000090a00720c */ /* 0x000fe20003fa4070 */
[----:B------:R-:W-:-:S04]  /*e840*/  IMAD.HI.U32 R27, R11, R12, RZ ;  /* 0x0000000c0b1b7227 */ /* 0x000fc800078e00ff */
[----:B------:R-:W-:Y:S02]  /*e850*/  IMAD.MOV R28, RZ, RZ, -R28 ;  /* 0x000000ffff1c7224 */ /* 0x000fe400078e0a1c */
[C---:B------:R-:W-:Y:S02]  /*e860*/  IMAD R15, R10.reuse, R25, R15 ;  /* 0x000000190a0f7224 */ /* 0x040fe400078e020f */
[----:B------:R-:W-:Y:S02]  /*e870*/  IMAD.MOV.U32 R74, RZ, RZ, R19 ;  /* 0x000000ffff4a7224 */ /* 0x000fe400078e0013 */
[----:B------:R-:W-:Y:S02]  /*e880*/  IMAD.MOV R27, RZ, RZ, -R27 ;  /* 0x000000ffff1b7224 */ /* 0x000fe400078e0a1b */
[C---:B------:R-:W-:Y:S02]  /*e890*/  IMAD R14, R10.reuse, R28, R14 ;  /* 0x0000001c0a0e7224 */ /* 0x040fe400078e020e */
[----:B------:R-:W-:Y:S01]  /*e8a0*/  @!P3 IMAD.MOV R74, RZ, RZ, -R74 ;  /* 0x000000ffff4ab224 */ /* 0x000fe200078e0a4a */
[----:B------:R-:W-:Y:S01]  /*e8b0*/  ISETP.GT.U32.AND P3, PT, R10, R15, PT ;  /* 0x0000000f0a00720c */ /* 0x000fe20003f64070 */
[----:B------:R-:W-:-:S02]  /*e8c0*/  IMAD.MOV.U32 R72, RZ, RZ, R17 ;  /* 0x000000ffff487224 */ /* 0x000fc400078e0011 */
[C---:B------:R-:W-:Y:S02]  /*e8d0*/  IMAD R12, R10.reuse, R27, R12 ;  /* 0x0000001b0a0c7224 */ /* 0x040fe400078e020c */
[----:B------:R-:W-:Y:S01]  /*e8e0*/  @!P4 IMAD.MOV R72, RZ, RZ, -R72 ;  /* 0x000000ffff48c224 */ /* 0x000fe200078e0a48 */
[----:B------:R-:W-:Y:S01]  /*e8f0*/  ISETP.GT.U32.AND P4, PT, R10, R14, PT ;  /* 0x0000000e0a00720c */ /* 0x000fe20003f84070 */
[----:B------:R-:W-:Y:S02]  /*e900*/  VIADD R24, R0, 0x4d ;  /* 0x0000004d00187836 */ /* 0x000fe40000000000 */
[----:B------:R-:W-:Y:S02]  /*e910*/  IMAD.MOV.U32 R29, RZ, RZ, R16 ;  /* 0x000000ffff1d7224 */ /* 0x000fe400078e0010 */
[--C-:B------:R-:W-:Y:S01]  /*e920*/  @!P5 IMAD.IADD R9, R9, 0x1, -R10.reuse ;  /* 0x000000010909d824 */ /* 0x100fe200078e0a0a */
[----:B------:R-:W-:Y:S01]  /*e930*/  ISETP.GT.U32.AND P5, PT, R10, R12, PT ;  /* 0x0000000c0a00720c */ /* 0x000fe20003fa4070 */
[----:B------:R-:W-:Y:S01]  /*e940*/  @!P6 IMAD.MOV R29, RZ, RZ, -R29 ;  /* 0x000000ffff1de224 */ /* 0x000fe200078e0a1d */
[----:B------:R-:W-:Y:S01]  /*e950*/  IABS R25, R24 ;  /* 0x0000001800197213 */ /* 0x000fe20000000000 */
[----:B------:R-:W-:Y:S01]  /*e960*/  @!P3 IMAD.IADD R15, R15, 0x1, -R10 ;  /* 0x000000010f0fb824 */ /* 0x000fe200078e0a0a */
[----:B------:R-:W-:Y:S01]  /*e970*/  ISETP.GE.AND P6, PT, R21, RZ, PT ;  /* 0x000000ff1500720c */ /* 0x000fe20003fc6270 */
[----:B------:R-:W-:-:S02]  /*e980*/  VIADD R21, R0, 0x4e ;  /* 0x0000004e00157836 */ /* 0x000fc40000000000 */
[----:B------:R-:W-:Y:S02]  /*e990*/  IMAD.MOV.U32 R73, RZ, RZ, R18 ;  /* 0x000000ffff497224 */ /* 0x000fe400078e0012 */
[----:B------:R-:W-:Y:S01]  /*e9a0*/  IMAD.MOV.U32 R19, RZ, RZ, R25 ;  /* 0x000000ffff137224 */ /* 0x000fe200078e0019 */
[----:B------:R-:W-:Y:S01]  /*e9b0*/  IABS R16, R21 ;  /* 0x0000001500107213 */ /* 0x000fe20000000000 */
[----:B------:R-:W-:Y:S01]  /*e9c0*/  @!P4 IMAD.IADD R14, R14, 0x1, -R10 ;  /* 0x000000010e0ec824 */ /* 0x000fe200078e0a0a */
[----:B------:R-:W-:Y:S01]  /*e9d0*/  ISETP.GT.U32.AND P4, PT, R10, R15, PT ;  /* 0x0000000f0a00720c */ /* 0x000fe20003f84070 */
[----:B------:R-:W-:Y:S01]  /*e9e0*/  @!P0 IMAD.MOV R73, RZ, RZ, -R73 ;  /* 0x000000ffff498224 */ /* 0x000fe200078e0a49 */
[----:B------:R-:W-:Y:S01]  /*e9f0*/  ISETP.GE.AND P1, PT, R26, RZ, PT ;  /* 0x000000ff1a00720c */ /* 0x000fe20003f26270 */
[----:B------:R-:W-:Y:S01]  /*ea00*/  IMAD.HI.U32 R18, R11, R19, RZ ;  /* 0x000000130b127227 */ /* 0x000fe200078e00ff */
[----:B------:R-:W-:-:S03]  /*ea10*/  ISETP.GT.U32.AND P0, PT, R10, R8, PT ;  /* 0x000000080a00720c */ /* 0x000fc60003f04070 */
[----:B------:R-:W-:Y:S01]  /*ea20*/  @!P5 IMAD.IADD R12, R12, 0x1, -R10 ;  /* 0x000000010c0cd824 */ /* 0x000fe200078e0a0a */
[----:B------:R-:W-:Y:S01]  /*ea30*/  ISETP.GT.U32.AND P5, PT, R10, R14, PT ;  /* 0x0000000e0a00720c */ /* 0x000fe20003fa4070 */
[----:B------:R-:W-:Y:S02]  /*ea40*/  IMAD.MOV.U32 R70, RZ, RZ, R9 ;  /* 0x000000ffff467224 */ /* 0x000fe400078e0009 */
[----:B------:R-:W-:Y:S02]  /*ea50*/  IMAD.MOV R18, RZ, RZ, -R18 ;  /* 0x000000ffff127224 */ /* 0x000fe400078e0a12 */
[----:B------:R-:W-:-:S04]  /*ea60*/  IMAD.HI.U32 R9, R11, R16, RZ ;  /* 0x000000100b097227 */ /* 0x000fc800078e00ff */
[----:B------:R-:W-:Y:S02]  /*ea70*/  IMAD R18, R10, R18, R19 ;  /* 0x000000120a127224 */ /* 0x000fe400078e0213 */
[----:B------:R-:W-:Y:S01]  /*ea80*/  IMAD.MOV R9, RZ, RZ, -R9 ;  /* 0x000000ffff097224 */ /* 0x000fe200078e0a09 */
[----:B------:R-:W-:Y:S01]  /*ea90*/  ISETP.GE.AND P3, PT, R20, RZ, PT ;  /* 0x000000ff1400720c */ /* 0x000fe20003f66270 */
[----:B------:R-:W-:Y:S01]  /*eaa0*/  @!P4 IMAD.IADD R15, R15, 0x1, -R10 ;  /* 0x000000010f0fc824 */ /* 0x000fe200078e0a0a */
[C---:B------:R-:W-:Y:S01]  /*eab0*/  ISETP.GT.U32.AND P4, PT, R10.reuse, R18, PT ;  /* 0x000000120a00720c */ /* 0x040fe20003f84070 */
[----:B------:R-:W-:Y:S02]  /*eac0*/  IMAD R9, R10, R9, R16 ;  /* 0x000000090a097224 */ /* 0x000fe400078e0210 */
[----:B------:R-:W-:Y:S02]  /*ead0*/  @!P0 IMAD.IADD R8, R8, 0x1, -R10 ;  /* 0x0000000108088824 */ /* 0x000fe400078e0a0a */
[----:B------:R-:W-:-:S02]  /*eae0*/  VIADD R20, R0, 0x50 ;  /* 0x0000005000147836 */ /* 0x000fc40000000000 */
[----:B------:R-:W-:Y:S01]  /*eaf0*/  @!P1 IMAD.MOV R70, RZ, RZ, -R70 ;  /* 0x000000ffff469224 */ /* 0x000fe200078e0a46 */
[----:B------:R-:W-:Y:S01]  /*eb00*/  ISETP.GT.U32.AND P1, PT, R10, R12, PT ;  /* 0x0000000c0a00720c */ /* 0x000fe20003f24070 */
[----:B------:R-:W-:Y:S01]  /*eb10*/  @!P5 IMAD.IADD R14, R14, 0x1, -R10 ;  /* 0x000000010e0ed824 */ /* 0x000fe200078e0a0a */
[----:B------:R-:W-:Y:S01]  /*eb20*/  ISETP.GT.U32.AND P5, PT, R10, R9, PT ;  /* 0x000000090a00720c */ /* 0x000fe20003fa4070 */
[----:B------:R-:W-:Y:S01]  /*eb30*/  IMAD.MOV.U32 R69, RZ, RZ, R8 ;  /* 0x000000ffff457224 */ /* 0x000fe200078e0008 */
[----:B------:R-:W-:Y:S01]  /*eb40*/  IABS R17, R20 ;  /* 0x0000001400117213 */ /* 0x000fe20000000000 */
[----:B------:R-:W-:Y:S01]  /*eb50*/  VIADD R19, R0, 0x51 ;  /* 0x0000005100137836 */ /* 0x000fe20000000000 */
[----:B------:R-:W-:Y:S01]  /*eb60*/  ISETP.GE.AND P0, PT, R22, RZ, PT ;  /* 0x000000ff1600720c */ /* 0x000fe20003f06270 */
[----:B------:R-:W-:Y:S01]  /*eb70*/  @!P6 IMAD.MOV R69, RZ, RZ, -R69 ;  /* 0x000000ffff45e224 */ /* 0x000fe200078e0a45 */
[----:B------:R-:W-:Y:S01]  /*eb80*/  ISETP.GE.AND P6, PT, R23, RZ, PT ;  /* 0x000000ff1700720c */ /* 0x000fe20003fc6270 */
[----:B------:R-:W-:-:S02]  /*eb90*/  VIADD R22, R0, 0x52 ;  /* 0x0000005200167836 */ /* 0x000fc40000000000 */
[----:B------:R-:W-:Y:S01]  /*eba0*/  IMAD.HI.U32 R16, R11, R17, RZ ;  /* 0x000000110b107227 */ /* 0x000fe200078e00ff */
[----:B------:R-:W-:-:S03]  /*ebb0*/  IABS R8, R19 ;  /* 0x0000001300087213 */ /* 0x000fc60000000000 */
[--C-:B------:R-:W-:Y:S01]  /*ebc0*/  @!P4 IMAD.IADD R18, R18, 0x1, -R10.reuse ;  /* 0x000000011212c824 */ /* 0x100fe200078e0a0a */
[----:B------:R-:W-:Y:S01]  /*ebd0*/  IABS R23, R22 ;  /* 0x0000001600177213 */ /* 0x000fe20000000000 */
[----:B------:R-:W-:Y:S02]  /*ebe0*/  @!P1 IMAD.IADD R12, R12, 0x1, -R10 ;  /* 0x000000010c0c9824 */ /* 0x000fe400078e0a0a */
[----:B------:R-:W-:Y:S02]  /*ebf0*/  IMAD.MOV R16, RZ, RZ, -R16 ;  /* 0x000000ffff107224 */ /* 0x000fe400078e0a10 */
[----:B------:R-:W-:Y:S01]  /*ec00*/  @!P5 IMAD.IADD R9, R9, 0x1, -R10 ;  /* 0x000000010909d824 */ /* 0x000fe200078e0a0a */
[C---:B------:R-:W-:Y:S01]  /*ec10*/  ISETP.GT.U32.AND P5, PT, R10.reuse, R18, PT ;  /* 0x000000120a00720c */ /* 0x040fe20003fa4070 */
[----:B------:R-:W-:Y:S02]  /*ec20*/  IMAD R17, R10, R16, R17 ;  /* 0x000000100a117224 */ /* 0x000fe400078e0211 */
[----:B------:R-:W-:-:S02]  /*ec30*/  IMAD.MOV.U32 R68, RZ, RZ, R15 ;  /* 0x000000ffff447224 */ /* 0x000fc400078e000f */
[----:B------:R-:W-:Y:S02]  /*ec40*/  IMAD.MOV.U32 R65, RZ, RZ, R12 ;  /* 0x000000ffff417224 */ /* 0x000fe400078e000c */
[----:B------:R-:W-:-:S04]  /*ec50*/  IMAD.HI.U32 R15, R11, R8, RZ ;  /* 0x000000080b0f7227 */ /* 0x000fc800078e00ff */
[----:B------:R-:W-:Y:S02]  /*ec60*/  IMAD.MOV.U32 R16, RZ, RZ, R23 ;  /* 0x000000ffff107224 */ /* 0x000fe400078e0017 */
[----:B------:R-:W-:Y:S02]  /*ec70*/  IMAD.MOV.U32 R67, RZ, RZ, R14 ;  /* 0x000000ffff437224 */ /* 0x000fe400078e000e */
[----:B------:R-:W-:Y:S01]  /*ec80*/  @!P6 IMAD.MOV R65, RZ, RZ, -R65 ;  /* 0x000000ffff41e224 */ /* 0x000fe200078e0a41 */
[----:B------:R-:W-:Y:S01]  /*ec90*/  ISETP.GT.U32.AND P6, PT, R10, R17, PT ;  /* 0x000000110a00720c */ /* 0x000fe20003fc4070 */
[----:B------:R-:W-:Y:S02]  /*eca0*/  IMAD.MOV R14, RZ, RZ, -R15 ;  /* 0x000000ffff0e7224 */ /* 0x000fe400078e0a0f */
[----:B------:R-:W-:-:S04]  /*ecb0*/  IMAD.HI.U32 R12, R11, R16, RZ ;  /* 0x000000100b0c7227 */ /* 0x000fc800078e00ff */
[----:B------:R-:W-:Y:S02]  /*ecc0*/  IMAD R8, R10, R14, R8 ;  /* 0x0000000e0a087224 */ /* 0x000fe400078e0208 */
[----:B------:R-:W-:Y:S02]  /*ecd0*/  IMAD.MOV R12, RZ, RZ, -R12 ;  /* 0x000000ffff0c7224 */ /* 0x000fe400078e0a0c */
[----:B------:R-:W-:Y:S01]  /*ece0*/  @!P5 IMAD.IADD R18, R18, 0x1, -R10 ;  /* 0x000000011212d824 */ /* 0x000fe200078e0a0a */
[C---:B------:R-:W-:Y:S01]  /*ecf0*/  ISETP.GT.U32.AND P5, PT, R10.reuse, R8, PT ;  /* 0x000000080a00720c */ /* 0x040fe20003fa4070 */
[----:B------:R-:W-:Y:S01]  /*ed00*/  IMAD R16, R10, R12, R16 ;  /* 0x0000000c0a107224 */ /* 0x000fe200078e0210 */
[----:B------:R-:W-:Y:S01]  /*ed10*/  ISETP.GE.AND P1, PT, R24, RZ, PT ;  /* 0x000000ff1800720c */ /* 0x000fe20003f26270 */
[----:B------:R-:W-:Y:S01]  /*ed20*/  @!P0 IMAD.MOV R68, RZ, RZ, -R68 ;  /* 0x000000ffff448224 */ /* 0x000fe200078e0a44 */
[C---:B------:R-:W-:Y:S01]  /*ed30*/  ISETP.GT.U32.AND P0, PT, R10.reuse, R9, PT ;  /* 0x000000090a00720c */ /* 0x040fe20003f04070 */
[----:B------:R-:W-:Y:S01]  /*ed40*/  @!P6 IMAD.IADD R17, R17, 0x1, -R10 ;  /* 0x000000011111e824 */ /* 0x000fe200078e0a0a */
[----:B------:R-:W-:-:S02]  /*ed50*/  ISETP.GT.U32.AND P6, PT, R10, R16, PT ;  /* 0x000000100a00720c */ /* 0x000fc40003fc4070 */
[----:B------:R-:W-:Y:S01]  /*ed60*/  ISETP.GE.AND P4, PT, R21, RZ, PT ;  /* 0x000000ff1500720c */ /* 0x000fe20003f86270 */
[----:B------:R-:W-:Y:S02]  /*ed70*/  VIADD R21, R0, 0x53 ;  /* 0x0000005300157836 */ /* 0x000fe40000000000 */
[----:B------:R-:W-:Y:S01]  /*ed80*/  @!P3 IMAD.MOV R67, RZ, RZ, -R67 ;  /* 0x000000ffff43b224 */ /* 0x000fe200078e0a43 */
[----:B------:R-:W-:Y:S01]  /*ed90*/  ISETP.GE.AND P3, PT, R20, RZ, PT ;  /* 0x000000ff1400720c */ /* 0x000fe20003f66270 */
[----:B------:R-:W-:Y:S01]  /*eda0*/  IMAD.MOV.U32 R63, RZ, RZ, R18 ;  /* 0x000000ffff3f7224 */ /* 0x000fe200078e0012 */
[----:B------:R-:W-:Y:S01]  /*edb0*/  IABS R15, R21 ;  /* 0x00000015000f7213 */ /* 0x000fe20000000000 */
[----:B------:R-:W-:Y:S02]  /*edc0*/  VIADD R20, R0, 0x54 ;  /* 0x0000005400147836 */ /* 0x000fe40000000000 */
[--C-:B------:R-:W-:Y:S02]  /*edd0*/  @!P5 IMAD.IADD R8, R8, 0x1, -R10.reuse ;  /* 0x000000010808d824 */ /* 0x100fe400078e0a0a */
[----:B------:R-:W-:Y:S01]  /*ede0*/  @!P1 IMAD.MOV R63, RZ, RZ, -R63 ;  /* 0x000000ffff3f9224 */ /* 0x000fe200078e0a3f */
[C---:B------:R-:W-:Y:S01]  /*edf0*/  ISETP.GT.U32.AND P1, PT, R10.reuse, R17, PT ;  /* 0x000000110a00720c */ /* 0x040fe20003f24070 */
[----:B------:R-:W-:Y:S01]  /*ee00*/  @!P0 IMAD.IADD R9, R9, 0x1, -R10 ;  /* 0x0000000109098824 */ /* 0x000fe200078e0a0a */
[----:B------:R-:W-:Y:S01]  /*ee10*/  IABS R14, R20 ;  /* 0x00000014000e7213 */ /* 0x000fe20000000000 */
[----:B------:R-:W-:Y:S01]  /*ee20*/  IMAD.HI.U32 R12, R11, R15, RZ ;  /* 0x0000000f0b0c7227 */ /* 0x000fe200078e00ff */
[----:B------:R-:W-:-:S03]  /*ee30*/  ISETP.GT.U32.AND P5, PT, R10, R8, PT ;  /* 0x000000080a00720c */ /* 0x000fc60003fa4070 */
[----:B------:R-:W-:Y:S01]  /*ee40*/  @!P6 IMAD.IADD R16, R16, 0x1, -R10 ;  /* 0x000000011010e824 */ /* 0x000fe200078e0a0a */
[----:B------:R-:W-:Y:S01]  /*ee50*/  ISETP.GE.AND P0, PT, R19, RZ, PT ;  /* 0x000000ff1300720c */ /* 0x000fe20003f06270 */
[----:B------:R-:W-:Y:S02]  /*ee60*/  IMAD.MOV.U32 R25, RZ, RZ, R9 ;  /* 0x000000ffff197224 */ /* 0x000fe400078e0009 */
[----:B------:R-:W-:Y:S01]  /*ee70*/  IMAD.MOV R9, RZ, RZ, -R12 ;  /* 0x000000ffff097224 */ /* 0x000fe200078e0a0c */
[----:B------:R-:W-:Y:S01]  /*ee80*/  ISETP.GT.U32.AND P6, PT, R10, R16, PT ;  /* 0x000000100a00720c */ /* 0x000fe20003fc4070 */
[----:B------:R-:W-:Y:S02]  /*ee90*/  VIADD R19, R0, 0x55 ;  /* 0x0000005500137836 */ /* 0x000fe40000000000 */
[----:B------:R-:W-:-:S04]  /*eea0*/  IMAD.HI.U32 R18, R11, R14, RZ ;  /* 0x0000000e0b127227 */ /* 0x000fc800078e00ff */
[C---:B------:R-:W-:Y:S01]  /*eeb0*/  IMAD R15, R10.reuse, R9, R15 ;  /* 0x000000090a0f7224 */ /* 0x040fe200078e020f */
[----:B------:R-:W-:Y:S01]  /*eec0*/  IABS R12, R19 ;  /* 0x00000013000c7213 */ /* 0x000fe20000000000 */
[----:B------:R-:W-:Y:S02]  /*eed0*/  IMAD.MOV R18, RZ, RZ, -R18 ;  /* 0x000000ffff127224 */ /* 0x000fe400078e0a12 */
[----:B------:R-:W-:Y:S01]  /*eee0*/  @!P1 IMAD.IADD R17, R17, 0x1, -R10 ;  /* 0x0000000111119824 */ /* 0x000fe200078e0a0a */
[----:B------:R-:W-:Y:S01]  /*eef0*/  ISETP.GT.U32.AND P1, PT, R10, R15, PT ;  /* 0x0000000f0a00720c */ /* 0x000fe20003f24070 */
[----:B------:R-:W-:Y:S01]  /*ef00*/  @!P4 IMAD.MOV R25, RZ, RZ, -R25 ;  /* 0x000000ffff19c224 */ /* 0x000fe200078e0a19 */
[----:B------:R-:W-:Y:S01]  /*ef10*/  ISETP.GE.AND P4, PT, R22, RZ, PT ;  /* 0x000000ff1600720c */ /* 0x000fe20003f86270 */
[----:B------:R-:W-:Y:S02]  /*ef20*/  IMAD R14, R10, R18, R14 ;  /* 0x000000120a0e7224 */ /* 0x000fe400078e020e */
[----:B------:R-:W-:-:S02]  /*ef30*/  @!P5 IMAD.IADD R8, R8, 0x1, -R10 ;  /* 0x000000010808d824 */ /* 0x000fc400078e0a0a */
[----:B------:R-:W-:Y:S01]  /*ef40*/  IMAD.HI.U32 R9, R11, R12, RZ ;  /* 0x0000000c0b097227 */ /* 0x000fe200078e00ff */
[----:B------:R-:W-:-:S03]  /*ef50*/  ISETP.GT.U32.AND P5, PT, R10, R14, PT ;  /* 0x0000000e0a00720c */ /* 0x000fc60003fa4070 */
[----:B------:R-:W-:Y:S02]  /*ef60*/  IMAD.MOV.U32 R58, RZ, RZ, R8 ;  /* 0x000000ffff3a7224 */ /* 0x000fe400078e0008 */
[----:B------:R-:W-:Y:S02]  /*ef70*/  IMAD.MOV R8, RZ, RZ, -R9 ;  /* 0x000000ffff087224 */ /* 0x000fe400078e0a09 */
[----:B------:R-:W-:Y:S02]  /*ef80*/  @!P6 IMAD.IADD R16, R16, 0x1, -R10 ;  /* 0x000000011010e824 */ /* 0x000fe400078e0a0a */
[----:B------:R-:W-:Y:S02]  /*ef90*/  IMAD R12, R10, R8, R12 ;  /* 0x000000080a0c7224 */ /* 0x000fe400078e020c */
[----:B------:R-:W-:Y:S02]  /*efa0*/  IMAD.MOV.U32 R56, RZ, RZ, R16 ;  /* 0x000000ffff387224 */ /* 0x000fe400078e0010 */
[----:B------:R-:W-:-:S02]  /*efb0*/  @!P1 IMAD.IADD R15, R15, 0x1, -R10 ;  /* 0x000000010f0f9824 */ /* 0x000fc400078e0a0a */
[----:B------:R-:W-:Y:S01]  /*efc0*/  @!P4 IMAD.MOV R56, RZ, RZ, -R56 ;  /* 0x000000ffff38c224 */ /* 0x000fe200078e0a38 */
[C---:B------:R-:W-:Y:S01]  /*efd0*/  ISETP.GT.U32.AND P4, PT, R10.reuse, R12, PT ;  /* 0x0000000c0a00720c */ /* 0x040fe20003f84070 */
[----:B------:R-:W-:Y:S01]  /*efe0*/  IMAD.MOV.U32 R59, RZ, RZ, R17 ;  /* 0x000000ffff3b7224 */ /* 0x000fe200078e0011 */
[----:B------:R-:W-:Y:S01]  /*eff0*/  ISETP.GT.U32.AND P1, PT, R10, R15, PT ;  /* 0x0000000f0a00720c */ /* 0x000fe20003f24070 */
[----:B------:R-:W-:Y:S02]  /*f000*/  @!P5 IMAD.IADD R14, R14, 0x1, -R10 ;  /* 0x000000010e0ed824 */ /* 0x000fe400078e0a0a */
[C---:B------:R-:W-:Y:S02]  /*f010*/  VIADD R17, R0.reuse, 0x56 ;  /* 0x0000005600117836 */ /* 0x040fe40000000000 */
[----:B------:R-:W-:Y:S01]  /*f020*/  VIADD R8, R0, 0x58 ;  /* 0x0000005800087836 */ /* 0x000fe20000000000 */
[----:B------:R-:W-:Y:S02]  /*f030*/  ISETP.GT.U32.AND P5, PT, R10, R14, PT ;  /* 0x0000000e0a00720c */ /* 0x000fe40003fa4070 */
        /* <DEDUP_REMOVED lines=8> */
[----:B------:R-:W-:Y:S01]  /*f0c0*/  IMAD.MOV R17, RZ, RZ, -R20 ;  /* 0x000000ffff117224 */ /* 0x000fe200078e0a14 */
[----:B------:R-:W-:Y:S01]  /*f0d0*/  ISETP.GT.U32.AND P4, PT, R10, R12, PT ;  /* 0x0000000c0a00720c */ /* 0x000fe20003f84070 */
[----:B------:R-:W-:-:S04]  /*f0e0*/  IMAD.HI.U32 R20, R11, R16, RZ ;  /* 0x000000100b147227 */ /* 0x000fc800078e00ff */
[----:B------:R-:W-:Y:S01]  /*f0f0*/  @!P5 IMAD.IADD R14, R14, 0x1, -R10 ;  /* 0x000000010e0ed824 */ /* 0x000fe200078e0a0a */
[----:B------:R-:W-:Y:S01]  /*f100*/  ISETP.GE.AND P5, PT, R8, RZ, PT ;  /* 0x000000ff0800720c */ /* 0x000fe20003fa6270 */
[----:B------:R-:W-:Y:S02]  /*f110*/  IMAD.MOV R8, RZ, RZ, -R20 ;  /* 0x000000ffff087224 */ /* 0x000fe400078e0a14 */
[----:B------:R-:W-:Y:S02]  /*f120*/  VIADD R18, R0, 0x59 ;  /* 0x0000005900127836 */ /* 0x000fe40000000000 */
[----:B------:R-:W-:Y:S02]  /*f130*/  IMAD R8, R10, R8, R16 ;  /* 0x000000080a087224 */ /* 0x000fe400078e0210 */
[----:B------:R-:W-:Y:S01]  /*f140*/  @!P3 IMAD.MOV R59, RZ, RZ, -R59 ;  /* 0x000000ffff3bb224 */ /* 0x000fe200078e0a3b */
[----:B------:R-:W-:Y:S01]  /*f150*/  ISETP.GE.AND P3, PT, R21, RZ, PT ;  /* 0x000000ff1500720c */ /* 0x000fe20003f66270 */
[----:B------:R-:W-:Y:S01]  /*f160*/  @!P4 IMAD.IADD R12, R12, 0x1, -R10 ;  /* 0x000000010c0cc824 */ /* 0x000fe200078e0a0a */
[----:B------:R-:W-:-:S02]  /*f170*/  ISETP.GE.AND P6, PT, R19, RZ, PT ;  /* 0x000000ff1300720c */ /* 0x000fc40003fc6270 */
[----:B------:R-:W-:Y:S02]  /*f180*/  IABS R19, R18 ;  /* 0x0000001200137213 */ /* 0x000fe40000000000 */
[----:B------:R-:W-:Y:S01]  /*f190*/  ISETP.GT.U32.AND P4, PT, R10, R8, PT ;  /* 0x000000080a00720c */ /* 0x000fe20003f84070 */
[----:B------:R-:W-:Y:S02]  /*f1a0*/  IMAD.MOV.U32 R51, RZ, RZ, R15 ;  /* 0x000000ffff337224 */ /* 0x000fe400078e000f */
[----:B------:R-:W-:-:S04]  /*f1b0*/  IMAD.HI.U32 R21, R11, R19, RZ ;  /* 0x000000130b157227 */ /* 0x000fc800078e00ff */
[----:B------:R-:W-:Y:S02]  /*f1c0*/  IMAD.MOV.U32 R50, RZ, RZ, R14 ;  /* 0x000000ffff327224 */ /* 0x000fe400078e000e */
[C---:B------:R-:W-:Y:S02]  /*f1d0*/  VIADD R14, R0.reuse, 0x5a ;  /* 0x0000005a000e7836 */ /* 0x040fe40000000000 */
[----:B------:R-:W-:Y:S02]  /*f1e0*/  IMAD.MOV R15, RZ, RZ, -R21 ;  /* 0x000000ffff0f7224 */ /* 0x000fe400078e0a15 */
[----:B------:R-:W-:Y:S02]  /*f1f0*/  VIADD R26, R0, 0x5b ;  /* 0x0000005b001a7836 */ /* 0x000fe40000000000 */
[----:B------:R-:W-:Y:S01]  /*f200*/  @!P3 IMAD.MOV R51, RZ, RZ, -R51 ;  /* 0x000000ffff33b224 */ /* 0x000fe200078e0a33 */
[----:B------:R-:W-:Y:S01]  /*f210*/  ISETP.GE.AND P3, PT, R18, RZ, PT ;  /* 0x000000ff1200720c */ /* 0x000fe20003f66270 */
[C---:B------:R-:W-:Y:S01]  /*f220*/  IMAD R9, R10.reuse, R17, R9 ;  /* 0x000000110a097224 */ /* 0x040fe200078e0209 */
[----:B------:R-:W-:Y:S01]  /*f230*/  IABS R18, R14 ;  /* 0x0000000e00127213 */ /* 0x000fe20000000000 */
[----:B------:R-:W-:Y:S01]  /*f240*/  IMAD R19, R10, R15, R19 ;  /* 0x0000000f0a137224 */ /* 0x000fe200078e0213 */
[----:B------:R-:W-:Y:S01]  /*f250*/  STL [R1+0x1298], R83 ;  /* 0x0012985301007387 */ /* 0x000fe20000100800 */
[----:B------:R-:W-:Y:S01]  /*f260*/  @!P4 IMAD.IADD R8, R8, 0x1, -R10 ;  /* 0x000000010808c824 */ /* 0x000fe200078e0a0a */
[----:B------:R-:W-:Y:S01]  /*f270*/  IABS R17, R26 ;  /* 0x0000001a00117213 */ /* 0x000fe20000000000 */
[----:B------:R-:W-:Y:S01]  /*f280*/  IMAD.MOV.U32 R48, RZ, RZ, R12 ;  /* 0x000000ffff307224 */ /* 0x000fe200078e000c */
[----:B------:R-:W-:Y:S01]  /*f290*/  STL [R1+0x12b8], R83 ;  /* 0x0012b85301007387 */ /* 0x000fe20000100800 */
[----:B------:R-:W-:Y:S01]  /*f2a0*/  IMAD.HI.U32 R21, R11, R18, RZ ;  /* 0x000000120b157227 */ /* 0x000fe200078e00ff */
[----:B------:R-:W-:-:S02]  /*f2b0*/  ISETP.GT.U32.AND P4, PT, R10, R8, PT ;  /* 0x000000080a00720c */ /* 0x000fc40003f84070 */
[----:B------:R-:W-:Y:S01]  /*f2c0*/  STL [R1+0x12d8], R83 ;  /* 0x0012d85301007387 */ /* 0x000fe20000100800 */
[----:B------:R-:W-:Y:S01]  /*f2d0*/  @!P6 IMAD.MOV R48, RZ, RZ, -R48 ;  /* 0x000000ffff30e224 */ /* 0x000fe200078e0a30 */
[----:B------:R-:W-:Y:S02]  /*f2e0*/  ISETP.GT.U32.AND P6, PT, R10, R19, PT ;  /* 0x000000130a00720c */ /* 0x000fe40003fc4070 */
[----:B------:R-:W-:Y:S01]  /*f2f0*/  STL [R1+0x12f8], R83 ;  /* 0x0012f85301007387 */ /* 0x000fe20000100800 */
[----:B------:R-:W-:-:S03]  /*f300*/  IMAD.HI.U32 R20, R11, R17, RZ ;  /* 0x000000110b147227 */ /* 0x000fc600078e00ff */
[----:B------:R-:W-:Y:S01]  /*f310*/  STL [R1+0x1318], R83 ;  /* 0x0013185301007387 */ /* 0x000fe20000100800 */
[----:B------:R-:W-:-:S03]  /*f320*/  IMAD.MOV R24, RZ, RZ, -R21 ;  /* 0x000000ffff187224 */ /* 0x000fc600078e0a15 */
[----:B------:R-:W-:Y:S01]  /*f330*/  STL [R1+0x1338], R83 ;  /* 0x0013385301007387 */ /* 0x000fe20000100800 */
[----:B------:R-:W-:-:S03]  /*f340*/  IMAD.MOV R21, RZ, RZ, -R20 ;  /* 0x000000ffff157224 */ /* 0x000fc600078e0a14 */
[----:B------:R-:W-:Y:S04]  /*f350*/  STL [R1+0x1358], R83 ;  /* 0x0013585301007387 */ /* 0x000fe80000100800 */
[----:B------:R-:W-:Y:S04]  /*f360*/  STL [R1+0x1378], R83 ;  /* 0x0013785301007387 */ /* 0x000fe80000100800 */
[----:B------:R-:W-:Y:S04]  /*f370*/  STL [R1+0x1398], R83 ;  /* 0x0013985301007387 */ /* 0x000fe80000100800 */
[----:B------:R-:W-:Y:S01]  /*f380*/  STL [R1+0x13b8], R83 ;  /* 0x0013b85301007387 */ /* 0x000fe20000100800 */
[----:B------:R-:W-:-:S03]  /*f390*/  VIADD R23, R0, 0x5c ;  /* 0x0000005c00177836 */ /* 0x000fc60000000000 */
[----:B------:R-:W-:Y:S01]  /*f3a0*/  STL [R1+0x13d8], R83 ;  /* 0x0013d85301007387 */ /* 0x000fe20000100800 */
[----:B------:R-:W-:-:S03]  /*f3b0*/  IMAD R18, R10, R24, R18 ;  /* 0x000000180a127224 */ /* 0x000fc600078e0212 */
[----:B------:R-:W-:Y:S01]  /*f3c0*/  STL [R1+0x13f8], R83 ;  /* 0x0013f85301007387 */ /* 0x000fe20000100800 */
[----:B------:R-:W-:-:S03]  /*f3d0*/  IMAD R17, R10, R21, R17 ;  /* 0x000000150a117224 */ /* 0x000fc600078e0211 */
[----:B------:R-:W-:Y:S04]  /*f3e0*/  STL [R1+0x12a8], R82 ;  /* 0x0012a85201007387 */ /* 0x000fe80000100800 */
[----:B------:R-:W-:Y:S01]  /*f3f0*/  STL [R1+0x12e8], R82 ;  /* 0x0012e85201007387 */ /* 0x000fe20000100800 */
[----:B------:R-:W-:-:S03]  /*f400*/  @!P0 IMAD.MOV R50, RZ, RZ, -R50 ;  /* 0x000000ffff328224 */ /* 0x000fc600078e0a32 */
[----:B------:R-:W-:Y:S01]  /*f410*/  STL [R1+0x1328], R82 ;  /* 0x0013285201007387 */ /* 0x000fe20000100800 */
[----:B------:R-:W-:-:S03]  /*f420*/  @!P4 IMAD.IADD R8, R8, 0x1, -R10 ;  /* 0x000000010808c824 */ /* 0x000fc600078e0a0a */
[----:B------:R-:W-:Y:S01]  /*f430*/  STL [R1+0x1368], R82 ;  /* 0x0013685201007387 */ /* 0x000fe20000100800 */
[----:B------:R-:W-:Y:S01]  /*f440*/  @!P6 IMAD.IADD R19, R19, 0x1, -R10 ;  /* 0x000000011313e824 */ /* 0x000fe200078e0a0a */
[C---:B------:R-:W-:Y:S02]  /*f450*/  ISETP.GT.U32.AND P0, PT, R10.reuse, R9, PT ;  /* 0x000000090a00720c */ /* 0x040fe40003f04070 */
[----:B------:R-:W-:Y:S01]  /*f460*/  STL [R1+0x13a8], R82 ;  /* 0x0013a85201007387 */ /* 0x000fe20000100800 */
[----:B------:R-:W-:Y:S02]  /*f470*/  IABS R16, R23 ;  /* 0x0000001700107213 */ /* 0x000fe40000000000 */
[C---:B------:R-:W-:Y:S01]  /*f480*/  ISETP.GT.U32.AND P4, PT, R10.reuse, R18, PT ;  /* 0x000000120a00720c */ /* 0x040fe20003f84070 */
[----:B------:R-:W-:Y:S01]  /*f490*/  STL [R1+0x13e8], R82 ;  /* 0x0013e85201007387 */ /* 0x000fe20000100800 */
[----:B------:R-:W-:-:S03]  /*f4a0*/  ISETP.GT.U32.AND P6, PT, R10, R17, PT ;  /* 0x000000110a00720c */ /* 0x000fc60003fc4070 */
[----:B------:R-:W-:Y:S04]  /*f4b0*/  STL.64 [R1+0x12a0], R80 ;  /* 0x0012a05001007387 */ /* 0x000fe80000100a00 */
[----:B------:R-:W-:Y:S01]  /*f4c0*/  STL.64 [R1+0x12b0], R78 ;  /* 0x0012b04e01007387 */ /* 0x000fe20000100a00 */
[----:B------:R-:W-:-:S03]  /*f4d0*/  VIADD R28, R0, 0x5d ;  /* 0x0000005d001c7836 */ /* 0x000fc60000000000 */
[----:B------:R-:W-:Y:S01]  /*f4e0*/  STL [R1+0x138], R30 ;  /* 0x0001381e01007387 */ /* 0x000fe20000100800 */
[----:B------:R-:W-:-:S03]  /*f4f0*/  IMAD.HI.U32 R22, R11, R16, RZ ;  /* 0x000000100b167227 */ /* 0x000fc600078e00ff */
[----:B------:R-:W-:Y:S04]  /*f500*/  STL.64 [R1+0x12c0], R76 ;  /* 0x0012c04c01007387 */ /* 0x000fe80000100a00 */
[----:B------:R-:W-:Y:S04]  /*f510*/  STL [R1+0x12c8], R75 ;  /* 0x0012c84b01007387 */ /* 0x000fe80000100800 */
[----:B------:R-:W-:Y:S01]  /*f520*/  STL.64 [R1+0x12e0], R74 ;  /* 0x0012e04a01007387 */ /* 0x000fe20000100a00 */
[----:B------:R-:W-:-:S03]  /*f530*/  IMAD.MOV R12, RZ, RZ, -R22 ;  /* 0x000000ffff0c7224 */ /* 0x000fc600078e0a16 */
[----:B------:R-:W-:Y:S01]  /*f540*/  STL.64 [R1+0x12d0], R72 ;  /* 0x0012d04801007387 */ /* 0x000fe20000100a00 */
[----:B------:R-:W-:-:S03]  /*f550*/  VIADD R24, R0, 0x60 ;  /* 0x0000006000187836 */ /* 0x000fc60000000000 */
[----:B------:R0:W-:Y:S01]  /*f560*/  STL [R1+0x134], R29 ;  /* 0x0001341d01007387 */ /* 0x0001e20000100800 */
[----:B------:R-:W-:-:S03]  /*f570*/  IABS R15, R28 ;  /* 0x0000001c000f7213 */ /* 0x000fc60000000000 */
[----:B------:R-:W-:Y:S04]  /*f580*/  STL [R1+0x1308], R70 ;  /* 0x0013084601007387 */ /* 0x000fe80000100800 */
[----:B------:R-:W-:Y:S01]  /*f590*/  STL [R1+0x1348], R70 ;  /* 0x0013484601007387 */ /* 0x000fe20000100800 */
[----:B------:R-:W-:-:S03]  /*f5a0*/  @!P0 IMAD.IADD R9, R9, 0x1, -R10 ;  /* 0x0000000109098824 */ /* 0x000fc600078e0a0a */
[----:B------:R-:W-:Y:S01]  /*f5b0*/  STL [R1+0x1388], R70 ;  /* 0x0013884601007387 */ /* 0x000fe20000100800 */
[----:B------:R-:W-:-:S03]  /*f5c0*/  IMAD R16, R10, R12, R16 ;  /* 0x0000000c0a107224 */ /* 0x000fc600078e0210 */
[----:B------:R-:W-:Y:S01]  /*f5d0*/  STL [R1+0x13c8], R70 ;  /* 0x0013c84601007387 */ /* 0x000fe20000100800 */
[--C-:B------:R-:W-:Y:S01]  /*f5e0*/  @!P4 IMAD.IADD R18, R18, 0x1, -R10.reuse ;  /* 0x000000011212c824 */ /* 0x100fe200078e0a0a */
[----:B------:R-:W-:Y:S01]  /*f5f0*/  IABS R12, R24 ;  /* 0x00000018000c7213 */ /* 0x000fe20000000000 */
[----:B------:R-:W-:Y:S01]  /*f600*/  @!P6 IMAD.IADD R17, R17, 0x1, -R10 ;  /* 0x000000011111e824 */ /* 0x000fe200078e0a0a */
[----:B------:R-:W-:Y:S01]  /*f610*/  STL [R1+0x1408], R70 ;  /* 0x0014084601007387 */ /* 0x000fe20000100800 */
[----:B------:R-:W-:-:S03]  /*f620*/  ISETP.GT.U32.AND P4, PT, R10, R19, PT ;  /* 0x000000130a00720c */ /* 0x000fc60003f84070 */
[----:B------:R-:W-:Y:S04]  /*f630*/  STL.64 [R1+0x12f0], R68 ;  /* 0x0012f04401007387 */ /* 0x000fe80000100a00 */
[----:B------:R1:W-:Y:S01]  /*f640*/  STL [R1+0x130], R25 ;  /* 0x0001301901007387 */ /* 0x0003e20000100800 */
[C---:B------:R-:W-:Y:S01]  /*f650*/  ISETP.GT.U32.AND P0, PT, R10.reuse, R9, PT ;  /* 0x000000090a00720c */ /* 0x040fe20003f04070 */
[----:B0-----:R-:W-:Y:S01]  /*f660*/  IMAD.HI.U32 R29, R11, R12, RZ ;  /* 0x0000000c0b1d7227 */ /* 0x001fe200078e00ff */
[----:B------:R-:W-:-:S03]  /*f670*/  ISETP.GT.U32.AND P6, PT, R10, R17, PT ;  /* 0x000000110a00720c */ /* 0x000fc60003fc4070 */
[----:B-1----:R-:W-:-:S04]  /*f680*/  IMAD.HI.U32 R25, R11, R15, RZ ;  /* 0x0000000f0b197227 */ /* 0x002fc800078e00ff */
[----:B------:R-:W-:Y:S02]  /*f690*/  IMAD.MOV R20, RZ, RZ, -R25 ;  /* 0x000000ffff147224 */ /* 0x000fe400078e0a19 */
[----:B------:R-:W-:Y:S02]  /*f6a0*/  IMAD.MOV.U32 R47, RZ, RZ, R8 ;  /* 0x000000ffff2f7224 */ /* 0x000fe400078e0008 */
[C---:B------:R-:W-:Y:S02]  /*f6b0*/  IMAD R15, R10.reuse, R20, R15 ;  /* 0x000000140a0f7224 */ /* 0x040fe400078e020f */
[----:B------:R-:W-:Y:S02]  /*f6c0*/  IMAD.MOV R29, RZ, RZ, -R29 ;  /* 0x000000ffff1d7224 */ /* 0x000fe400078e0a1d */
[----:B------:R-:W-:Y:S01]  /*f6d0*/  @!P5 IMAD.MOV R47, RZ, RZ, -R47 ;  /* 0x000000ffff2fd224 */ /* 0x000fe200078e0a2f */
[C---:B------:R-:W-:Y:S01]  /*f6e0*/  ISETP.GT.U32.AND P5, PT, R10.reuse, R16, PT ;  /* 0x000000100a00720c */ /* 0x040fe20003fa4070 */
[----:B------:R-:W-:Y:S01]  /*f6f0*/  @!P4 IMAD.IADD R19, R19, 0x1, -R10 ;  /* 0x000000011313c824 */ /* 0x000fe200078e0a0a */
[C---:B------:R-:W-:Y:S01]  /*f700*/  ISETP.GT.U32.AND P4, PT, R10.reuse, R15, PT ;  /* 0x0000000f0a00720c */ /* 0x040fe20003f84070 */
[----:B------:R-:W-:-:S02]  /*f710*/  IMAD R12, R10, R29, R12 ;  /* 0x0000001d0a0c7224 */ /* 0x000fc400078e020c */
[----:B------:R-:W-:Y:S02]  /*f720*/  VIADD R25, R0, 0x5e ;  /* 0x0000005e00197836 */ /* 0x000fe40000000000 */
[--C-:B------:R-:W-:Y:S01]  /*f730*/  @!P0 IMAD.IADD R9, R9, 0x1, -R10.reuse ;  /* 0x0000000109098824 */ /* 0x100fe200078e0a0a */
[----:B------:R-:W-:Y:S01]  /*f740*/  ISETP.GE.AND P0, PT, R14, RZ, PT ;  /* 0x000000ff0e00720c */ /* 0x000fe20003f06270 */
[----:B------:R-:W-:Y:S01]  /*f750*/  @!P6 IMAD.IADD R17, R17, 0x1, -R10 ;  /* 0x000000011111e824 */ /* 0x000fe200078e0a0a */
[----:B------:R-:W-:Y:S01]  /*f760*/  ISETP.GT.U32.AND P6, PT, R10, R12, PT ;  /* 0x0000000c0a00720c */ /* 0x000fe20003fc4070 */
[C---:B------:R-:W-:Y:S01]  /*f770*/  VIADD R22, R0.reuse, 0x61 ;  /* 0x0000006100167836 */ /* 0x040fe20000000000 */
[----:B------:R-:W-:Y:S01]  /*f780*/  IABS R14, R25 ;  /* 0x00000019000e7213 */ /* 0x000fe20000000000 */
[----:B------:R-:W-:Y:S02]  /*f790*/  VIADD R27, R0, 0x62 ;  /* 0x00000062001b7836 */ /* 0x000fe40000000000 */
[----:B------:R-:W-:Y:S01]  /*f7a0*/  IMAD.MOV.U32 R30, RZ, RZ, R9 ;  /* 0x000000ffff1e7224 */ /* 0x000fe200078e0009 */
[----:B------:R-:W-:Y:S01]  /*f7b0*/  IABS R20, R22 ;  /* 0x0000001600147213 */ /* 0x000fe20000000000 */
[----:B------:R-:W-:Y:S01]  /*f7c0*/  IMAD.HI.U32 R9, R11, R14, RZ ;  /* 0x0000000e0b097227 */ /* 0x000fe200078e00ff */
[----:B------:R-:W-:-:S03]  /*f7d0*/  IABS R21, R27 ;  /* 0x0000001b00157213 */ /* 0x000fc60000000000 */
[--C-:B------:R-:W-:Y:S01]  /*f7e0*/  @!P5 IMAD.IADD R16, R16, 0x1, -R10.reuse ;  /* 0x000000011010d824 */ /* 0x100fe200078e0a0a */
[----:B------:R-:W-:Y:S01]  /*f7f0*/  ISETP.GE.AND P5, PT, R26, RZ, PT ;  /* 0x000000ff1a00720c */ /* 0x000fe20003fa6270 */
[----:B------:R-:W-:Y:S02]  /*f800*/  @!P4 IMAD.IADD R15, R15, 0x1, -R10 ;  /* 0x000000010f0fc824 */ /* 0x000fe400078e0a0a */
[----:B------:R-:W-:Y:S02]  /*f810*/  IMAD.MOV R8, RZ, RZ, -R9 ;  /* 0x000000ffff087224 */ /* 0x000fe400078e0a09 */
[----:B------:R-:W-:-:S04]  /*f820*/  IMAD.HI.U32 R9, R11, R20, RZ ;  /* 0x000000140b097227 */ /* 0x000fc800078e00ff */
[----:B------:R-:W-:Y:S01]  /*f830*/  @!P1 IMAD.MOV R30, RZ, RZ, -R30 ;  /* 0x000000ffff1e9224 */ /* 0x000fe200078e0a1e */
[----:B------:R-:W-:Y:S01]  /*f840*/  ISETP.GT.U32.AND P1, PT, R10, R18, PT ;  /* 0x000000120a00720c */ /* 0x000fe20003f24070 */
[----:B------:R-:W-:Y:S01]  /*f850*/  @!P6 IMAD.IADD R12, R12, 0x1, -R10 ;  /* 0x000000010c0ce824 */ /* 0x000fe200078e0a0a */
[C---:B------:R-:W-:Y:S01]  /*f860*/  ISETP.GT.U32.AND P6, PT, R10.reuse, R15, PT ;  /* 0x0000000f0a00720c */ /* 0x040fe20003fc4070 */
[----:B------:R-:W-:Y:S02]  /*f870*/  IMAD R14, R10, R8, R14 ;  /* 0x000000080a0e7224 */ /* 0x000fe400078e020e */
[----:B------:R-:W-:-:S04]  /*f880*/  IMAD.HI.U32 R8, R11, R21, RZ ;  /* 0x000000150b087227 */ /* 0x000fc800078e00ff */
[----:B------:R-:W-:Y:S02]  /*f890*/  IMAD.MOV R9, RZ, RZ, -R9 ;  /* 0x000000ffff097224 */ /* 0x000fe400078e0a09 */
[----:B------:R-:W-:Y:S02]  /*f8a0*/  IMAD.MOV R8, RZ, RZ, -R8 ;  /* 0x000000ffff087224 */ /* 0x000fe400078e0a08 */
[C---:B------:R-:W-:Y:S02]  /*f8b0*/  IMAD R9, R10.reuse, R9, R20 ;  /* 0x000000090a097224 */ /* 0x040fe400078e0214 */
[----:B------:R-:W-:Y:S02]  /*f8c0*/  IMAD.MOV.U32 R43, RZ, RZ, R17 ;  /* 0x000000ffff2b7224 */ /* 0x000fe400078e0011 */
[C---:B------:R-:W-:Y:S02]  /*f8d0*/  IMAD R8, R10.reuse, R8, R21 ;  /* 0x000000080a087224 */ /* 0x040fe400078e0215 */
[----:B------:R-:W-:Y:S01]  /*f8e0*/  @!P5 IMAD.MOV R43, RZ, RZ, -R43 ;  /* 0x000000ffff2bd224 */ /* 0x000fe200078e0a2b */
[----:B------:R-:W-:Y:S01]  /*f8f0*/  ISETP.GT.U32.AND P5, PT, R10, R9, PT ;  /* 0x000000090a00720c */ /* 0x000fe20003fa4070 */
[--C-:B------:R-:W-:Y:S01]  /*f900*/  @!P1 IMAD.IADD R18, R18, 0x1, -R10.reuse ;  /* 0x0000000112129824 */ /* 0x100fe200078e0a0a */
[C---:B------:R-:W-:Y:S01]  /*f910*/  ISETP.GT.U32.AND P1, PT, R10.reuse, R14, PT ;  /* 0x0000000e0a00720c */ /* 0x040fe20003f24070 */
[----:B------:R-:W-:Y:S01]  /*f920*/  @!P6 IMAD.IADD R15, R15, 0x1, -R10 ;  /* 0x000000010f0fe824 */ /* 0x000fe200078e0a0a */
[----:B------:R-:W-:Y:S01]  /*f930*/  ISETP.GT.U32.AND P6, PT, R10, R8, PT ;  /* 0x000000080a00720c */ /* 0x000fe20003fc4070 */
[----:B------:R-:W-:-:S05]  /*f940*/  VIADD R26, R0, 0x63 ;  /* 0x00000063001a7836 */ /* 0x000fca0000000000 */
[----:B------:R-:W-:-:S03]  /*f950*/  IABS R20, R26 ;  /* 0x0000001a00147213 */ /* 0x000fc60000000000 */
[--C-:B------:R-:W-:Y:S02]  /*f960*/  @!P5 IMAD.IADD R9, R9, 0x1, -R10.reuse ;  /* 0x000000010909d824 */ /* 0x100fe400078e0a0a */
[--C-:B------:R-:W-:Y:S01]  /*f970*/  @!P1 IMAD.IADD R14, R14, 0x1, -R10.reuse ;  /* 0x000000010e0e9824 */ /* 0x100fe200078e0a0a */
[----:B------:R-:W-:Y:S01]  /*f980*/  ISETP.GT.U32.AND P1, PT, R10, R16, PT ;  /* 0x000000100a00720c */ /* 0x000fe20003f24070 */
[----:B------:R-:W-:Y:S01]  /*f990*/  @!P6 IMAD.IADD R8, R8, 0x1, -R10 ;  /* 0x000000010808e824 */ /* 0x000fe200078e0a0a */
[----:B------:R-:W-:Y:S01]  /*f9a0*/  ISETP.GT.U32.AND P6, PT, R10, R9, PT ;  /* 0x000000090a00720c */ /* 0x000fe20003fc4070 */
[----:B------:R-:W-:Y:S02]  /*f9b0*/  IMAD.MOV.U32 R44, RZ, RZ, R18 ;  /* 0x000000ffff2c7224 */ /* 0x000fe400078e0012 */
[----:B------:R-:W-:-:S04]  /*f9c0*/  IMAD.HI.U32 R18, R11, R20, RZ ;  /* 0x000000140b127227 */ /* 0x000fc800078e00ff */
[----:B------:R-:W-:Y:S02]  /*f9d0*/  VIADD R17, R0, 0x65 ;  /* 0x0000006500117836 */ /* 0x000fe40000000000 */
[----:B------:R-:W-:Y:S01]  /*f9e0*/  IMAD.MOV R18, RZ, RZ, -R18 ;  /* 0x000000ffff127224 */ /* 0x000fe200078e0a12 */
[----:B------:R-:W-:Y:S02]  /*f9f0*/  ISETP.GE.AND P5, PT, R22, RZ, PT ;  /* 0x000000ff1600720c */ /* 0x000fe40003fa6270 */
[----:B------:R-:W-:Y:S01]  /*fa00*/  IABS R22, R17 ;  /* 0x0000001100167213 */ /* 0x000fe20000000000 */
[C---:B------:R-:W-:Y:S02]  /*fa10*/  IMAD R20, R10.reuse, R18, R20 ;  /* 0x000000120a147224 */ /* 0x040fe400078e0214 */
[----:B------:R-:W-:Y:S01]  /*fa20*/  @!P0 IMAD.MOV R44, RZ, RZ, -R44 ;  /* 0x000000ffff2c8224 */ /* 0x000fe200078e0a2c */
[----:B------:R-:W-:Y:S01]  /*fa30*/  ISETP.GT.U32.AND P0, PT, R10, R14, PT ;  /* 0x0000000e0a00720c */ /* 0x000fe20003f04070 */
[--C-:B------:R-:W-:Y:S01]  /*fa40*/  @!P1 IMAD.IADD R16, R16, 0x1, -R10.reuse ;  /* 0x0000000110109824 */ /* 0x100fe200078e0a0a */
[----:B------:R-:W-:Y:S01]  /*fa50*/  ISETP.GE.AND P1, PT, R28, RZ, PT ;  /* 0x000000ff1c00720c */ /* 0x000fe20003f26270 */
[----:B------:R-:W-:Y:S01]  /*fa60*/  @!P6 IMAD.IADD R9, R9, 0x1, -R10 ;  /* 0x000000010909e824 */ /* 0x000fe200078e0a0a */
[----:B------:R-:W-:Y:S01]  /*fa70*/  ISETP.GT.U32.AND P6, PT, R10, R20, PT ;  /* 0x000000140a00720c */ /* 0x000fe20003fc4070 */
[----:B------:R-:W-:-:S02]  /*fa80*/  IMAD.MOV.U32 R41, RZ, RZ, R15 ;  /* 0x000000ffff297224 */ /* 0x000fc400078e000f */
[----:B------:R-:W-:-:S04]  /*fa90*/  IMAD.HI.U32 R15, R11, R22, RZ ;  /* 0x000000160b0f7227 */ /* 0x000fc800078e00ff */
[----:B------:R-:W-:Y:S02]  /*faa0*/  VIADD R29, R0, 0x64 ;  /* 0x00000064001d7836 */ /* 0x000fe40000000000 */
[----:B------:R-:W-:Y:S01]  /*fab0*/  IMAD.MOV R15, RZ, RZ, -R15 ;  /* 0x000000ffff0f7224 */ /* 0x000fe200078e0a0f */
[----:B------:R-:W-:Y:S02]  /*fac0*/  ISETP.GE.AND P4, PT, R23, RZ, PT ;  /* 0x000000ff1700720c */ /* 0x000fe40003f86270 */
[----:B------:R-:W-:Y:S01]  /*fad0*/  IABS R23, R29 ;  /* 0x0000001d00177213 */ /* 0x000fe20000000000 */
[----:B------:R-:W-:Y:S02]  /*fae0*/  IMAD R22, R10, R15, R22 ;  /* 0x0000000f0a167224 */ /* 0x000fe400078e0216 */
[----:B------:R-:W-:Y:S02]  /*faf0*/  IMAD.MOV.U32 R45, RZ, RZ, R19 ;  /* 0x000000ffff2d7224 */ /* 0x000fe400078e0013 */
[--C-:B------:R-:W-:Y:S01]  /*fb00*/  @!P0 IMAD.IADD R14, R14, 0x1, -R10.reuse ;  /* 0x000000010e0e8824 */ /* 0x100fe200078e0a0a */
[----:B------:R-:W-:Y:S01]  /*fb10*/  ISETP.GE.AND P0, PT, R25, RZ, PT ;  /* 0x000000ff1900720c */ /* 0x000fe20003f06270 */
[----:B------:R-:W-:Y:S01]  /*fb20*/  @!P1 IMAD.MOV R41, RZ, RZ, -R41 ;  /* 0x000000ffff299224 */ /* 0x000fe200078e0a29 */
[----:B------:R-:W-:Y:S01]  /*fb30*/  ISETP.GT.U32.AND P1, PT, R10, R8, PT ;  /* 0x000000080a00720c */ /* 0x000fe20003f24070 */
[----:B------:R-:W-:Y:S01]  /*fb40*/  @!P6 IMAD.IADD R20, R20, 0x1, -R10 ;  /* 0x000000011414e824 */ /* 0x000fe200078e0a0a */
[----:B------:R-:W-:Y:S01]  /*fb50*/  ISETP.GT.U32.AND P6, PT, R10, R22, PT ;  /* 0x000000160a00720c */ /* 0x000fe20003fc4070 */
[----:B------:R-:W-:-:S04]  /*fb60*/  IMAD.HI.U32 R19, R11, R23, RZ ;  /* 0x000000170b137227 */ /* 0x000fc800078e00ff */
[----:B------:R-:W-:Y:S02]  /*fb70*/  VIADD R25, R0, 0x66 ;  /* 0x0000006600197836 */ /* 0x000fe40000000000 */
[----:B------:R-:W-:Y:S01]  /*fb80*/  @!P3 IMAD.MOV R45, RZ, RZ, -R45 ;  /* 0x000000ffff2db224 */ /* 0x000fe200078e0a2d */
[C---:B------:R-:W-:Y:S01]  /*fb90*/  ISETP.GT.U32.AND P3, PT, R10.reuse, R12, PT ;  /* 0x0000000c0a00720c */ /* 0x040fe20003f64070 */
[----:B------:R-:W-:Y:S01]  /*fba0*/  IMAD.MOV.U32 R42, RZ, RZ, R16 ;  /* 0x000000ffff2a7224 */ /* 0x000fe200078e0010 */
[----:B------:R-:W-:Y:S01]  /*fbb0*/  IABS R21, R25 ;  /* 0x0000001900157213 */ /* 0x000fe20000000000 */
[----:B------:R-:W-:Y:S01]  /*fbc0*/  IMAD.MOV R16, RZ, RZ, -R19 ;  /* 0x000000ffff107224 */ /* 0x000fe200078e0a13 */
[----:B------:R-:W-:Y:S03]  /*fbd0*/  STL.64 [R1+0x1300], R58 ;  /* 0x0013003a01007387 */ /* 0x000fe60000100a00 */
[----:B------:R-:W-:Y:S01]  /*fbe0*/  IMAD R23, R10, R16, R23 ;  /* 0x000000100a177224 */ /* 0x000fe200078e0217 */
[----:B------:R-:W-:Y:S01]  /*fbf0*/  STL.64 [R1+0x1310], R50 ;  /* 0x0013103201007387 */ /* 0x000fe20000100a00 */
[----:B------:R-:W-:-:S03]  /*fc00*/  IMAD.HI.U32 R15, R11, R21, RZ ;  /* 0x000000150b0f7227 */ /* 0x000fc600078e00ff */
[----:B------:R0:W-:Y:S01]  /*fc10*/  STL [R1+0x12c], R30 ;  /* 0x00012c1e01007387 */ /* 0x0001e20000100800 */
[--C-:B------:R-:W-:Y:S01]  /*fc20*/  @!P1 IMAD.IADD R8, R8, 0x1, -R10.reuse ;  /* 0x0000000108089824 */ /* 0x100fe200078e0a0a */
[----:B------:R-:W-:Y:S01]  /*fc30*/  ISETP.GT.U32.AND P1, PT, R10, R23, PT ;  /* 0x000000170a00720c */ /* 0x000fe20003f24070 */
[--C-:B------:R-:W-:Y:S02]  /*fc40*/  @!P6 IMAD.IADD R22, R22, 0x1, -R10.reuse ;  /* 0x000000011616e824 */ /* 0x100fe400078e0a0a */
[----:B------:R-:W-:Y:S02]  /*fc50*/  IMAD.MOV R15, RZ, RZ, -R15 ;  /* 0x000000ffff0f7224 */ /* 0x000fe400078e0a0f */
[----:B0-----:R-:W-:Y:S02]  /*fc60*/  VIADD R30, R0, 0x69 ;  /* 0x00000069001e7836 */ /* 0x001fe40000000000 */
[----:B------:R-:W-:-:S03]  /*fc70*/  @!P3 IMAD.IADD R12, R12, 0x1, -R10 ;  /* 0x000000010c0cb824 */ /* 0x000fc600078e0a0a */
[----:B------:R-:W-:Y:S01]  /*fc80*/  IABS R19, R30 ;  /* 0x0000001e00137213 */ /* 0x000fe20000000000 */
[----:B------:R-:W-:Y:S01]  /*fc90*/  IMAD R21, R10, R15, R21 ;  /* 0x0000000f0a157224 */ /* 0x000fe200078e0215 */
[----:B------:R-:W-:Y:S02]  /*fca0*/  ISETP.GE.AND P3, PT, R24, RZ, PT ;  /* 0x000000ff1800720c */ /* 0x000fe40003f66270 */
[----:B------:R-:W-:Y:S01]  /*fcb0*/  ISETP.GT.U32.AND P6, PT, R10, R22, PT ;  /* 0x000000160a00720c */ /* 0x000fe20003fc4070 */
[----:B------:R-:W-:-:S04]  /*fcc0*/  IMAD.HI.U32 R15, R11, R19, RZ ;  /* 0x000000130b0f7227 */ /* 0x000fc800078e00ff */
[----:B------:R-:W-:Y:S02]  /*fcd0*/  IMAD.MOV.U32 R39, RZ, RZ, R9 ;  /* 0x000000ffff277224 */ /* 0x000fe400078e0009 */
[----:B------:R-:W-:Y:S02]  /*fce0*/  IMAD.MOV R9, RZ, RZ, -R15 ;  /* 0x000000ffff097224 */ /* 0x000fe400078e0a0f */
[----:B------:R-:W-:Y:S01]  /*fcf0*/  @!P4 IMAD.MOV R42, RZ, RZ, -R42 ;  /* 0x000000ffff2ac224 */ /* 0x000fe200078e0a2a */
[----:B------:R-:W-:Y:S01]  /*fd00*/  ISETP.GE.AND P4, PT, R27, RZ, PT ;  /* 0x000000ff1b00720c */ /* 0x000fe20003f86270 */
[----:B------:R-:W-:Y:S02]  /*fd10*/  @!P1 IMAD.IADD R23, R23, 0x1, -R10 ;  /* 0x0000000117179824 */ /* 0x000fe400078e0a0a */
[----:B------:R-:W-:Y:S02]  /*fd20*/  IMAD.MOV.U32 R40, RZ, RZ, R12 ;  /* 0x000000ffff287224 */ /* 0x000fe400078e000c */
[----:B------:R-:W-:-:S02]  /*fd30*/  IMAD R19, R10, R9, R19 ;  /* 0x000000090a137224 */ /* 0x000fc400078e0213 */
[----:B------:R-:W-:Y:S01]  /*fd40*/  @!P3 IMAD.MOV R40, RZ, RZ, -R40 ;  /* 0x000000ffff28b224 */ /* 0x000fe200078e0a28 */
[----:B------:R-:W-:Y:S01]  /*fd50*/  ISETP.GT.U32.AND P3, PT, R10, R23, PT ;  /* 0x000000170a00720c */ /* 0x000fe20003f64070 */
[----:B------:R-:W-:Y:S01]  /*fd60*/  @!P6 IMAD.IADD R22, R22, 0x1, -R10 ;  /* 0x000000011616e824 */ /* 0x000fe200078e0a0a */
[----:B------:R-:W-:Y:S01]  /*fd70*/  ISETP.GT.U32.AND P6, PT, R10, R19, PT ;  /* 0x000000130a00720c */ /* 0x000fe20003fc4070 */
[----:B------:R-:W-:Y:S02]  /*fd80*/  VIADD R31, R0, 0x6a ;  /* 0x0000006a001f7836 */ /* 0x000fe40000000000 */
[----:B------:R-:W-:-:S03]  /*fd90*/  IMAD.MOV.U32 R38, RZ, RZ, R8 ;  /* 0x000000ffff267224 */ /* 0x000fc600078e0008 */
[----:B------:R-:W-:Y:S01]  /*fda0*/  IABS R18, R31 ;  /* 0x0000001f00127213 */ /* 0x000fe20000000000 */
[----:B------:R-:W-:Y:S01]  /*fdb0*/  @!P4 IMAD.MOV R38, RZ, RZ, -R38 ;  /* 0x000000ffff26c224 */ /* 0x000fe200078e0a26 */
[----:B------:R-:W-:Y:S01]  /*fdc0*/  ISETP.GE.AND P4, PT, R29, RZ, PT ;  /* 0x000000ff1d00720c */ /* 0x000fe20003f86270 */
[----:B------:R-:W-:Y:S02]  /*fdd0*/  VIADD R28, R0, 0x68 ;  /* 0x00000068001c7836 */ /* 0x000fe40000000000 */
[----:B------:R-:W-:Y:S02]  /*fde0*/  IMAD.MOV.U32 R32, RZ, RZ, R14 ;  /* 0x000000ffff207224 */ /* 0x000fe400078e000e */
[----:B------:R-:W-:Y:S01]  /*fdf0*/  @!P5 IMAD.MOV R39, RZ, RZ, -R39 ;  /* 0x000000ffff27d224 */ /* 0x000fe200078e0a27 */
[----:B------:R-:W-:Y:S01]  /*fe00*/  ISETP.GT.U32.AND P5, PT, R10, R21, PT ;  /* 0x000000150a00720c */ /* 0x000fe20003fa4070 */
[----:B------:R-:W-:Y:S02]  /*fe10*/  VIADD R29, R0, 0x6b ;  /* 0x0000006b001d7836 */ /* 0x000fe40000000000 */
[----:B------:R-:W-:Y:S01]  /*fe20*/  IMAD.HI.U32 R14, R11, R18, RZ ;  /* 0x000000120b0e7227 */ /* 0x000fe200078e00ff */
[----:B------:R-:W-:-:S03]  /*fe30*/  IABS R24, R28 ;  /* 0x0000001c00187213 */ /* 0x000fc60000000000 */
[--C-:B------:R-:W-:Y:S01]  /*fe40*/  @!P3 IMAD.IADD R23, R23, 0x1, -R10.reuse ;  /* 0x000000011717b824 */ /* 0x100fe200078e0a0a */
[----:B------:R-:W-:Y:S01]  /*fe50*/  ISETP.GE.AND P3, PT, R17, RZ, PT ;  /* 0x000000ff1100720c */ /* 0x000fe20003f66270 */
[----:B------:R-:W-:Y:S01]  /*fe60*/  @!P6 IMAD.IADD R19, R19, 0x1, -R10 ;  /* 0x000000011313e824 */ /* 0x000fe200078e0a0a */
[----:B------:R-:W-:Y:S01]  /*fe70*/  IABS R17, R29 ;  /* 0x0000001d00117213 */ /* 0x000fe20000000000 */
[----:B------:R-:W-:Y:S02]  /*fe80*/  IMAD.MOV R8, RZ, RZ, -R14 ;  /* 0x000000ffff087224 */ /* 0x000fe400078e0a0e */
[----:B------:R-:W-:Y:S01]  /*fe90*/  @!P0 IMAD.MOV R32, RZ, RZ, -R32 ;  /* 0x000000ffff208224 */ /* 0x000fe200078e0a20 */
[C---:B------:R-:W-:Y:S01]  /*fea0*/  ISETP.GT.U32.AND P0, PT, R10.reuse, R20, PT ;  /* 0x000000140a00720c */ /* 0x040fe20003f04070 */
[C---:B------:R-:W-:Y:S01]  /*feb0*/  IMAD R18, R10.reuse, R8, R18 ;  /* 0x000000080a127224 */ /* 0x040fe200078e0212 */
[----:B------:R-:W-:Y:S01]  /*fec0*/  ISETP.GT.U32.AND P6, PT, R10, R19, PT ;  /* 0x000000130a00720c */ /* 0x000fe20003fc4070 */
[----:B------:R-:W-:-:S04]  /*fed0*/  IMAD.HI.U32 R16, R11, R24, RZ ;  /* 0x000000180b107227 */ /* 0x000fc800078e00ff */
[----:B------:R-:W-:-:S04]  /*fee0*/  IMAD.HI.U32 R8, R11, R17, RZ ;  /* 0x000000110b087227 */ /* 0x000fc800078e00ff */
[----:B------:R-:W-:Y:S02]  /*fef0*/  IMAD.MOV R16, RZ, RZ, -R16 ;  /* 0x000000ffff107224 */ /* 0x000fe400078e0a10 */
[----:B------:R-:W-:Y:S02]  /*ff00*/  @!P5 IMAD.IADD R21, R21, 0x1, -R10 ;  /* 0x000000011515d824 */ /* 0x000fe400078e0a0a */
[----:B------:R-:W-:Y:S02]  /*ff10*/  IMAD.MOV R8, RZ, RZ, -R8 ;  /* 0x000000ffff087224 */ /* 0x000fe400078e0a08 */
[C---:B------:R-:W-:Y:S01]  /*ff20*/  IMAD R24, R10.reuse, R16, R24 ;  /* 0x000000100a187224 */ /* 0x040fe200078e0218 */
[C---:B------:R-:W-:Y:S01]  /*ff30*/  ISETP.GT.U32.AND P5, PT, R10.reuse, R21, PT ;  /* 0x000000150a00720c */ /* 0x040fe20003fa4070 */
[----:B------:R-:W-:Y:S02]  /*ff40*/  IMAD R17, R10, R8, R17 ;  /* 0x000000080a117224 */ /* 0x000fe400078e0211 */
[--C-:B------:R-:W-:Y:S01]  /*ff50*/  @!P0 IMAD.IADD R20, R20, 0x1, -R10.reuse ;  /* 0x0000000114148824 */ /* 0x100fe200078e0a0a */
[C---:B------:R-:W-:Y:S01]  /*ff60*/  ISETP.GT.U32.AND P0, PT, R10.reuse, R24, PT ;  /* 0x000000180a00720c */ /* 0x040fe20003f04070 */
[----:B------:R-:W-:Y:S01]  /*ff70*/  @!P6 IMAD.IADD R19, R19, 0x1, -R10 ;  /* 0x000000011313e824 */ /* 0x000fe200078e0a0a */
[----:B------:R-:W-:-:S02]  /*ff80*/  ISETP.GT.U32.AND P6, PT, R10, R17, PT ;  /* 0x000000110a00720c */ /* 0x000fc40003fc4070 */
[----:B------:R-:W-:Y:S01]  /*ff90*/  ISETP.GE.AND P1, PT, R26, RZ, PT ;  /* 0x000000ff1a00720c */ /* 0x000fe20003f26270 */
[C---:B------:R-:W-:Y:S02]  /*ffa0*/  VIADD R26, R0.reuse, 0x6c ;  /* 0x0000006c001a7836 */ /* 0x040fe40000000000 */
[----:B------:R-:W-:Y:S02]  /*ffb0*/  VIADD R60, R0, 0x6d ;  /* 0x0000006d003c7836 */ /* 0x000fe40000000000 */
[--C-:B------:R-:W-:Y:S01]  /*ffc0*/  @!P5 IMAD.IADD R21, R21, 0x1, -R10.reuse ;  /* 0x000000011515d824 */ /* 0x100fe200078e0a0a */
[----:B------:R-:W-:Y:S02]  /*ffd0*/  ISETP.GT.U32.AND P5, PT, R10, R18, PT ;  /* 0x000000120a00720c */ /* 0x000fe40003fa4070 */
[----:B------:R-:W-:Y:S01]  /*ffe0*/  IABS R16, R26 ;  /* 0x0000001a00107213 */ /* 0x000fe20000000000 */
[--C-:B------:R-:W-:Y:S01]  /*fff0*/  @!P0 IMAD.IADD R24, R24, 0x1, -R10.reuse ;  /* 0x0000000118188824 */ /* 0x100fe200078e0a0a */
[----:B------:R-:W-:Y:S01]  /*10000*/  IABS R15, R60 ;  /* 0x0000003c000f7213 */ /* 0x000fe20000000000 */
[----:B------:R-:W-:-:S02]  /*10010*/  @!P6 IMAD.IADD R17, R17, 0x1, -R10 ;  /* 0x000000011111e824 */ /* 0x000fc400078e0a0a */
[C---:B------:R-:W-:Y:S01]  /*10020*/  IMAD.HI.U32 R12, R11.reuse, R16, RZ ;  /* 0x000000100b0c7227 */ /* 0x040fe200078e00ff */
[C---:B------:R-:W-:Y:S02]  /*10030*/  ISETP.GT.U32.AND P0, PT, R10.reuse, R24, PT ;  /* 0x000000180a00720c */ /* 0x040fe40003f04070 */
[----:B------:R-:W-:Y:S01]  /*10040*/  ISETP.GT.U32.AND P6, PT, R10, R17, PT ;  /* 0x000000110a00720c */ /* 0x000fe20003fc4070 */
[----:B------:R-:W-:-:S04]  /*10050*/  IMAD.HI.U32 R14, R11, R15, RZ ;  /* 0x0000000f0b0e7227 */ /* 0x000fc800078e00ff */
[----:B------:R-:W-:Y:S02]  /*10060*/  IMAD.MOV R8, RZ, RZ, -R12 ;  /* 0x000000ffff087224 */ /* 0x000fe400078e0a0c */
[----:B------:R-:W-:Y:S02]  /*10070*/  IMAD.MOV R12, RZ, RZ, -R14 ;  /* 0x000000ffff0c7224 */ /* 0x000fe400078e0a0e */
[----:B------:R-:W-:Y:S02]  /*10080*/  @!P5 IMAD.IADD R18, R18, 0x1, -R10 ;  /* 0x000000011212d824 */ /* 0x000fe400078e0a0a */
[----:B------:R-:W-:Y:S02]  /*10090*/  VIADD R52, R0, 0x70 ;  /* 0x0000007000347836 */ /* 0x000fe40000000000 */
[----:B------:R-:W-:Y:S02]  /*100a0*/  IMAD.MOV.U32 R37, RZ, RZ, R20 ;  /* 0x000000ffff257224 */ /* 0x000fe400078e0014 */
[C---:B------:R-:W-:Y:S01]  /*100b0*/  IMAD R15, R10.reuse, R12, R15 ;  /* 0x0000000c0a0f7224 */ /* 0x040fe200078e020f */
[----:B------:R-:W-:Y:S01]  /*100c0*/  IABS R14, R52 ;  /* 0x00000034000e7213 */ /* 0x000fe20000000000 */
[----:B------:R-:W-:Y:S01]  /*100d0*/  @!P1 IMAD.MOV R37, RZ, RZ, -R37 ;  /* 0x000000ffff259224 */ /* 0x000fe200078e0a25 */
[----:B------:R-:W-:Y:S01]  /*100e0*/  ISETP.GT.U32.AND P1, PT, R10, R18, PT ;  /* 0x000000120a00720c */ /* 0x000fe20003f24070 */
[--C-:B------:R-:W-:Y:S01]  /*100f0*/  @!P0 IMAD.IADD R24, R24, 0x1, -R10.reuse ;  /* 0x0000000118188824 */ /* 0x100fe200078e0a0a */
[----:B------:R-:W-:Y:S01]  /*10100*/  ISETP.GE.AND P0, PT, R25, RZ, PT ;  /* 0x000000ff1900720c */ /* 0x000fe20003f06270 */
[----:B------:R-:W-:Y:S01]  /*10110*/  @!P6 IMAD.IADD R17, R17, 0x1, -R10 ;  /* 0x000000011111e824 */ /* 0x000fe200078e0a0a */
[----:B------:R-:W-:Y:S01]  /*10120*/  ISETP.GT.U32.AND P6, PT, R10, R15, PT ;  /* 0x0000000f0a00720c */ /* 0x000fe20003fc4070 */
[----:B------:R-:W-:-:S02]  /*10130*/  VIADD R66, R0, 0x6e ;  /* 0x0000006e00427836 */ /* 0x000fc40000000000 */
[----:B------:R-:W-:-:S03]  /*10140*/  IMAD.HI.U32 R25, R11, R14, RZ ;  /* 0x0000000e0b197227 */ /* 0x000fc600078e00ff */
[----:B------:R-:W-:Y:S01]  /*10150*/  IABS R27, R66 ;  /* 0x00000042001b7213 */ /* 0x000fe20000000000 */
[----:B------:R-:W-:Y:S02]  /*10160*/  IMAD R16, R10, R8, R16 ;  /* 0x000000080a107224 */ /* 0x000fe400078e0210 */
[----:B------:R-:W-:Y:S02]  /*10170*/  IMAD.MOV R25, RZ, RZ, -R25 ;  /* 0x000000ffff197224 */ /* 0x000fe400078e0a19 */
[----:B------:R-:W-:Y:S01]  /*10180*/  @!P1 IMAD.IADD R18, R18, 0x1, -R10 ;  /* 0x0000000112129824 */ /* 0x000fe200078e0a0a */
[C---:B------:R-:W-:Y:S01]  /*10190*/  ISETP.GT.U32.AND P1, PT, R10.reuse, R16, PT ;  /* 0x000000100a00720c */ /* 0x040fe20003f24070 */
[----:B------:R-:W-:Y:S02]  /*101a0*/  IMAD R14, R10, R25, R14 ;  /* 0x000000190a0e7224 */ /* 0x000fe400078e020e */
[----:B------:R-:W-:-:S04]  /*101b0*/  IMAD.HI.U32 R9, R11, R27, RZ ;  /* 0x0000001b0b097227 */ /* 0x000fc800078e00ff */
[--C-:B------:R-:W-:Y:S01]  /*101c0*/  @!P6 IMAD.IADD R15, R15, 0x1, -R10.reuse ;  /* 0x000000010f0fe824 */ /* 0x100fe200078e0a0a */
[----:B------:R-:W-:Y:S01]  /*101d0*/  ISETP.GT.U32.AND P6, PT, R10, R14, PT ;  /* 0x0000000e0a00720c */ /* 0x000fe20003fc4070 */
[C---:B------:R-:W-:Y:S02]  /*101e0*/  VIADD R55, R0.reuse, 0x71 ;  /* 0x0000007100377836 */ /* 0x040fe40000000000 */
[----:B------:R-:W-:Y:S02]  /*101f0*/  IMAD.MOV R9, RZ, RZ, -R9 ;  /* 0x000000ffff097224 */ /* 0x000fe400078e0a09 */
[----:B------:R-:W-:Y:S01]  /*10200*/  VIADD R54, R0, 0x72 ;  /* 0x0000007200367836 */ /* 0x000fe20000000000 */
[----:B------:R-:W-:Y:S01]  /*10210*/  IABS R12, R55 ;  /* 0x00000037000c7213 */ /* 0x000fe20000000000 */
[----:B------:R-:W-:Y:S02]  /*10220*/  IMAD R27, R10, R9, R27 ;  /* 0x000000090a1b7224 */ /* 0x000fe400078e021b */
[----:B------:R-:W-:Y:S01]  /*10230*/  VIADD R49, R0, 0x73 ;  /* 0x0000007300317836 */ /* 0x000fe20000000000 */
[----:B------:R-:W-:Y:S01]  /*10240*/  IABS R9, R54 ;  /* 0x0000003600097213 */ /* 0x000fe20000000000 */
[----:B------:R-:W-:Y:S01]  /*10250*/  @!P1 IMAD.IADD R16, R16, 0x1, -R10 ;  /* 0x0000000110109824 */ /* 0x000fe200078e0a0a */
[----:B------:R-:W-:Y:S01]  /*10260*/  ISETP.GE.AND P5, PT, R28, RZ, PT ;  /* 0x000000ff1c00720c */ /* 0x000fe20003fa6270 */
[----:B------:R-:W-:Y:S01]  /*10270*/  IMAD.HI.U32 R20, R11, R12, RZ ;  /* 0x0000000c0b147227 */ /* 0x000fe200078e00ff */
[----:B------:R-:W-:-:S03]  /*10280*/  IABS R8, R49 ;  /* 0x0000003100087213 */ /* 0x000fc60000000000 */
[----:B------:R-:W-:-:S04]  /*10290*/  IMAD.HI.U32 R28, R11, R9, RZ ;  /* 0x000000090b1c7227 */ /* 0x000fc800078e00ff */
[----:B------:R-:W-:Y:S01]  /*102a0*/  @!P6 IMAD.IADD R14, R14, 0x1, -R10 ;  /* 0x000000010e0ee824 */ /* 0x000fe200078e0a0a */
[----:B------:R-:W-:Y:S01]  /*102b0*/  ISETP.GT.U32.AND P6, PT, R10, R16, PT ;  /* 0x000000100a00720c */ /* 0x000fe20003fc4070 */
[C---:B------:R-:W-:Y:S02]  /*102c0*/  VIADD R61, R0.reuse, 0x74 ;  /* 0x00000074003d7836 */ /* 0x040fe40000000000 */
[----:B------:R-:W-:Y:S02]  /*102d0*/  IMAD.MOV R20, RZ, RZ, -R20 ;  /* 0x000000ffff147224 */ /* 0x000fe400078e0a14 */
[----:B------:R-:W-:Y:S02]  /*102e0*/  IMAD.MOV R28, RZ, RZ, -R28 ;  /* 0x000000ffff1c7224 */ /* 0x000fe400078e0a1c */
[----:B------:R-:W-:Y:S01]  /*102f0*/  VIADD R57, R0, 0x75 ;  /* 0x0000007500397836 */ /* 0x000fe20000000000 */
[C---:B------:R-:W-:Y:S01]  /*10300*/  ISETP.GT.U32.AND P1, PT, R10.reuse, R27, PT ;  /* 0x0000001b0a00720c */ /* 0x040fe20003f24070 */
[----:B------:R-:W-:Y:S01]  /*10310*/  IMAD.HI.U32 R25, R11, R8, RZ ;  /* 0x000000080b197227 */ /* 0x000fe200078e00ff */
[----:B------:R-:W-:Y:S03]  /*10320*/  STL.64 [R1+0x1320], R44 ;  /* 0x0013202c01007387 */ /* 0x000fe60000100a00 */
[C---:B------:R-:W-:Y:S01]  /*10330*/  IMAD R12, R10.reuse, R20, R12 ;  /* 0x000000140a0c7224 */ /* 0x040fe200078e020c */
[----:B------:R-:W-:Y:S01]  /*10340*/  IABS R20, R61 ;  /* 0x0000003d00147213 */ /* 0x000fe20000000000 */
[C---:B------:R-:W-:Y:S01]  /*10350*/  IMAD R9, R10.reuse, R28, R9 ;  /* 0x0000001c0a097224 */ /* 0x040fe200078e0209 */
[----:B------:R-:W-:Y:S01]  /*10360*/  IABS R28, R57 ;  /* 0x00000039001c7213 */ /* 0x000fe20000000000 */
[----:B------:R-:W-:Y:S01]  /*10370*/  IMAD.MOV R25, RZ, RZ, -R25 ;  /* 0x000000ffff197224 */ /* 0x000fe200078e0a19 */
[----:B------:R-:W-:Y:S04]  /*10380*/  STL.64 [R1+0x1330], R42 ;  /* 0x0013302a01007387 */ /* 0x000fe80000100a00 */
[----:B------:R-:W-:Y:S01]  /*10390*/  STL.64 [R1+0x1340], R40 ;  /* 0x0013402801007387 */ /* 0x000fe20000100a00 */
[----:B------:R-:W-:-:S03]  /*103a0*/  IMAD R8, R10, R25, R8 ;  /* 0x000000190a087224 */ /* 0x000fc600078e0208 */
[----:B------:R0:W-:Y:S01]  /*103b0*/  STL [R1+0x4], R32 ;  /* 0x0000042001007387 */ /* 0x0001e20000100800 */
[----:B------:R-:W-:Y:S02]  /*103c0*/  IMAD.MOV.U32 R25, RZ, RZ, R28 ;  /* 0x000000ffff197224 */ /* 0x000fe400078e001c */
[----:B------:R-:W-:Y:S01]  /*103d0*/  @!P6 IMAD.IADD R16, R16, 0x1, -R10 ;  /* 0x000000011010e824 */ /* 0x000fe200078e0a0a */
[----:B------:R-:W-:Y:S01]  /*103e0*/  ISETP.GT.U32.AND P6, PT, R10, R9, PT ;  /* 0x000000090a00720c */ /* 0x000fe20003fc4070 */
[----:B------:R-:W-:Y:S02]  /*103f0*/  IMAD.MOV.U32 R36, RZ, RZ, R23 ;  /* 0x000000ffff247224 */ /* 0x000fe400078e0017 */
[----:B0-----:R-:W-:-:S04]  /*10400*/  IMAD.HI.U32 R32, R11, R20, RZ ;  /* 0x000000140b207227 */ /* 0x001fc800078e00ff */
[----:B------:R-:W-:Y:S02]  /*10410*/  IMAD.MOV R28, RZ, RZ, -R32 ;  /* 0x000000ffff1c7224 */ /* 0x000fe400078e0a20 */
[----:B------:R-:W-:Y:S02]  /*10420*/  VIADD R62, R0, 0x76 ;  /* 0x00000076003e7836 */ /* 0x000fe40000000000 */
[----:B------:R-:W-:-:S04]  /*10430*/  IMAD.HI.U32 R23, R11, R25, RZ ;  /* 0x000000190b177227 */ /* 0x000fc800078e00ff */
[----:B------:R-:W-:Y:S02]  /*10440*/  @!P1 IMAD.IADD R27, R27, 0x1, -R10 ;  /* 0x000000011b1b9824 */ /* 0x000fe400078e0a0a */
[----:B------:R-:W-:Y:S02]  /*10450*/  IMAD.MOV.U32 R35, RZ, RZ, R22 ;  /* 0x000000ffff237224 */ /* 0x000fe400078e0016 */
[----:B------:R-:W-:Y:S02]  /*10460*/  IMAD.MOV.U32 R42, RZ, RZ, R21 ;  /* 0x000000ffff2a7224 */ /* 0x000fe400078e0015 */
[C---:B------:R-:W-:Y:S01]  /*10470*/  IMAD R21, R10.reuse, R28, R20 ;  /* 0x0000001c0a157224 */ /* 0x040fe200078e0214 */
[----:B------:R-:W-:Y:S01]  /*10480*/  IABS R33, R62 ;  /* 0x0000003e00217213 */ /* 0x000fe20000000000 */
[----:B------:R-:W-:Y:S01]  /*10490*/  IMAD.MOV R20, RZ, RZ, -R23 ;  /* 0x000000ffff147224 */ /* 0x000fe200078e0a17 */
[----:B------:R-:W-:Y:S01]  /*104a0*/  ISETP.GT.U32.AND P1, PT, R10, R12, PT ;  /* 0x0000000c0a00720c */ /* 0x000fe20003f24070 */
[----:B------:R-:W-:-:S02]  /*104b0*/  VIADD R64, R0, 0x78 ;  /* 0x0000007800407836 */ /* 0x000fc40000000000 */
[----:B------:R-:W-:Y:S01]  /*104c0*/  @!P3 IMAD.MOV R35, RZ, RZ, -R35 ;  /* 0x000000ffff23b224 */ /* 0x000fe200078e0a23 */
[C---:B------:R-:W-:Y:S01]  /*104d0*/  ISETP.GT.U32.AND P3, PT, R10.reuse, R27, PT ;  /* 0x0000001b0a00720c */ /* 0x040fe20003f64070 */
[C---:B------:R-:W-:Y:S01]  /*104e0*/  IMAD R20, R10.reuse, R20, R25 ;  /* 0x000000140a147224 */ /* 0x040fe200078e0219 */
[----:B------:R-:W-:Y:S01]  /*104f0*/  IABS R34, R64 ;  /* 0x0000004000227213 */ /* 0x000fe20000000000 */
[----:B------:R-:W-:Y:S01]  /*10500*/  @!P4 IMAD.MOV R36, RZ, RZ, -R36 ;  /* 0x000000ffff24c224 */ /* 0x000fe200078e0a24 */
[C---:B------:R-:W-:Y:S01]  /*10510*/  ISETP.GT.U32.AND P4, PT, R10.reuse, R15, PT ;  /* 0x0000000f0a00720c */ /* 0x040fe20003f84070 */
[----:B------:R-:W-:Y:S02]  /*10520*/  IMAD.MOV.U32 R28, RZ, RZ, R33 ;  /* 0x000000ffff1c7224 */ /* 0x000fe400078e0021 */
[----:B------:R-:W-:Y:S01]  /*10530*/  @!P6 IMAD.IADD R9, R9, 0x1, -R10 ;  /* 0x000000010909e824 */ /* 0x000fe200078e0a0a */
[----:B------:R-:W-:Y:S01]  /*10540*/  ISETP.GT.U32.AND P6, PT, R10, R20, PT ;  /* 0x000000140a00720c */ /* 0x000fe20003fc4070 */
[----:B------:R-:W-:-:S04]  /*10550*/  IMAD.HI.U32 R23, R11, R28, RZ ;  /* 0x0000001c0b177227 */ /* 0x000fc800078e00ff */
[----:B------:R-:W-:Y:S02]  /*10560*/  IMAD.MOV.U32 R22, RZ, RZ, R34 ;  /* 0x000000ffff167224 */ /* 0x000fe400078e0022 */
[----:B------:R-:W-:Y:S01]  /*10570*/  @!P0 IMAD.MOV R42, RZ, RZ, -R42 ;  /* 0x000000ffff2a8224 */ /* 0x000fe200078e0a2a */
[----:B------:R-:W-:Y:S01]  /*10580*/  ISETP.GT.U32.AND P0, PT, R10, R14, PT ;  /* 0x0000000e0a00720c */ /* 0x000fe20003f04070 */
[----:B------:R-:W-:Y:S02]  /*10590*/  IMAD.MOV R23, RZ, RZ, -R23 ;  /* 0x000000ffff177224 */ /* 0x000fe400078e0a17 */
[--C-:B------:R-:W-:Y:S02]  /*105a0*/  @!P1 IMAD.IADD R12, R12, 0x1, -R10.reuse ;  /* 0x000000010c0c9824 */ /* 0x100fe400078e0a0a */
[----:B------:R-:W-:Y:S01]  /*105b0*/  @!P3 IMAD.IADD R27, R27, 0x1, -R10 ;  /* 0x000000011b1bb824 */ /* 0x000fe200078e0a0a */
[C---:B------:R-:W-:Y:S01]  /*105c0*/  ISETP.GT.U32.AND P3, PT, R10.reuse, R21, PT ;  /* 0x000000150a00720c */ /* 0x040fe20003f64070 */
[----:B------:R-:W-:Y:S01]  /*105d0*/  IMAD.HI.U32 R25, R11, R22, RZ ;  /* 0x000000160b197227 */ /* 0x000fe200078e00ff */
[----:B------:R-:W-:-:S03]  /*105e0*/  ISETP.GT.U32.AND P1, PT, R10, R12, PT ;  /* 0x0000000c0a00720c */ /* 0x000fc60003f24070 */
[----:B------:R-:W-:Y:S02]  /*105f0*/  IMAD R28, R10, R23, R28 ;  /* 0x000000170a1c7224 */ /* 0x000fe400078e021c */
[----:B------:R-:W-:Y:S02]  /*10600*/  IMAD.MOV R25, RZ, RZ, -R25 ;  /* 0x000000ffff197224 */ /* 0x000fe400078e0a19 */
[----:B------:R-:W-:Y:S02]  /*10610*/  VIADD R53, R0, 0x79 ;  /* 0x0000007900357836 */ /* 0x000fe40000000000 */
[--C-:B------:R-:W-:Y:S01]  /*10620*/  @!P4 IMAD.IADD R15, R15, 0x1, -R10.reuse ;  /* 0x000000010f0fc824 */ /* 0x100fe200078e0a0a */
[----:B------:R-:W-:Y:S01]  /*10630*/  ISETP.GT.U32.AND P4, PT, R10, R8, PT ;  /* 0x000000080a00720c */ /* 0x000fe20003f84070 */
[----:B------:R-:W-:Y:S01]  /*10640*/  @!P6 IMAD.IADD R20, R20, 0x1, -R10 ;  /* 0x000000011414e824 */ /* 0x000fe200078e0a0a */
[C---:B------:R-:W-:Y:S01]  /*10650*/  ISETP.GT.U32.AND P6, PT, R10.reuse, R28, PT ;  /* 0x0000001c0a00720c */ /* 0x040fe20003fc4070 */
[----:B------:R-:W-:Y:S01]  /*10660*/  IMAD R22, R10, R25, R22 ;  /* 0x000000190a167224 */ /* 0x000fe200078e0216 */
[----:B------:R-:W-:Y:S01]  /*10670*/  IABS R25, R53 ;  /* 0x0000003500197213 */ /* 0x000fe20000000000 */
[----:B------:R-:W-:-:S02]  /*10680*/  VIADD R71, R0, 0x7a ;  /* 0x0000007a00477836 */ /* 0x000fc40000000000 */
[----:B------:R-:W-:Y:S02]  /*10690*/  VIADD R91, R0, 0x7b ;  /* 0x0000007b005b7836 */ /* 0x000fe40000000000 */
[--C-:B------:R-:W-:Y:S01]  /*106a0*/  @!P0 IMAD.IADD R14, R14, 0x1, -R10.reuse ;  /* 0x000000010e0e8824 */ /* 0x100fe200078e0a0a */
[----:B------:R-:W-:Y:S01]  /*106b0*/  ISETP.GE.AND P0, PT, R30, RZ, PT ;  /* 0x000000ff1e00720c */ /* 0x000fe20003f06270 */
[----:B------:R-:W-:Y:S01]  /*106c0*/  VIADD R92, R0, 0x7d ;  /* 0x0000007d005c7836 */ /* 0x000fe20000000000 */
[----:B------:R-:W-:Y:S01]  /*106d0*/  IABS R23, R71 ;  /* 0x0000004700177213 */ /* 0x000fe20000000000 */
[----:B------:R-:W-:Y:S01]  /*106e0*/  @!P3 IMAD.IADD R21, R21, 0x1, -R10 ;  /* 0x000000011515b824 */ /* 0x000fe200078e0a0a */
[----:B------:R-:W-:Y:S01]  /*106f0*/  ISETP.GE.AND P3, PT, R26, RZ, PT ;  /* 0x000000ff1a00720c */ /* 0x000fe20003f66270 */
[----:B------:R-:W-:Y:S01]  /*10700*/  IMAD.HI.U32 R30, R11, R25, RZ ;  /* 0x000000190b1e7227 */ /* 0x000fe200078e00ff */
[----:B------:R-:W-:-:S03]  /*10710*/  IABS R26, R91 ;  /* 0x0000005b001a7213 */ /* 0x000fc60000000000 */
[----:B------:R-:W-:Y:S01]  /*10720*/  VIADD R93, R0, 0x7c ;  /* 0x0000007c005d7836 */ /* 0x000fe20000000000 */
[----:B------:R-:W-:Y:S01]  /*10730*/  IABS R46, R92 ;  /* 0x0000005c002e7213 */ /* 0x000fe20000000000 */
[----:B------:R-:W-:Y:S01]  /*10740*/  @!P1 IMAD.IADD R12, R12, 0x1, -R10 ;  /* 0x000000010c0c9824 */ /* 0x000fe200078e0a0a */
[----:B------:R-:W-:Y:S01]  /*10750*/  ISETP.GE.AND P1, PT, R31, RZ, PT ;  /* 0x000000ff1f00720c */ /* 0x000fe20003f26270 */
[----:B------:R-:W-:Y:S02]  /*10760*/  IMAD.MOV R32, RZ, RZ, -R30 ;  /* 0x000000ffff207224 */ /* 0x000fe400078e0a1e */
[----:B------:R-:W-:Y:S01]  /*10770*/  @!P4 IMAD.IADD R8, R8, 0x1, -R10 ;  /* 0x000000010808c824 */ /* 0x000fe200078e0a0a */
[----:B------:R-:W-:Y:S01]  /*10780*/  ISETP.GE.AND P4, PT, R29, RZ, PT ;  /* 0x000000ff1d00720c */ /* 0x000fe20003f86270 */
[----:B------:R-:W-:Y:S01]  /*10790*/  IMAD.HI.U32 R31, R11, R23, RZ ;  /* 0x000000170b1f7227 */ /* 0x000fe200078e00ff */
[----:B------:R-:W-:-:S03]  /*107a0*/  IABS R29, R93 ;  /* 0x0000005d001d7213 */ /* 0x000fc60000000000 */
[----:B------:R-:W-:-:S04]  /*107b0*/  IMAD.HI.U32 R33, R11, R26, RZ ;  /* 0x0000001a0b217227 */ /* 0x000fc800078e00ff */
[----:B------:R-:W-:Y:S01]  /*107c0*/  @!P6 IMAD.IADD R28, R28, 0x1, -R10 ;  /* 0x000000011c1ce824 */ /* 0x000fe200078e0a0a */
[C---:B------:R-:W-:Y:S01]  /*107d0*/  ISETP.GT.U32.AND P6, PT, R10.reuse, R22, PT ;  /* 0x000000160a00720c */ /* 0x040fe20003fc4070 */
[----:B------:R-:W-:Y:S02]  /*107e0*/  IMAD R25, R10, R32, R25 ;  /* 0x000000200a197224 */ /* 0x000fe400078e0219 */
[----:B------:R-:W-:-:S04]  /*107f0*/  IMAD.HI.U32 R32, R11, R46, RZ ;  /* 0x0000002e0b207227 */ /* 0x000fc800078e00ff */
[----:B------:R-:W-:Y:S02]  /*10800*/  IMAD.MOV R30, RZ, RZ, -R31 ;  /* 0x000000ffff1e7224 */ /* 0x000fe400078e0a1f */
[----:B------:R-:W-:Y:S02]  /*10810*/  IMAD.MOV R31, RZ, RZ, -R33 ;  /* 0x000000ffff1f7224 */ /* 0x000fe400078e0a21 */
[----:B------:R-:W-:Y:S01]  /*10820*/  IMAD.HI.U32 R33, R11, R29, RZ ;  /* 0x0000001d0b217227 */ /* 0x000fe200078e00ff */
[----:B------:R-:W-:Y:S03]  /*10830*/  STL.64 [R1+0x1350], R38 ;  /* 0x0013502601007387 */ /* 0x000fe60000100a00 */
[----:B------:R-:W-:Y:S02]  /*10840*/  IMAD.MOV.U32 R34, RZ, RZ, R24 ;  /* 0x000000ffff227224 */ /* 0x000fe400078e0018 */
[----:B------:R-:W-:Y:S01]  /*10850*/  IMAD.MOV R24, RZ, RZ, -R32 ;  /* 0x000000ffff187224 */ /* 0x000fe200078e0a20 */
[----:B------:R0:W-:Y:S01]  /*10860*/  STL.64 [R1+0x1360], R36 ;  /* 0x0013602401007387 */ /* 0x0001e20000100a00 */
[----:B------:R-:W-:-:S02]  /*10870*/  IMAD.MOV.U32 R32, RZ, RZ, R18 ;  /* 0x000000ffff207224 */ /* 0x000fc400078e0012 */
[C---:B------:R-:W-:Y:S02]  /*10880*/  IMAD R26, R10.reuse, R31, R26 ;  /* 0x0000001f0a1a7224 */ /* 0x040fe400078e021a */
[----:B------:R-:W-:Y:S02]  /*10890*/  IMAD.MOV.U32 R31, RZ, RZ, R17 ;  /* 0x000000ffff1f7224 */ /* 0x000fe400078e0011 */
[----:B------:R-:W-:Y:S01]  /*108a0*/  @!P1 IMAD.MOV R32, RZ, RZ, -R32 ;  /* 0x000000ffff209224 */ /* 0x000fe200078e0a20 */
[----:B------:R-:W-:Y:S01]  /*108b0*/  ISETP.GT.U32.AND P1, PT, R10, R21, PT ;  /* 0x000000150a00720c */ /* 0x000fe20003f24070 */
[----:B0-----:R-:W-:Y:S02]  /*108c0*/  IMAD.MOV R36, RZ, RZ, -R33 ;  /* 0x000000ffff247224 */ /* 0x001fe400078e0a21 */
[----:B------:R-:W-:Y:S02]  /*108d0*/  IMAD.MOV.U32 R33, RZ, RZ, R19 ;  /* 0x000000ffff217224 */ /* 0x000fe400078e0013 */
[----:B------:R-:W-:-:S02]  /*108e0*/  @!P6 IMAD.IADD R22, R22, 0x1, -R10 ;  /* 0x000000011616e824 */ /* 0x000fc400078e0a0a */
[----:B------:R-:W-:Y:S01]  /*108f0*/  @!P0 IMAD.MOV R33, RZ, RZ, -R33 ;  /* 0x000000ffff218224 */ /* 0x000fe200078e0a21 */
[C---:B------:R-:W-:Y:S01]  /*10900*/  ISETP.GT.U32.AND P0, PT, R10.reuse, R8, PT ;  /* 0x000000080a00720c */ /* 0x040fe20003f04070 */
[----:B------:R-:W-:Y:S01]  /*10910*/  @!P4 IMAD.MOV R31, RZ, RZ, -R31 ;  /* 0x000000ffff1fc224 */ /* 0x000fe200078e0a1f */
[C---:B------:R-:W-:Y:S02]  /*10920*/  ISETP.GT.U32.AND P4, PT, R10.reuse, R20, PT ;  /* 0x000000140a00720c */ /* 0x040fe40003f84070 */
[C---:B------:R-:W-:Y:S01]  /*10930*/  ISETP.GT.U32.AND P6, PT, R10.reuse, R22, PT ;  /* 0x000000160a00720c */ /* 0x040fe20003fc4070 */
[C---:B------:R-:W-:Y:S02]  /*10940*/  IMAD R23, R10.reuse, R30, R23 ;  /* 0x0000001e0a177224 */ /* 0x040fe400078e0217 */
[C---:B------:R-:W-:Y:S02]  /*10950*/  IMAD R17, R10.reuse, R36, R29 ;  /* 0x000000240a117224 */ /* 0x040fe400078e021d */
[----:B------:R-:W-:Y:S01]  /*10960*/  @!P1 IMAD.IADD R21, R21, 0x1, -R10 ;  /* 0x0000000115159824 */ /* 0x000fe200078e0a0a */
[----:B------:R-:W-:Y:S01]  /*10970*/  ISETP.GT.U32.AND P1, PT, R10, R26, PT ;  /* 0x0000001a0a00720c */ /* 0x000fe20003f24070 */
[----:B------:R-:W-:-:S02]  /*10980*/  IMAD.MOV.U32 R30, RZ, RZ, R16 ;  /* 0x000000ffff1e7224 */ /* 0x000fc400078e0010 */
[----:B------:R-:W-:Y:S02]  /*10990*/  IMAD R16, R10, R24, R46 ;  /* 0x000000180a107224 */ /* 0x000fe400078e022e */
[--C-:B------:R-:W-:Y:S01]  /*109a0*/  @!P0 IMAD.IADD R8, R8, 0x1, -R10.reuse ;  /* 0x0000000108088824 */ /* 0x100fe200078e0a0a */
[----:B------:R-:W-:Y:S01]  /*109b0*/  ISETP.GT.U32.AND P0, PT, R10, R23, PT ;  /* 0x000000170a00720c */ /* 0x000fe20003f04070 */
[----:B------:R-:W-:Y:S01]  /*109c0*/  @!P4 IMAD.IADD R20, R20, 0x1, -R10 ;  /* 0x000000011414c824 */ /* 0x000fe200078e0a0a */
[C---:B------:R-:W-:Y:S01]  /*109d0*/  ISETP.GT.U32.AND P4, PT, R10.reuse, R17, PT ;  /* 0x000000110a00720c */ /* 0x040fe20003f84070 */
[----:B------:R-:W-:Y:S01]  /*109e0*/  @!P5 IMAD.MOV R34, RZ, RZ, -R34 ;  /* 0x000000ffff22d224 */ /* 0x000fe200078e0a22 */
[----:B------:R-:W-:Y:S01]  /*109f0*/  ISETP.GT.U32.AND P5, PT, R10, R9, PT ;  /* 0x000000090a00720c */ /* 0x000fe20003fa4070 */
[----:B------:R-:W-:Y:S01]  /*10a00*/  @!P6 IMAD.IADD R22, R22, 0x1, -R10 ;  /* 0x000000011616e824 */ /* 0x000fe200078e0a0a */
[----:B------:R-:W-:Y:S01]  /*10a10*/  ISETP.GT.U32.AND P6, PT, R10, R16, PT ;  /* 0x000000100a00720c */ /* 0x000fe20003fc4070 */
[----:B------:R-:W-:-:S02]  /*10a20*/  VIADD R18, R0, 0x7e ;  /* 0x0000007e00127836 */ /* 0x000fc40000000000 */
[----:B------:R-:W-:Y:S01]  /*10a30*/  @!P3 IMAD.MOV R30, RZ, RZ, -R30 ;  /* 0x000000ffff1eb224 */ /* 0x000fe200078e0a1e */
[----:B------:R-:W-:Y:S01]  /*10a40*/  ISETP.GT.U32.AND P3, PT, R10, R28, PT ;  /* 0x0000001c0a00720c */ /* 0x000fe20003f64070 */
[--C-:B------:R-:W-:Y:S01]  /*10a50*/  @!P1 IMAD.IADD R26, R26, 0x1, -R10.reuse ;  /* 0x000000011a1a9824 */ /* 0x100fe200078e0a0a */
[----:B------:R-:W-:Y:S02]  /*10a60*/  IABS R46, R18 ;  /* 0x00000012002e7213 */ /* 0x000fe40000000000 */
[----:B------:R-:W-:Y:S01]  /*10a70*/  ISETP.GE.AND P1, PT, R54, RZ, PT ;  /* 0x000000ff3600720c */ /* 0x000fe20003f26270 */
[--C-:B------:R-:W-:Y:S02]  /*10a80*/  @!P0 IMAD.IADD R23, R23, 0x1, -R10.reuse ;  /* 0x0000000117178824 */ /* 0x100fe400078e0a0a */
[----:B------:R-:W-:Y:S01]  /*10a90*/  @!P4 IMAD.IADD R17, R17, 0x1, -R10 ;  /* 0x000000011111c824 */ /* 0x000fe200078e0a0a */
[----:B------:R-:W-:Y:S01]  /*10aa0*/  ISETP.GE.AND P4, PT, R49, RZ, PT ;  /* 0x000000ff3100720c */ /* 0x000fe20003f86270 */
[----:B------:R-:W-:-:S04]  /*10ab0*/  IMAD.HI.U32 R18, R11, R46, RZ ;  /* 0x0000002e0b127227 */ /* 0x000fc800078e00ff */
[--C-:B------:R-:W-:Y:S01]  /*10ac0*/  @!P5 IMAD.IADD R9, R9, 0x1, -R10.reuse ;  /* 0x000000010909d824 */ /* 0x100fe200078e0a0a */
[----:B------:R-:W-:Y:S01]  /*10ad0*/  ISETP.GT.U32.AND P5, PT, R10, R25, PT ;  /* 0x000000190a00720c */ /* 0x000fe20003fa4070 */
[----:B------:R-:W-:Y:S01]  /*10ae0*/  @!P6 IMAD.IADD R16, R16, 0x1, -R10 ;  /* 0x000000011010e824 */ /* 0x000fe200078e0a0a */
[----:B------:R-:W-:Y:S01]  /*10af0*/  ISETP.GT.U32.AND P6, PT, R10, R23, PT ;  /* 0x000000170a00720c */ /* 0x000fe20003fc4070 */
[----:B------:R-:W-:Y:S02]  /*10b00*/  IMAD.MOV R49, RZ, RZ, -R18 ;  /* 0x000000ffff317224 */ /* 0x000fe400078e0a12 */
[----:B------:R-:W-:Y:S02]  /*10b10*/  IMAD.MOV.U32 R18, RZ, RZ, R9 ;  /* 0x000000ffff127224 */ /* 0x000fe400078e0009 */
[----:B------:R-:W-:Y:S01]  /*10b20*/  @!P3 IMAD.IADD R28, R28, 0x1, -R10 ;  /* 0x000000011c1cb824 */ /* 0x000fe200078e0a0a */
[----:B------:R-:W-:Y:S01]  /*10b30*/  ISETP.GE.AND P3, PT, R60, RZ, PT ;  /* 0x000000ff3c00720c */ /* 0x000fe20003f66270 */
[----:B------:R-:W-:-:S02]  /*10b40*/  IMAD.MOV.U32 R29, RZ, RZ, R15 ;  /* 0x000000ffff1d7224 */ /* 0x000fc400078e000f */
[----:B------:R-:W-:Y:S02]  /*10b50*/  IMAD.MOV.U32 R15, RZ, RZ, R8 ;  /* 0x000000ffff0f7224 */ /* 0x000fe400078e0008 */
[----:B------:R-:W-:Y:S01]  /*10b60*/  @!P1 IMAD.MOV R18, RZ, RZ, -R18 ;  /* 0x000000ffff129224 */ /* 0x000fe200078e0a12 */
[C---:B------:R-:W-:Y:S01]  /*10b70*/  ISETP.GT.U32.AND P1, PT, R10.reuse, R17, PT ;  /* 0x000000110a00720c */ /* 0x040fe20003f24070 */
[----:B------:R-:W-:Y:S02]  /*10b80*/  IMAD.MOV.U32 R24, RZ, RZ, R14 ;  /* 0x000000ffff187224 */ /* 0x000fe400078e000e */
[C---:B------:R-:W-:Y:S02]  /*10b90*/  IMAD R14, R10.reuse, R49, R46 ;  /* 0x000000310a0e7224 */ /* 0x040fe400078e022e */
[----:B------:R-:W-:Y:S01]  /*10ba0*/  @!P4 IMAD.MOV R15, RZ, RZ, -R15 ;  /* 0x000000ffff0fc224 */ /* 0x000fe200078e0a0f */
[----:B------:R-:W-:Y:S01]  /*10bb0*/  ISETP.GT.U32.AND P4, PT, R10, R16, PT ;  /* 0x000000100a00720c */ /* 0x000fe20003f84070 */
[----:B------:R-:W-:-:S02]  /*10bc0*/  @!P5 IMAD.IADD R25, R25, 0x1, -R10 ;  /* 0x000000011919d824 */ /* 0x000fc400078e0a0a */
[----:B------:R-:W-:Y:S01]  /*10bd0*/  @!P6 IMAD.IADD R23, R23, 0x1, -R10 ;  /* 0x000000011717e824 */ /* 0x000fe200078e0a0a */
[----:B------:R-:W-:Y:S01]  /*10be0*/  ISETP.GT.U32.AND P6, PT, R10, R14, PT ;  /* 0x0000000e0a00720c */ /* 0x000fe20003fc4070 */
[----:B------:R-:W-:Y:S01]  /*10bf0*/  VIADD R9, R13, 0xfffffffe ;  /* 0xfffffffe0d097836 */ /* 0x000fe20000000000 */
[----:B------:R-:W-:Y:S01]  /*10c00*/  ISETP.GE.AND P5, PT, R52, RZ, PT ;  /* 0x000000ff3400720c */ /* 0x000fe20003fa6270 */
[----:B------:R-:W-:Y:S01]  /*10c10*/  @!P3 IMAD.MOV R29, RZ, RZ, -R29 ;  /* 0x000000ffff1db224 */ /* 0x000fe200078e0a1d */
[----:B------:R-:W-:Y:S02]  /*10c20*/  IABS R52, R0 ;  /* 0x0000000000347213 */ /* 0x000fe40000000000 */
[----:B------:R-:W-:Y:S01]  /*10c30*/  ISETP.GT.U32.AND P3, PT, R10, R25, PT ;  /* 0x000000190a00720c */ /* 0x000fe20003f64070 */
[----:B------:R-:W-:Y:S01]  /*10c40*/  IMAD.MOV.U32 R19, RZ, RZ, R12 ;  /* 0x000000ffff137224 */ /* 0x000fe200078e000c */
[----:B------:R-:W-:Y:S01]  /*10c50*/  STL [R1], R42 ;  /* 0x0000002a01007387 */ /* 0x000fe20000100800 */
[----:B------:R-:W-:Y:S01]  /*10c60*/  @!P1 IMAD.IADD R17, R17, 0x1, -R10 ;  /* 0x0000000111119824 */ /* 0x000fe200078e0a0a */
[----:B------:R-:W-:Y:S01]  /*10c70*/  ISETP.GE.U32.AND P1, PT, R9, 0x7fffff7f, PT ;  /* 0x7fffff7f0900780c */ /* 0x000fe20003f26070 */
[----:B------:R-:W-:Y:S01]  /*10c80*/  IMAD.MOV.U32 R12, RZ, RZ, R52 ;  /* 0x000000ffff0c7224 */ /* 0x000fe200078e0034 */
[----:B------:R-:W-:Y:S01]  /*10c90*/  STL [R1+0xfd8], R27 ;  /* 0x000fd81b01007387 */ /* 0x000fe20000100800 */
[----:B------:R-:W-:Y:S01]  /*10ca0*/  @!P4 IMAD.IADD R16, R16, 0x1, -R10 ;  /* 0x000000011010c824 */ /* 0x000fe200078e0a0a */
[----:B------:R-:W-:-:S02]  /*10cb0*/  SHF.R.S32.HI R9, RZ, 0x1f, R6 ;  /* 0x0000001fff097819 */ /* 0x000fc40000011406 */
[----:B------:R-:W-:Y:S01]  /*10cc0*/  STL.64 [R1+0x1370], R34 ;  /* 0x0013702201007387 */ /* 0x000fe20000100a00 */
[----:B------:R-:W-:-:S03]  /*10cd0*/  IMAD.HI.U32 R8, R11, R12, RZ ;  /* 0x0000000c0b087227 */ /* 0x000fc600078e00ff */
[----:B------:R0:W-:Y:S01]  /*10ce0*/  STL.64 [R1+0x1380], R32 ;  /* 0x0013802001007387 */ /* 0x0001e20000100a00 */
[----:B------:R-:W-:-:S03]  /*10cf0*/  @!P6 IMAD.IADD R14, R14, 0x1, -R10 ;  /* 0x000000010e0ee824 */ /* 0x000fc600078e0a0a */
[----:B------:R-:W-:Y:S01]  /*10d00*/  STL.64 [R1+0x1390], R30 ;  /* 0x0013901e01007387 */ /* 0x000fe20000100a00 */
[----:B------:R-:W-:-:S03]  /*10d10*/  IMAD.MOV R8, RZ, RZ, -R8 ;  /* 0x000000ffff087224 */ /* 0x000fc600078e0a08 */
[----:B------:R1:W-:Y:S01]  /*10d20*/  STL [R1+0xfd0], R28 ;  /* 0x000fd01c01007387 */ /* 0x0003e20000100800 */
[-C--:B0-----:R-:W-:Y:S01]  /*10d30*/  IADD3 R32, P4, PT, R2, R6.reuse, RZ ;  /* 0x0000000602207210 */ /* 0x081fe20007f9e0ff */
[----:B------:R-:W-:Y:S01]  /*10d40*/  @!P3 IMAD.IADD R25, R25, 0x1, -R10 ;  /* 0x000000011919b824 */ /* 0x000fe200078e0a0a */
[----:B------:R-:W-:Y:S02]  /*10d50*/  ISETP.GE.AND P3, PT, R61, RZ, PT ;  /* 0x000000ff3d00720c */ /* 0x000fe40003f66270 */
[----:B-1----:R-:W-:Y:S01]  /*10d60*/  IADD3 R28, P6, PT, R4, R6, RZ ;  /* 0x00000006041c7210 */ /* 0x002fe20007fde0ff */
[C---:B------:R-:W-:Y:S01]  /*10d70*/  IMAD.X R33, R9.reuse, 0x1, R3, P4 ;  /* 0x0000000109217824 */ /* 0x040fe200020e0603 */
[----:B------:R-:W-:Y:S01]  /*10d80*/  PRMT R61, RZ, 0x7610, R61 ;  /* 0x00007610ff3d7816 */ /* 0x000fe2000000003d */
[----:B------:R-:W-:Y:S02]  /*10d90*/  IMAD R12, R10, R8, R12 ;  /* 0x000000080a0c7224 */ /* 0x000fe400078e020c */
[----:B------:R-:W-:-:S02]  /*10da0*/  IMAD.X R30, R9, 0x1, R5, P6 ;  /* 0x00000001091e7824 */ /* 0x000fc400030e0605 */
[----:B------:R-:W-:Y:S02]  /*10db0*/  @!P1 IMAD.MOV.U32 R8, RZ, RZ, R32 ;  /* 0x000000ffff089224 */ /* 0x000fe400078e0020 */
[----:B------:R-:W-:Y:S01]  /*10dc0*/  @!P1 IMAD.MOV.U32 R9, RZ, RZ, R33 ;  /* 0x000000ffff099224 */ /* 0x000fe200078e0021 */
[----:B------:R-:W-:-:S04]  /*10dd0*/  PRMT R60, RZ, 0x7610, R60 ;  /* 0x00007610ff3c7816 */ /* 0x000fc8000000003c */
[----:B------:R0:W2:Y:S02]  /*10de0*/  @!P1 LDG.E.U8 R61, desc[UR20][R8.64] ;  /* 0x00000014083d9981 */ /* 0x0000a4000c1e1100 */
[----:B0-----:R-:W-:Y:S02]  /*10df0*/  @!P1 IMAD.MOV.U32 R8, RZ, RZ, R28 ;  /* 0x000000ffff089224 */ /* 0x001fe400078e001c */
[----:B------:R-:W-:-:S05]  /*10e00*/  @!P1 IMAD.MOV.U32 R9, RZ, RZ, R30 ;  /* 0x000000ffff099224 */ /* 0x000fca00078e001e */
[----:B------:R0:W2:Y:S01]  /*10e10*/  @!P1 LDG.E.U8 R60, desc[UR20][R8.64] ;  /* 0x00000014083c9981 */ /* 0x0000a2000c1e1100 */
[----:B------:R-:W-:Y:S01]  /*10e20*/  ISETP.GE.AND P0, PT, R55, RZ, PT ;  /* 0x000000ff3700720c */ /* 0x000fe20003f06270 */
[----:B------:R-:W1:-:S12]  /*10e30*/  S2R R90, SR_TID.X ;  /* 0x00000000005a7919 */ /* 0x000e580000002100 */
[----:B------:R-:W-:Y:S01]  /*10e40*/  @!P0 IMAD.MOV R19, RZ, RZ, -R19 ;  /* 0x000000ffff138224 */ /* 0x000fe200078e0a13 */
[C---:B------:R-:W-:Y:S02]  /*10e50*/  ISETP.GT.U32.AND P0, PT, R10.reuse, R26, PT ;  /* 0x0000001a0a00720c */ /* 0x040fe40003f04070 */
[----:B------:R-:W-:-:S11]  /*10e60*/  ISETP.GT.U32.AND P6, PT, R10, R12, PT ;  /* 0x0000000c0a00720c */ /* 0x000fd60003fc4070 */
[--C-:B------:R-:W-:Y:S01]  /*10e70*/  @!P0 IMAD.IADD R26, R26, 0x1, -R10.reuse ;  /* 0x000000011a1a8824 */ /* 0x100fe200078e0a0a */
[----:B------:R-:W-:Y:S02]  /*10e80*/  ISETP.GE.AND P0, PT, R57, RZ, PT ;  /* 0x000000ff3900720c */ /* 0x000fe40003f06270 */
[----:B-1----:R-:W-:Y:S01]  /*10e90*/  LOP3.LUT R90, R90, 0x7f, RZ, 0xc0, !PT ;  /* 0x0000007f5a5a7812 */ /* 0x002fe200078ec0ff */
[----:B------:R-:W-:Y:S01]  /*10ea0*/  STL.64 [R1+0x13a0], R18 ;  /* 0x0013a01201007387 */ /* 0x000fe20000100a00 */
[----:B------:R-:W-:-:S03]  /*10eb0*/  @!P6 IMAD.IADD R12, R12, 0x1, -R10 ;  /* 0x000000010c0ce824 */ /* 0x000fc600078e0a0a */
[----:B0-----:R-:W-:Y:S01]  /*10ec0*/  IMAD R8, R90, R7, RZ ;  /* 0x000000075a087224 */ /* 0x001fe200078e02ff */
[----:B------:R-:W-:Y:S01]  /*10ed0*/  STL [R1+0x1178], R11 ;  /* 0x0011780b01007387 */ /* 0x000fe20000100800 */
[----:B------:R-:W-:-:S04]  /*10ee0*/  ISETP.GE.AND P1, PT, R64, RZ, PT ;  /* 0x000000ff4000720c */ /* 0x000fc80003f26270 */
[----:B------:R-:W-:Y:S01]  /*10ef0*/  @!P0 IMAD.MOV R20, RZ, RZ, -R20 ;  /* 0x000000ffff148224 */ /* 0x000fe200078e0a14 */
[----:B------:R-:W-:Y:S01]  /*10f00*/  STL.64 [R1+0x13b0], R16 ;  /* 0x0013b01001007387 */ /* 0x000fe20000100a00 */
[----:B------:R-:W-:Y:S01]  /*10f10*/  IADD3 R9, P6, PT, R8, UR14, RZ ;  /* 0x0000000e08097c10 */ /* 0x000fe2000ffde0ff */
[----:B------:R-:W-:Y:S01]  /*10f20*/  @!P3 IMAD.MOV R21, RZ, RZ, -R21 ;  /* 0x000000ffff15b224 */ /* 0x000fe200078e0a15 */
[----:B------:R-:W-:Y:S01]  /*10f30*/  ISETP.GT.U32.AND P0, PT, R10, R12, PT ;  /* 0x0000000c0a00720c */ /* 0x000fe20003f04070 */
[----:B------:R0:W-:Y:S01]  /*10f40*/  STL [R1+0x2c8], R32 ;  /* 0x0002c82001007387 */ /* 0x0001e20000100800 */
[----:B------:R-:W-:Y:S01]  /*10f50*/  LEA.HI.X.SX32 R8, R8, UR15, 0x1, P6 ;  /* 0x0000000f08087c11 */ /* 0x000fe2000b0f0eff */
[----:B------:R-:W-:Y:S02]  /*10f60*/  VIADD R49, R13, 0xffffff9b ;  /* 0xffffff9b0d317836 */ /* 0x000fe40000000000 */
[C---:B------:R-:W-:Y:S01]  /*10f70*/  IMAD R46, R6.reuse, 0x64, RZ ;  /* 0x00000064062e7824 */ /* 0x040fe200078e02ff */
[----:B------:R-:W-:Y:S01]  /*10f80*/  STL [R1+0xfd4], R14 ;  /* 0x000fd40e01007387 */ /* 0x000fe20000100800 */
[----:B------:R-:W-:Y:S01]  /*10f90*/  @!P1 IMAD.MOV R22, RZ, RZ, -R22 ;  /* 0x000000ffff169224 */ /* 0x000fe200078e0a16 */
[----:B------:R-:W-:Y:S01]  /*10fa0*/  ISETP.GE.AND P3, PT, R53, RZ, PT ;  /* 0x000000ff3500720c */ /* 0x000fe20003f66270 */
[C---:B------:R-:W-:Y:S01]  /*10fb0*/  IMAD R54, R6.reuse, 0x70, RZ ;  /* 0x0000007006367824 */ /* 0x040fe200078e02ff */
[----:B------:R1:W-:Y:S01]  /*10fc0*/  STL [R1+0x2c4], R33 ;  /* 0x0002c42101007387 */ /* 0x0003e20000100800 */
[----:B------:R-:W-:Y:S01]  /*10fd0*/  IMAD R52, R6, 0x78, RZ ;  /* 0x0000007806347824 */ /* 0x000fe200078e02ff */
[----:B------:R-:W-:Y:S01]  /*10fe0*/  PRMT R31, RZ, 0x7610, R31 ;  /* 0x00007610ff1f7816 */ /* 0x000fe2000000001f */
[----:B------:R-:W-:Y:S01]  /*10ff0*/  @!P0 IMAD.IADD R12, R12, 0x1, -R10 ;  /* 0x000000010c0c8824 */ /* 0x000fe200078e0a0a */
[----:B------:R3:W-:Y:S01]  /*11000*/  STL [R1+0x2d8], R28 ;  /* 0x0002d81c01007387 */ /* 0x0007e20000100800 */
[----:B------:R-:W-:Y:S01]  /*11010*/  PRMT R27, RZ, 0x7610, R27 ;  /* 0x00007610ff1b7816 */ /* 0x000fe2000000001b */
[----:B------:R-:W-:Y:S01]  /*11020*/  IMAD R41, R6, 0x6c, RZ ;  /* 0x0000006c06297824 */ /* 0x000fe200078e02ff */
[----:B------:R-:W-:Y:S01]  /*11030*/  PRMT R55, RZ, 0x7610, R55 ;  /* 0x00007610ff377816 */ /* 0x000fe20000000037 */
[----:B------:R4:W-:Y:S01]  /*11040*/  STL [R1+0x2cc], R30 ;  /* 0x0002cc1e01007387 */ /* 0x0009e20000100800 */
[----:B------:R-:W-:Y:S01]  /*11050*/  ISETP.GE.AND P6, PT, R0, RZ, PT ;  /* 0x000000ff0000720c */ /* 0x000fe20003fc6270 */
[C---:B------:R-:W-:Y:S01]  /*11060*/  IMAD R44, R6.reuse, 0x73, RZ ;  /* 0x00000073062c7824 */ /* 0x040fe200078e02ff */
[----:B------:R-:W-:Y:S01]  /*11070*/  ISETP.GE.U32.AND P1, PT, R49, 0x7fffff1c, PT ;  /* 0x7fffff1c3100780c */ /* 0x000fe20003f26070 */
[C---:B------:R-:W-:Y:S01]  /*11080*/  IMAD R36, R6.reuse, 0x7a, RZ ;  /* 0x0000007a06247824 */ /* 0x040fe200078e02ff */
[----:B------:R-:W-:Y:S01]  /*11090*/  SHF.R.S32.HI R49, RZ, 0x1f, R46 ;  /* 0x0000001fff317819 */ /* 0x000fe2000001142e */
[----:B------:R-:W-:Y:S01]  /*110a0*/  IMAD R80, R6, 0x7c, RZ ;  /* 0x0000007c06507824 */ /* 0x000fe200078e02ff */
[----:B0-----:R-:W-:Y:S01]  /*110b0*/  IADD3 R32, P0, PT, R46, R2, RZ ;  /* 0x000000022e207210 */ /* 0x001fe20007f1e0ff */
[C---:B------:R-:W-:Y:S01]  /*110c0*/  IMAD R53, R6.reuse, 0x68, RZ ;  /* 0x0000006806357824 */ /* 0x040fe200078e02ff */
[----:B------:R-:W-:Y:S01]  /*110d0*/  PRMT R57, RZ, 0x7610, R57 ;  /* 0x00007610ff397816 */ /* 0x000fe20000000039 */
[----:B------:R-:W-:Y:S01]  /*110e0*/  IMAD R40, R6, 0x69, RZ ;  /* 0x0000006906287824 */ /* 0x000fe200078e02ff */
[----:B------:R-:W-:Y:S01]  /*110f0*/  ISETP.GE.AND P4, PT, R62, RZ, PT ;  /* 0x000000ff3e00720c */ /* 0x000fe20003f86270 */
[----:B-1----:R-:W-:Y:S01]  /*11100*/  IMAD.X R33, R49, 0x1, R3, P0 ;  /* 0x0000000131217824 */ /* 0x002fe200000e0603 */
[----:B---3--:R-:W-:Y:S01]  /*11110*/  IADD3 R28, P0, PT, R46, R4, RZ ;  /* 0x000000042e1c7210 */ /* 0x008fe20007f1e0ff */
[----:B------:R-:W-:Y:S01]  /*11120*/  @!P6 IMAD.MOV R12, RZ, RZ, -R12 ;  /* 0x000000ffff0ce224 */ /* 0x000fe200078e0a0c */
[----:B------:R-:W-:-:S02]  /*11130*/  SHF.R.S32.HI R46, RZ, 0x1f, R53 ;  /* 0x0000001fff2e7819 */ /* 0x000fc40000011435 */
[----:B------:R-:W-:Y:S01]  /*11140*/  PRMT R70, RZ, 0x7610, R70 ;  /* 0x00007610ff467816 */ /* 0x000fe20000000046 */
[----:B----4-:R-:W-:Y:S01]  /*11150*/  IMAD.X R30, R49, 0x1, R5, P0 ;  /* 0x00000001311e7824 */ /* 0x010fe200000e0605 */
[-C--:B------:R-:W-:Y:S02]  /*11160*/  IADD3 R18, P0, PT, R53, R4.reuse, RZ ;  /* 0x0000000435127210 */ /* 0x080fe40007f1e0ff */
[----:B------:R-:W-:Y:S01]  /*11170*/  PRMT R83, RZ, 0x7610, R83 ;  /* 0x00007610ff537816 */ /* 0x000fe20000000053 */
[----:B------:R-:W-:Y:S01]  /*11180*/  @!P5 IMAD.MOV R24, RZ, RZ, -R24 ;  /* 0x000000ffff18d224 */ /* 0x000fe200078e0a18 */
[----:B------:R-:W-:Y:S01]  /*11190*/  SHF.R.S32.HI R49, RZ, 0x1f, R54 ;  /* 0x0000001fff317819 */ /* 0x000fe20000011436 */
[----:B------:R-:W-:Y:S01]  /*111a0*/  IMAD.X R19, R46, 0x1, R5, P0 ;  /* 0x000000012e137824 */ /* 0x000fe200000e0605 */
[----:B------:R-:W-:Y:S01]  /*111b0*/  IADD3 R13, P0, PT, R54, R4, RZ ;  /* 0x00000004360d7210 */ /* 0x000fe20007f1e0ff */
[C---:B------:R-:W-:Y:S01]  /*111c0*/  IMAD R75, R6.reuse, 0x6d, RZ ;  /* 0x0000006d064b7824 */ /* 0x040fe200078e02ff */
[----:B------:R-:W-:Y:S01]  /*111d0*/  PRMT R82, RZ, 0x7610, R82 ;  /* 0x00007610ff527816 */ /* 0x000fe20000000052 */
[----:B------:R-:W-:Y:S01]  /*111e0*/  IMAD R76, R6, 0x74, RZ ;  /* 0x00000074064c7824 */ /* 0x000fe200078e02ff */
[----:B------:R-:W-:-:S04]  /*111f0*/  @!UP1 UIADD3 UR4, UPT, UPT, -UR4, 0x100000, URZ ;  /* 0x0010000004049890 */ /* 0x000fc8000fffe1ff */
[----:B------:R-:W-:Y:S02]  /*11200*/  @!UP1 USHF.L.U32 UR5, UR4, 0xb, URZ ;  /* 0x0000000b04059899 */ /* 0x000fe400080006ff */
[----:B------:R-:W-:Y:S01]  /*11210*/  @!UP1 USHF.L.U32 UR4, UR4, 0x1, URZ ;  /* 0x0000000104049899 */ /* 0x000fe200080006ff */
[----:B------:R-:W-:Y:S01]  /*11220*/  IMAD.X R14, R49, 0x1, R5, P0 ;  /* 0x00000001310e7824 */ /* 0x000fe200000e0605 */
[----:B------:R-:W0:Y:S01]  /*11230*/  LDCU UR15, c[0x0][0x3b0] ;  /* 0x00007600ff0f77ac */ /* 0x000e220008000800 */
[----:B------:R-:W-:Y:S01]  /*11240*/  IMAD R58, R6, 0x7b, RZ ;  /* 0x0000007b063a7824 */ /* 0x000fe200078e02ff */
[----:B------:R-:W1:Y:S01]  /*11250*/  LDCU UR14, c[0x0][0x3b0] ;  /* 0x00007600ff0e77ac */ /* 0x000e620008000800 */
[----:B--2---:R-:W-:Y:S04]  /*11260*/  STL.64 [R1+0x13c0], R60 ;  /* 0x0013c03c01007387 */ /* 0x004fe80000100a00 */
[----:B------:R-:W-:Y:S04]  /*11270*/  STL [R1+0xf64], R7 ;  /* 0x000f640701007387 */ /* 0x000fe80000100800 */
[----:B------:R-:W-:Y:S04]  /*11280*/  STL [R1+0xfe0], R7 ;  /* 0x000fe00701007387 */ /* 0x000fe80000100800 */
[----:B------:R2:W-:Y:S04]  /*11290*/  STL.64 [R1+0x13d0], R20 ;  /* 0x0013d01401007387 */ /* 0x0005e80000100a00 */
[----:B------:R-:W-:Y:S04]  /*112a0*/  STL.64 [R1+0x13e0], R8 ;  /* 0x0013e00801007387 */ /* 0x000fe80000100a00 */
        /* <DEDUP_REMOVED lines=8> */
[-C--:B--2---:R-:W-:Y:S01]  /*11330*/  IADD3 R20, P6, PT, R53, R2.reuse, RZ ;  /* 0x0000000235147210 */ /* 0x084fe20007fde0ff */
[----:B---3--:R-:W2:Y:S04]  /*11340*/  LDC R10, c[0x0][0x3a0] ;  /* 0x0000e800ff0a7b82 */ /* 0x008ea80000000800 */
[----:B------:R-:W-:Y:S01]  /*11350*/  IMAD.X R21, R46, 0x1, R3, P6 ;  /* 0x000000012e157824 */ /* 0x000fe200030e0603 */
[----:B------:R-:W-:-:S02]  /*11360*/  IADD3 R16, P6, PT, R54, R2, RZ ;  /* 0x0000000236107210 */ /* 0x000fc40007fde0ff */
[----:B------:R-:W-:-:S03]  /*11370*/  SHF.R.S32.HI R46, RZ, 0x1f, R52 ;  /* 0x0000001fff2e7819 */ /* 0x000fc60000011434 */
[----:B------:R-:W-:Y:S01]  /*11380*/  IMAD.X R17, R49, 0x1, R3, P6 ;  /* 0x0000000131117824 */ /* 0x000fe200030e0603 */
[----:B------:R-:W-:-:S05]  /*11390*/  IADD3 R9, P6, PT, R52, R2, RZ ;  /* 0x0000000234097210 */ /* 0x000fca0007fde0ff */
[----:B------:R-:W-:Y:S01]  /*113a0*/  IMAD.X R11, R46, 0x1, R3, P6 ;  /* 0x000000012e0b7824 */ /* 0x000fe200030e0603 */
[----:B------:R-:W-:Y:S01]  /*113b0*/  IADD3 R7, P6, PT, R52, R4, RZ ;  /* 0x0000000434077210 */ /* 0x000fe20007fde0ff */
[----:B------:R-:W-:Y:S02]  /*113c0*/  @!P1 IMAD.MOV.U32 R52, RZ, RZ, R32 ;  /* 0x000000ffff349224 */ /* 0x000fe400078e0020 */
[----:B------:R-:W-:Y:S02]  /*113d0*/  @!P1 IMAD.MOV.U32 R53, RZ, RZ, R33 ;  /* 0x000000ffff359224 */ /* 0x000fe400078e0021 */
[----:B------:R-:W-:-:S03]  /*113e0*/  IMAD.X R8, R46, 0x1, R5, P6 ;  /* 0x000000012e087824 */ /* 0x000fc600030e0605 */
[----:B------:R3:W4:Y:S01]  /*113f0*/  @!P1 LDG.E.U8 R31, desc[UR20][R52.64] ;  /* 0x00000014341f9981 */ /* 0x000722000c1e1100 */
[----:B--2---:R-:W-:-:S05]  /*11400*/  VIADD R49, R10, 0xffffff97 ;  /* 0xffffff970a317836 */ /* 0x004fca0000000000 */
[----:B------:R-:W-:Y:S01]  /*11410*/  ISETP.GE.U32.AND P6, PT, R49, 0x7fffff18, PT ;  /* 0x7fffff183100780c */ /* 0x000fe20003fc6070 */
[----:B---3--:R-:W-:Y:S02]  /*11420*/  @!P1 IMAD.MOV.U32 R52, RZ, RZ, R28 ;  /* 0x000000ffff349224 */ /* 0x008fe400078e001c */
[----:B------:R-:W-:-:S05]  /*11430*/  @!P1 IMAD.MOV.U32 R53, RZ, RZ, R30 ;  /* 0x000000ffff359224 */ /* 0x000fca00078e001e */
[----:B------:R2:W3:Y:S01]  /*11440*/  @!P1 LDG.E.U8 R27, desc[UR20][R52.64] ;  /* 0x00000014341b9981 */ /* 0x0004e2000c1e1100 */
[----:B------:R-:W-:Y:S01]  /*11450*/  PRMT R54, RZ, 0x7610, R54 ;  /* 0x00007610ff367816 */ /* 0x000fe20000000036 */
[----:B------:R-:W-:-:S03]  /*11460*/  VIADD R46, R10, 0xffffff8f ;  /* 0xffffff8f0a2e7836 */ /* 0x000fc60000000000 */
[----:B--2---:R-:W-:Y:S02]  /*11470*/  @!P6 IMAD.MOV.U32 R52, RZ, RZ, R20 ;  /* 0x000000ffff34e224 */ /* 0x004fe400078e0014 */
[----:B------:R-:W-:-:S05]  /*11480*/  @!P6 IMAD.MOV.U32 R53, RZ, RZ, R21 ;  /* 0x000000ffff35e224 */ /* 0x000fca00078e0015 */
[----:B------:R2:W3:Y:S01]  /*11490*/  @!P6 LDG.E.U8 R55, desc[UR20][R52.64] ;  /* 0x000000143437e981 */ /* 0x0004e2000c1e1100 */
[----:B------:R-:W-:Y:S01]  /*114a0*/  ISETP.GE.U32.AND P1, PT, R46, 0x7fffff10, PT ;  /* 0x7fffff102e00780c */ /* 0x000fe20003f26070 */
[----:B--2---:R-:W-:Y:S02]  /*114b0*/  @!P6 IMAD.MOV.U32 R52, RZ, RZ, R18 ;  /* 0x000000ffff34e224 */ /* 0x004fe400078e0012 */
[----:B------:R-:W-:-:S05]  /*114c0*/  @!P6 IMAD.MOV.U32 R53, RZ, RZ, R19 ;  /* 0x000000ffff35e224 */ /* 0x000fca00078e0013 */
[----:B------:R2:W3:Y:S01]  /*114d0*/  @!P6 LDG.E.U8 R54, desc[UR20][R52.64] ;  /* 0x000000143436e981 */ /* 0x0004e2000c1e1100 */
[----:B------:R-:W-:-:S03]  /*114e0*/  VIADD R46, R10, 0xffffff87 ;  /* 0xffffff870a2e7836 */ /* 0x000fc60000000000 */
[----:B------:R-:W-:Y:S04]  /*114f0*/  STL [R1+0xd08], R32 ;  /* 0x000d082001007387 */ /* 0x000fe80000100800 */
[----:B------:R-:W-:Y:S01]  /*11500*/  STL [R1+0xd04], R33 ;  /* 0x000d042101007387 */ /* 0x000fe20000100800 */
[----:B------:R-:W-:-:S03]  /*11510*/  ISETP.GE.U32.AND P6, PT, R46, 0x7fffff08, PT ;  /* 0x7fffff082e00780c */ /* 0x000fc60003fc6070 */
[----:B------:R-:W-:Y:S01]  /*11520*/  STL [R1+0xd10], R28 ;  /* 0x000d101c01007387 */ /* 0x000fe20000100800 */
[----:B--2---:R-:W-:-:S03]  /*11530*/  PRMT R53, RZ, 0x7610, R53 ;  /* 0x00007610ff357816 */ /* 0x004fc60000000035 */
[----:B------:R-:W-:Y:S04]  /*11540*/  STL [R1+0xd28], R20 ;  /* 0x000d281401007387 */ /* 0x000fe80000100800 */
[----:B------:R-:W-:Y:S04]  /*11550*/  STL [R1+0xd0c], R30 ;  /* 0x000d0c1e01007387 */ /* 0x000fe80000100800 */
[----:B------:R-:W-:Y:S04]  /*11560*/  STL [R1+0xd30], R18 ;  /* 0x000d301201007387 */ /* 0x000fe80000100800 */
[----:B------:R-:W-:Y:S01]  /*11570*/  STL [R1+0xd24], R21 ;  /* 0x000d241501007387 */ /* 0x000fe20000100800 */
[----:B------:R-:W-:-:S03]  /*11580*/  PRMT R52, RZ, 0x7610, R52 ;  /* 0x00007610ff347816 */ /* 0x000fc60000000034 */
[----:B------:R2:W-:Y:S04]  /*11590*/  STL [R1+0xd88], R16 ;  /* 0x000d881001007387 */ /* 0x0005e80000100800 */
[----:B------:R-:W-:Y:S04]  /*115a0*/  STL [R1+0xd2c], R19 ;  /* 0x000d2c1301007387 */ /* 0x000fe80000100800 */
[----:B------:R-:W-:Y:S04]  /*115b0*/  STL [R1+0xd90], R13 ;  /* 0x000d900d01007387 */ /* 0x000fe80000100800 */
[----:B------:R0:W-:Y:S04]  /*115c0*/  STL [R1+0xd84], R17 ;  /* 0x000d841101007387 */ /* 0x0001e80000100800 */
[----:B------:R2:W4:Y:S01]  /*115d0*/  @!P1 LDG.E.U8 R53, desc[UR20][R16.64] ;  /* 0x0000001410359981 */ /* 0x000522000c1e1100 */
[----:B------:R-:W-:Y:S01]  /*115e0*/  PRMT R49, RZ, 0x7610, R49 ;  /* 0x00007610ff317816 */ /* 0x000fe20000000031 */
[----:B--2---:R-:W-:-:S02]  /*115f0*/  @!P1 IMAD.MOV.U32 R16, RZ, RZ, R13 ;  /* 0x000000ffff109224 */ /* 0x004fc400078e000d */
[----:B0-----:R-:W-:-:S05]  /*11600*/  @!P1 IMAD.MOV.U32 R17, RZ, RZ, R14 ;  /* 0x000000ffff119224 */ /* 0x001fca00078e000e */
[----:B------:R0:W4:Y:S02]  /*11610*/  @!P1 LDG.E.U8 R52, desc[UR20][R16.64] ;  /* 0x0000001410349981 */ /* 0x000124000c1e1100 */
[----:B0-----:R-:W-:Y:S02]  /*11620*/  @!P6 IMAD.MOV.U32 R16, RZ, RZ, R9 ;  /* 0x000000ffff10e224 */ /* 0x001fe400078e0009 */
[----:B------:R-:W-:-:S05]  /*11630*/  @!P6 IMAD.MOV.U32 R17, RZ, RZ, R11 ;  /* 0x000000ffff11e224 */ /* 0x000fca00078e000b */
[----:B------:R0:W2:Y:S01]  /*11640*/  @!P6 LDG.E.U8 R49, desc[UR20][R16.64] ;  /* 0x000000141031e981 */ /* 0x0000a2000c1e1100 */
[----:B------:R-:W-:Y:S02]  /*11650*/  VIADD R46, R10, 0xffffff96 ;  /* 0xffffff960a2e7836 */ /* 0x000fe40000000000 */
[----:B------:R-:W-:Y:S02]  /*11660*/  IMAD R28, R6, 0x65, RZ ;  /* 0x00000065061c7824 */ /* 0x000fe400078e02ff */
[----:B------:R-:W-:Y:S01]  /*11670*/  @!P3 IMAD.MOV R25, RZ, RZ, -R25 ;  /* 0x000000ffff19b224 */ /* 0x000fe200078e0a19 */
[----:B------:R-:W-:Y:S01]  /*11680*/  ISETP.GE.U32.AND P1, PT, R46, 0x7fffff17, PT ;  /* 0x7fffff172e00780c */ /* 0x000fe20003f26070 */
[----:B------:R-:W-:Y:S01]  /*11690*/  IMAD R18, R6, 0x6a, RZ ;  /* 0x0000006a06127824 */ /* 0x000fe200078e02ff */
[----:B------:R-:W-:Y:S02]  /*116a0*/  SHF.R.S32.HI R46, RZ, 0x1f, R28 ;  /* 0x0000001fff2e7819 */ /* 0x000fe4000001141c */
[----:B------:R-:W-:Y:S01]  /*116b0*/  IADD3 R84, P3, PT, R28, R2, RZ ;  /* 0x000000021c547210 */ /* 0x000fe20007f7e0ff */
[----:B------:R1:W-:Y:S01]  /*116c0*/  STL [R1+0xde8], R9 ;  /* 0x000de80901007387 */ /* 0x0003e20000100800 */
[----:B------:R-:W-:-:S03]  /*116d0*/  SHF.R.S32.HI R64, RZ, 0x1f, R18 ;  /* 0x0000001fff407819 */ /* 0x000fc60000011412 */
[----:B------:R-:W-:Y:S01]  /*116e0*/  STL [R1+0xd8c], R14 ;  /* 0x000d8c0e01007387 */ /* 0x000fe20000100800 */
[----:B------:R-:W-:Y:S01]  /*116f0*/  IMAD.X R85, R46, 0x1, R3, P3 ;  /* 0x000000012e557824 */ /* 0x000fe200018e0603 */
[----:B0-----:R-:W-:Y:S02]  /*11700*/  IADD3 R16, P3, PT, R18, R2, RZ ;  /* 0x0000000212107210 */ /* 0x001fe40007f7e0ff */
[----:B------:R-:W-:Y:S01]  /*11710*/  STL [R1+0xde4], R11 ;  /* 0x000de40b01007387 */ /* 0x000fe20000100800 */
[----:B-1----:R-:W-:-:S03]  /*11720*/  @!P6 IMAD.MOV.U32 R9, RZ, RZ, R8 ;  /* 0x000000ffff09e224 */ /* 0x002fc600078e0008 */
[----:B------:R-:W-:Y:S04]  /*11730*/  STL [R1+0xdf0], R7 ;  /* 0x000df00701007387 */ /* 0x000fe80000100800 */
[----:B------:R0:W-:Y:S01]  /*11740*/  STL [R1+0xdec], R8 ;  /* 0x000dec0801007387 */ /* 0x0001e20000100800 */
[----:B------:R-:W-:Y:S01]  /*11750*/  ISETP.GE.AND P0, PT, R71, RZ, PT ;  /* 0x000000ff4700720c */ /* 0x000fe20003f06270 */
[----:B------:R-:W-:Y:S01]  /*11760*/  IMAD.X R17, R64, 0x1, R3, P3 ;  /* 0x0000000140117824 */ /* 0x000fe200018e0603 */
[----:B------:R-:W-:Y:S02]  /*11770*/  SHF.R.S32.HI R71, RZ, 0x1f, R41 ;  /* 0x0000001fff477819 */ /* 0x000fe40000011429 */
[----:B------:R-:W-:Y:S01]  /*11780*/  IADD3 R68, P3, PT, R41, R2, RZ ;  /* 0x0000000229447210 */ /* 0x000fe20007f7e0ff */
[----:B0-----:R-:W-:-:S05]  /*11790*/  @!P6 IMAD.MOV.U32 R8, RZ, RZ, R7 ;  /* 0x000000ffff08e224 */ /* 0x001fca00078e0007 */
[----:B------:R0:W2:Y:S01]  /*117a0*/  @!P6 LDG.E.U8 R57, desc[UR20][R8.64] ;  /* 0x000000140839e981 */ /* 0x0000a2000c1e1100 */
[----:B------:R-:W-:Y:S02]  /*117b0*/  IMAD.X R69, R71, 0x1, R3, P3 ;  /* 0x0000000147457824 */ /* 0x000fe400018e0603 */
[----:B0-----:R-:W-:-:S05]  /*117c0*/  IMAD R8, R6, 0x71, RZ ;  /* 0x0000007106087824 */ /* 0x001fca00078e02ff */
[----:B------:R-:W-:Y:S01]  /*117d0*/  SHF.R.S32.HI R9, RZ, 0x1f, R8 ;  /* 0x0000001fff097819 */ /* 0x000fe20000011408 */
[----:B------:R-:W-:Y:S01]  /*117e0*/  IMAD R11, R6, 0x75, RZ ;  /* 0x00000075060b7824 */ /* 0x000fe200078e02ff */
[----:B------:R-:W-:-:S04]  /*117f0*/  SHF.R.S32.HI R45, RZ, 0x1f, R44 ;  /* 0x0000001fff2d7819 */ /* 0x000fc8000001142c */
[----:B------:R-:W-:Y:S02]  /*11800*/  SHF.R.S32.HI R7, RZ, 0x1f, R11 ;  /* 0x0000001fff077819 */ /* 0x000fe4000001140b */
[----:B------:R-:W-:Y:S02]  /*11810*/  SHF.R.S32.HI R37, RZ, 0x1f, R36 ;  /* 0x0000001fff257819 */ /* 0x000fe40000011424 */
[----:B------:R-:W-:Y:S01]  /*11820*/  SHF.R.S32.HI R81, RZ, 0x1f, R80 ;  /* 0x0000001fff517819 */ /* 0x000fe20000011450 */
[----:B------:R-:W-:Y:S01]  /*11830*/  @!P0 IMAD.MOV R23, RZ, RZ, -R23 ;  /* 0x000000ffff178224 */ /* 0x000fe200078e0a17 */
[----:B------:R-:W-:Y:S01]  /*11840*/  SHF.R.S32.HI R62, RZ, 0x1f, R40 ;  /* 0x0000001fff3e7819 */ /* 0x000fe20000011428 */
[----:B---3--:R0:W-:Y:S02]  /*11850*/  STL.64 [R1+0x13f0], R54 ;  /* 0x0013f03601007387 */ /* 0x0081e40000100a00 */
[----:B0-----:R-:W-:-:S05]  /*11860*/  IADD3 R54, P3, PT, R8, R2, RZ ;  /* 0x0000000208367210 */ /* 0x001fca0007f7e0ff */
[----:B------:R-:W-:Y:S01]  /*11870*/  IMAD.X R55, R9, 0x1, R3, P3 ;  /* 0x0000000109377824 */ /* 0x000fe200018e0603 */
[----:B------:R-:W-:-:S05]  /*11880*/  IADD3 R42, P3, PT, R44, R2, RZ ;  /* 0x000000022c2a7210 */ /* 0x000fca0007f7e0ff */
[----:B------:R-:W-:Y:S01]  /*11890*/  IMAD.X R43, R45, 0x1, R3, P3 ;  /* 0x000000012d2b7824 */ /* 0x000fe200018e0603 */
[----:B------:R-:W-:-:S05]  /*118a0*/  IADD3 R14, P3, PT, R11, R2, RZ ;  /* 0x000000020b0e7210 */ /* 0x000fca0007f7e0ff */
[----:B------:R-:W-:Y:S01]  /*118b0*/  IMAD.X R13, R7, 0x1, R3, P3 ;  /* 0x00000001070d7824 */ /* 0x000fe200018e0603 */
[----:B------:R-:W-:-:S05]  /*118c0*/  IADD3 R34, P3, PT, R36, R2, RZ ;  /* 0x0000000224227210 */ /* 0x000fca0007f7e0ff */
[----:B------:R-:W-:Y:S01]  /*118d0*/  IMAD.X R35, R37, 0x1, R3, P3 ;  /* 0x0000000125237824 */ /* 0x000fe200018e0603 */
[----:B------:R-:W-:-:S05]  /*118e0*/  IADD3 R78, P3, PT, R80, R2, RZ ;  /* 0x00000002504e7210 */ /* 0x000fca0007f7e0ff */
[----:B------:R-:W-:Y:S01]  /*118f0*/  IMAD.X R79, R81, 0x1, R3, P3 ;  /* 0x00000001514f7824 */ /* 0x000fe200018e0603 */
[----:B----4-:R0:W-:Y:S04]  /*11900*/  STL.64 [R1+0x1400], R52 ;  /* 0x0014003401007387 */ /* 0x0101e80000100a00 */
[----:B------:R-:W-:Y:S01]  /*11910*/  STL [R1+0x120], R31 ;  /* 0x0001201f01007387 */ /* 0x000fe20000100800 */
[----:B0-----:R-:W-:-:S03]  /*11920*/  IADD3 R52, P3, PT, R40, R4, RZ ;  /* 0x0000000428347210 */ /* 0x001fc60007f7e0ff */
[----:B--2---:R0:W-:Y:S02]  /*11930*/  STL.64 [R1+0x1410], R48 ;  /* 0x0014103001007387 */ /* 0x0041e40000100a00 */
[----:B------:R-:W-:-:S05]  /*11940*/  IMAD.X R53, R62, 0x1, R5, P3 ;  /* 0x000000013e357824 */ /* 0x000fca00018e0605 */
[----:B------:R-:W2:Y:S01]  /*11950*/  @!P1 LDG.E.U8 R83, desc[UR20][R52.64] ;  /* 0x0000001434539981 */ /* 0x000ea2000c1e1100 */
[----:B0-----:R-:W-:-:S05]  /*11960*/  IADD3 R48, P0, PT, R40, R2, RZ ;  /* 0x0000000228307210 */ /* 0x001fca0007f1e0ff */
[----:B------:R-:W-:-:S05]  /*11970*/  IMAD.X R49, R62, 0x1, R3, P0 ;  /* 0x000000013e317824 */ /* 0x000fca00000e0603 */
[----:B------:R-:W3:Y:S01]  /*11980*/  @!P1 LDG.E.U8 R70, desc[UR20][R48.64] ;  /* 0x0000001430469981 */ /* 0x000ee2000c1e1100 */
[----:B------:R-:W-:Y:S01]  /*11990*/  IMAD R19, R6, 0x6b, RZ ;  /* 0x0000006b06137824 */ /* 0x000fe200078e02ff */
[----:B------:R-:W-:-:S04]  /*119a0*/  ISETP.GE.AND P5, PT, R66, RZ, PT ;  /* 0x000000ff4200720c */ /* 0x000fc80003fa6270 */
[----:B------:R-:W-:Y:S02]  /*119b0*/  SHF.R.S32.HI R66, RZ, 0x1f, R19 ;  /* 0x0000001fff427819 */ /* 0x000fe40000011413 */
[----:B------:R-:W-:Y:S01]  /*119c0*/  IADD3 R38, P0, PT, R19, R2, RZ ;  /* 0x0000000213267210 */ /* 0x000fe20007f1e0ff */
[----:B------:R-:W-:Y:S01]  /*119d0*/  IMAD R32, R6, 0x72, RZ ;  /* 0x0000007206207824 */ /* 0x000fe200078e02ff */
[----:B------:R-:W-:-:S03]  /*119e0*/  SHF.R.S32.HI R90, RZ, 0x1f, R75 ;  /* 0x0000001fff5a7819 */ /* 0x000fc6000001144b */
[----:B------:R-:W-:Y:S01]  /*119f0*/  IMAD.X R39, R66, 0x1, R3, P0 ;  /* 0x0000000142277824 */ /* 0x000fe200000e0603 */
[----:B------:R-:W-:Y:S02]  /*11a00*/  IADD3 R88, P0, PT, R75, R2, RZ ;  /* 0x000000024b587210 */ /* 0x000fe40007f1e0ff */
[----:B------:R-:W-:-:S03]  /*11a10*/  SHF.R.S32.HI R33, RZ, 0x1f, R32 ;  /* 0x0000001fff217819 */ /* 0x000fc60000011420 */
[----:B------:R-:W-:Y:S01]  /*11a20*/  IMAD.X R89, R90, 0x1, R3, P0 ;  /* 0x000000015a597824 */ /* 0x000fe200000e0603 */
[----:B------:R-:W-:Y:S01]  /*11a30*/  IADD3 R30, P0, PT, R32, R2, RZ ;  /* 0x00000002201e7210 */ /* 0x000fe20007f1e0ff */
[----:B------:R-:W-:Y:S01]  /*11a40*/  IMAD R60, R6, 0x79, RZ ;  /* 0x00000079063c7824 */ /* 0x000fe200078e02ff */
[----:B------:R-:W-:-:S03]  /*11a50*/  SHF.R.S32.HI R77, RZ, 0x1f, R76 ;  /* 0x0000001fff4d7819 */ /* 0x000fc6000001144c */
[----:B------:R-:W-:Y:S01]  /*11a60*/  IMAD.X R31, R33, 0x1, R3, P0 ;  /* 0x00000001211f7824 */ /* 0x000fe200000e0603 */
[----:B------:R-:W-:Y:S01]  /*11a70*/  IADD3 R72, P0, PT, R76, R2, RZ ;  /* 0x000000024c487210 */ /* 0x000fe20007f1e0ff */
[----:B------:R0:W-:Y:S01]  /*11a80*/  STL [R1+0x11c], R27 ;  /* 0x00011c1b01007387 */ /* 0x0001e20000100800 */
[----:B------:R-:W-:-:S03]  /*11a90*/  SHF.R.S32.HI R61, RZ, 0x1f, R60 ;  /* 0x0000001fff3d7819 */ /* 0x000fc6000001143c */
[----:B------:R-:W-:Y:S01]  /*11aa0*/  STL [R1+0xd18], R84 ;  /* 0x000d185401007387 */ /* 0x000fe20000100800 */
[--C-:B------:R-:W-:Y:S01]  /*11ab0*/  IMAD.X R73, R77, 0x1, R3.reuse, P0 ;  /* 0x000000014d497824 */ /* 0x100fe200000e0603 */
[----:B------:R-:W-:Y:S02]  /*11ac0*/  IADD3 R20, P0, PT, R60, R2, RZ ;  /* 0x000000023c147210 */ /* 0x000fe40007f1e0ff */
[----:B------:R-:W-:Y:S04]  /*11ad0*/  STL [R1+0xd38], R48 ;  /* 0x000d383001007387 */ /* 0x000fe80000100800 */
[----:B------:R-:W-:Y:S01]  /*11ae0*/  STL [R1+0xd14], R85 ;  /* 0x000d145501007387 */ /* 0x000fe20000100800 */
[----:B------:R-:W-:-:S03]  /*11af0*/  IMAD.X R21, R61, 0x1, R3, P0 ;  /* 0x000000013d157824 */ /* 0x000fc600000e0603 */
[----:B------:R-:W-:Y:S01]  /*11b00*/  STL [R1+0xd48], R16 ;  /* 0x000d481001007387 */ /* 0x000fe20000100800 */
[----:B------:R-:W-:-:S03]  /*11b10*/  SHF.R.S32.HI R59, RZ, 0x1f, R58 ;  /* 0x0000001fff3b7819 */ /* 0x000fc6000001143a */
[----:B------:R-:W-:Y:S01]  /*11b20*/  STL [R1+0xd34], R49 ;  /* 0x000d343101007387 */ /* 0x000fe20000100800 */
[----:B------:R-:W-:-:S03]  /*11b30*/  IADD3 R50, P0, PT, R58, R2, RZ ;  /* 0x000000023a327210 */ /* 0x000fc60007f1e0ff */
[----:B------:R-:W-:Y:S04]  /*11b40*/  STL [R1+0xd58], R38 ;  /* 0x000d582601007387 */ /* 0x000fe80000100800 */
[----:B------:R-:W-:Y:S04]  /*11b50*/  STL [R1+0xd44], R17 ;  /* 0x000d441101007387 */ /* 0x000fe80000100800 */
[----:B------:R-:W-:Y:S04]  /*11b60*/  STL [R1+0xd68], R68 ;  /* 0x000d684401007387 */ /* 0x000fe80000100800 */
[----:B------:R-:W-:Y:S01]  /*11b70*/  STL [R1+0xd54], R39 ;  /* 0x000d542701007387 */ /* 0x000fe20000100800 */
[----:B------:R-:W-:-:S03]  /*11b80*/  IMAD.X R51, R59, 0x1, R3, P0 ;  /* 0x000000013b337824 */ /* 0x000fc600000e0603 */
[----:B------:R-:W-:Y:S01]  /*11b90*/  STL [R1+0xd78], R88 ;  /* 0x000d785801007387 */ /* 0x000fe20000100800 */
[----:B------:R-:W-:-:S03]  /*11ba0*/  IADD3 R86, P0, PT, R28, R4, RZ ;  /* 0x000000041c567210 */ /* 0x000fc60007f1e0ff */
[----:B------:R-:W-:Y:S04]  /*11bb0*/  STL [R1+0xd64], R69 ;  /* 0x000d644501007387 */ /* 0x000fe80000100800 */
[----:B------:R-:W-:Y:S04]  /*11bc0*/  STL [R1+0xd98], R54 ;  /* 0x000d983601007387 */ /* 0x000fe80000100800 */
[----:B------:R-:W-:Y:S04]  /*11bd0*/  STL [R1+0xd74], R89 ;  /* 0x000d745901007387 */ /* 0x000fe80000100800 */
[----:B------:R-:W-:Y:S04]  /*11be0*/  STL [R1+0xda8], R30 ;  /* 0x000da81e01007387 */ /* 0x000fe80000100800 */
[----:B------:R-:W-:Y:S01]  /*11bf0*/  STL [R1+0xd94], R55 ;  /* 0x000d943701007387 */ /* 0x000fe20000100800 */
[----:B------:R-:W-:-:S03]  /*11c00*/  IMAD.X R87, R46, 0x1, R5, P0 ;  /* 0x000000012e577824 */ /* 0x000fc600000e0605 */
[----:B------:R-:W-:Y:S01]  /*11c10*/  STL [R1+0xdb8], R42 ;  /* 0x000db82a01007387 */ /* 0x000fe20000100800 */
[----:B------:R-:W-:-:S03]  /*11c20*/  IMAD R0, R6, 0x7d, RZ ;  /* 0x0000007d06007824 */ /* 0x000fc600078e02ff */
[----:B------:R-:W-:Y:S01]  /*11c30*/  STL [R1+0xda4], R31 ;  /* 0x000da41f01007387 */ /* 0x000fe20000100800 */
[----:B------:R-:W-:-:S03]  /*11c40*/  IADD3 R18, P0, PT, R18, R4, RZ ;  /* 0x0000000412127210 */ /* 0x000fc60007f1e0ff */
[----:B------:R-:W-:Y:S04]  /*11c50*/  STL [R1+0xdc8], R72 ;  /* 0x000dc84801007387 */ /* 0x000fe80000100800 */
[----:B------:R-:W-:Y:S04]  /*11c60*/  STL [R1+0xdb4], R43 ;  /* 0x000db42b01007387 */ /* 0x000fe80000100800 */
[----:B------:R-:W-:Y:S01]  /*11c70*/  STL [R1+0xdd8], R14 ;  /* 0x000dd80e01007387 */ /* 0x000fe20000100800 */
[----:B------:R-:W-:-:S03]  /*11c80*/  IADD3 R40, P3, PT, R19, R4, RZ ;  /* 0x0000000413287210 */ /* 0x000fc60007f7e0ff */
[----:B------:R-:W-:Y:S01]  /*11c90*/  STL [R1+0xdc4], R73 ;  /* 0x000dc44901007387 */ /* 0x000fe20000100800 */
[----:B------:R-:W-:-:S03]  /*11ca0*/  SHF.R.S32.HI R11, RZ, 0x1f, R0 ;  /* 0x0000001fff0b7819 */ /* 0x000fc60000011400 */
[----:B------:R-:W-:Y:S01]  /*11cb0*/  STL [R1+0xdf8], R20 ;  /* 0x000df81401007387 */ /* 0x000fe20000100800 */
[----:B0-----:R-:W-:Y:S01]  /*11cc0*/  IADD3 R27, P6, PT, R0, R2, RZ ;  /* 0x00000002001b7210 */ /* 0x001fe20007fde0ff */
[----:B------:R-:W-:Y:S02]  /*11cd0*/  IMAD.X R19, R64, 0x1, R5, P0 ;  /* 0x0000000140137824 */ /* 0x000fe400000e0605 */
[----:B------:R-:W-:Y:S01]  /*11ce0*/  STL [R1+0xdd4], R13 ;  /* 0x000dd40d01007387 */ /* 0x000fe20000100800 */
[----:B------:R-:W-:-:S03]  /*11cf0*/  IADD3 R74, P0, PT, R41, R4, RZ ;  /* 0x00000004294a7210 */ /* 0x000fc60007f1e0ff */
[----:B------:R-:W-:Y:S04]  /*11d00*/  STL [R1+0xe08], R34 ;  /* 0x000e082201007387 */ /* 0x000fe80000100800 */
[----:B------:R-:W-:Y:S01]  /*11d10*/  STL [R1+0xdf4], R21 ;  /* 0x000df41501007387 */ /* 0x000fe20000100800 */
[----:B------:R-:W-:-:S03]  /*11d20*/  IMAD.X R41, R66, 0x1, R5, P3 ;  /* 0x0000000142297824 */ /* 0x000fc600018e0605 */
[----:B------:R-:W-:Y:S01]  /*11d30*/  STL [R1+0xe18], R50 ;  /* 0x000e183201007387 */ /* 0x000fe20000100800 */
[----:B------:R-:W-:-:S03]  /*11d40*/  IMAD.X R28, R11, 0x1, R3, P6 ;  /* 0x000000010b1c7824 */ /* 0x000fc600030e0603 */
[----:B------:R-:W-:Y:S04]  /*11d50*/  STL [R1+0xe04], R35 ;  /* 0x000e042301007387 */ /* 0x000fe80000100800 */
[----:B------:R-:W-:Y:S04]  /*11d60*/  STL [R1+0xe28], R78 ;  /* 0x000e284e01007387 */ /* 0x000fe80000100800 */
[----:B------:R0:W-:Y:S04]  /*11d70*/  STL [R1+0x124c], R2 ;  /* 0x00124c0201007387 */ /* 0x0001e80000100800 */
[----:B------:R-:W-:Y:S04]  /*11d80*/  STL [R1+0xe14], R51 ;  /* 0x000e143301007387 */ /* 0x000fe80000100800 */
[----:B------:R-:W-:Y:S01]  /*11d90*/  STL [R1+0xe38], R27 ;  /* 0x000e381b01007387 */ /* 0x000fe20000100800 */
[----:B0-----:R-:W-:Y:S01]  /*11da0*/  IADD3 R2, P3, PT, R75, R4, RZ ;  /* 0x000000044b027210 */ /* 0x001fe20007f7e0ff */
[----:B------:R-:W-:-:S02]  /*11db0*/  IMAD.X R75, R71, 0x1, R5, P0 ;  /* 0x00000001474b7824 */ /* 0x000fc400000e0605 */
[----:B------:R-:W-:Y:S01]  /*11dc0*/  STL [R1+0xe24], R79 ;  /* 0x000e244f01007387 */ /* 0x000fe20000100800 */
[----:B------:R-:W-:-:S03]  /*11dd0*/  IADD3 R8, P0, PT, R8, R4, RZ ;  /* 0x0000000408087210 */ /* 0x000fc60007f1e0ff */
[----:B------:R-:W-:Y:S01]  /*11de0*/  STL [R1+0xd20], R86 ;  /* 0x000d205601007387 */ /* 0x000fe20000100800 */
[--C-:B------:R-:W-:Y:S01]  /*11df0*/  IMAD.X R90, R90, 0x1, R5.reuse, P3 ;  /* 0x000000015a5a7824 */ /* 0x100fe200018e0605 */
[----:B------:R-:W-:Y:S02]  /*11e00*/  IADD3 R32, P3, PT, R32, R4, RZ ;  /* 0x0000000420207210 */ /* 0x000fe40007f7e0ff */
[----:B------:R0:W-:Y:S01]  /*11e10*/  STL [R1+0x1250], R3 ;  /* 0x0012500301007387 */ /* 0x0001e20000100800 */
[----:B------:R-:W-:-:S03]  /*11e20*/  IMAD.X R9, R9, 0x1, R5, P0 ;  /* 0x0000000109097824 */ /* 0x000fc600000e0605 */
[----:B------:R-:W-:Y:S01]  /*11e30*/  STL [R1+0xe34], R28 ;  /* 0x000e341c01007387 */ /* 0x000fe20000100800 */
[----:B------:R-:W-:-:S03]  /*11e40*/  IADD3 R44, P0, PT, R44, R4, RZ ;  /* 0x000000042c2c7210 */ /* 0x000fc60007f1e0ff */
[----:B------:R-:W-:Y:S01]  /*11e50*/  STL [R1+0xd40], R52 ;  /* 0x000d403401007387 */ /* 0x000fe20000100800 */
[----:B0-----:R-:W-:-:S03]  /*11e60*/  IMAD R3, R6, 0x75, RZ ;  /* 0x0000007506037824 */ /* 0x001fc600078e02ff */
[----:B------:R-:W-:Y:S01]  /*11e70*/  STL [R1+0xd1c], R87 ;  /* 0x000d1c5701007387 */ /* 0x000fe20000100800 */
[----:B------:R-:W-:-:S03]  /*11e80*/  IMAD.X R33, R33, 0x1, R5, P3 ;  /* 0x0000000121217824 */ /* 0x000fc600018e0605 */
[----:B------:R-:W-:Y:S01]  /*11e90*/  STL [R1+0xd50], R18 ;  /* 0x000d501201007387 */ /* 0x000fe20000100800 */
[----:B------:R-:W-:-:S03]  /*11ea0*/  IADD3 R76, P3, PT, R76, R4, RZ ;  /* 0x000000044c4c7210 */ /* 0x000fc60007f7e0ff */
[----:B------:R-:W-:Y:S01]  /*11eb0*/  STL [R1+0xd3c], R53 ;  /* 0x000d3c3501007387 */ /* 0x000fe20000100800 */
[----:B------:R-:W-:-:S03]  /*11ec0*/  IMAD.X R45, R45, 0x1, R5, P0 ;  /* 0x000000012d2d7824 */ /* 0x000fc600000e0605 */
[----:B------:R-:W-:Y:S01]  /*11ed0*/  STL [R1+0xd60], R40 ;  /* 0x000d602801007387 */ /* 0x000fe20000100800 */
[----:B------:R-:W-:-:S03]  /*11ee0*/  IADD3 R3, P0, PT, R3, R4, RZ ;  /* 0x0000000403037210 */ /* 0x000fc60007f1e0ff */
[----:B------:R-:W-:Y:S04]  /*11ef0*/  STL [R1+0xd4c], R19 ;  /* 0x000d4c1301007387 */ /* 0x000fe80000100800 */
[----:B------:R-:W-:Y:S04]  /*11f00*/  STL [R1+0xd70], R74 ;  /* 0x000d704a01007387 */ /* 0x000fe80000100800 */
        /* <DEDUP_REMOVED lines=19> */
[----:B------:R-:W-:Y:S01]  /*12040*/  STL [R1+0xde0], R3 ;  /* 0x000de00301007387 */ /* 0x000fe20000100800 */
[----:B------:R-:W-:-:S03]  /*12050*/  IADD3 R0, P6, PT, R0, R4, RZ ;  /* 0x0000000400007210 */ /* 0x000fc60007fde0ff */
[----:B------:R-:W-:Y:S01]  /*12060*/  STL [R1+0xdcc], R77 ;  /* 0x000dcc4d01007387 */ /* 0x000fe20000100800 */
[----:B------:R-:W-:-:S03]  /*12070*/  IMAD.X R59, R59, 0x1, R5, P3 ;  /* 0x000000013b3b7824 */ /* 0x000fc600018e0605 */
[----:B------:R-:W-:Y:S04]  /*12080*/  STL [R1+0xe00], R60 ;  /* 0x000e003c01007387 */ /* 0x000fe80000100800 */
[----:B------:R-:W-:Y:S01]  /*12090*/  STL [R1+0xddc], R7 ;  /* 0x000ddc0701007387 */ /* 0x000fe20000100800 */
[----:B------:R-:W-:-:S03]  /*120a0*/  IMAD.X R81, R81, 0x1, R5, P0 ;  /* 0x0000000151517824 */ /* 0x000fc600000e0605 */
[----:B------:R-:W-:Y:S04]  /*120b0*/  STL [R1+0xe10], R36 ;  /* 0x000e102401007387 */ /* 0x000fe80000100800 */
[----:B------:R-:W-:Y:S01]  /*120c0*/  STL [R1+0xdfc], R61 ;  /* 0x000dfc3d01007387 */ /* 0x000fe20000100800 */
[----:B------:R-:W-:-:S03]  /*120d0*/  IMAD.X R11, R11, 0x1, R5, P6 ;  /* 0x000000010b0b7824 */ /* 0x000fc600030e0605 */
        /* <DEDUP_REMOVED lines=9> */
[----:B------:R-:W4:Y:S04]  /*12170*/  LDL.LU.64 R48, [R1+0x1410] ;  /* 0x0014100001307983 */ /* 0x000f280000300a00 */
[----:B---3--:R0:W-:Y:S04]  /*12180*/  STL [R1+0x100], R70 ;  /* 0x0001004601007387 */ /* 0x0081e80000100800 */
[----:B0-----:R-:W3:Y:S04]  /*12190*/  LDL.LU R70, [R1+0x1408] ;  /* 0x0014080001467983 */ /* 0x001ee80000300800 */
[----:B------:R-:W3:Y:S04]  /*121a0*/  LDL.LU.64 R52, [R1+0x1400] ;  /* 0x0014000001347983 */ /* 0x000ee80000300a00 */
[----:B--2---:R0:W-:Y:S04]  /*121b0*/  STL [R1+0xfc], R83 ;  /* 0x0000fc5301007387 */ /* 0x0041e80000100800 */
[----:B0-----:R-:W2:Y:S01]  /*121c0*/  LDL.LU R83, [R1+0x13f8] ;  /* 0x0013f80001537983 */ /* 0x001ea20000300800 */
[----:B------:R-:W-:-:S05]  /*121d0*/  VIADD R46, R10, 0xffffff8e ;  /* 0xffffff8e0a2e7836 */ /* 0x000fca0000000000 */
[----:B------:R-:W-:-:S13]  /*121e0*/  ISETP.GE.U32.AND P6, PT, R46, 0x7fffff0f, PT ;  /* 0x7fffff0f2e00780c */ /* 0x000fda0003fc6070 */
[----:B------:R-:W3:Y:S04]  /*121f0*/  @!P6 LDG.E.U8 R82, desc[UR20][R54.64] ;  /* 0x000000143652e981 */ /* 0x000ee8000c1e1100 */
[----:B------:R-:W4:Y:S01]  /*12200*/  LDL.LU.64 R54, [R1+0x13f0] ;  /* 0x0013f00001367983 */ /* 0x000f220000300a00 */
[----:B--2---:R-:W-:-:S06]  /*12210*/  PRMT R83, RZ, 0x7610, R83 ;  /* 0x00007610ff537816 */ /* 0x004fcc0000000053 */
[----:B------:R-:W2:Y:S04]  /*12220*/  @!P6 LDG.E.U8 R83, desc[UR20][R8.64] ;  /* 0x000000140853e981 */ /* 0x000ea8000c1e1100 */
[----:B---3--:R0:W-:Y:S04]  /*12230*/  STL [R1+0xf4], R82 ;  /* 0x0000f45201007387 */ /* 0x0081e80000100800 */
[----:B0-----:R-:W3:Y:S04]  /*12240*/  LDL.LU R82, [R1+0x13e8] ;  /* 0x0013e80001527983 */ /* 0x001ee80000300800 */
[----:B------:R-:W3:Y:S04]  /*12250*/  LDL.LU.64 R8, [R1+0x13e0] ;  /* 0x0013e00001087983 */ /* 0x000ee80000300a00 */
[----:B--2---:R0:W-:Y:S04]  /*12260*/  STL [R1+0xf0], R83 ;  /* 0x0000f05301007387 */ /* 0x0041e80000100800 */
[----:B0-----:R-:W2:Y:S01]  /*12270*/  LDL.LU R83, [R1+0x13d8] ;  /* 0x0013d80001537983 */ /* 0x001ea20000300800 */
[----:B------:R-:W-:-:S05]  /*12280*/  VIADD R46, R10, 0xffffff86 ;  /* 0xffffff860a2e7836 */ /* 0x000fca0000000000 */
[----:B------:R-:W-:Y:S02]  /*12290*/  ISETP.GE.U32.AND P1, PT, R46, 0x7fffff07, PT ;  /* 0x7fffff072e00780c */ /* 0x000fe40003f26070 */
[----:B------:R-:W-:-:S11]  /*122a0*/  PRMT R70, RZ, 0x7610, R70 ;  /* 0x00007610ff467816 */ /* 0x000fd60000000046 */
        /* <DEDUP_REMOVED lines=95> */
[----:B---3--:R-:W-:-:S11]  /*128a0*/  PRMT R75, RZ, 0x7610, R75 ;  /* 0x00007610ff4b7816 */ /* 0x008fd6000000004b */
        /* <DEDUP_REMOVED lines=10> */
[----:B------:R-:W-:Y:S01]  /*12950*/  ISETP.GE.U32.AND P6, PT, R46, 0x7fffff04, PT ;  /* 0x7fffff042e00780c */ /* 0x000fe20003fc6070 */
[----:B------:R-:W-:Y:S01]  /*12960*/  VIADD R46, R10, 0xffffff9a ;  /* 0xffffff9a0a2e7836 */ /* 0x000fe20000000000 */
[----:B------:R-:W-:-:S04]  /*12970*/  PRMT R82, RZ, 0x7610, R82 ;  /* 0x00007610ff527816 */ /* 0x000fc80000000052 */
[----:B------:R-:W-:Y:S01]  /*12980*/  ISETP.GE.U32.AND P1, PT, R46, 0x7fffff1b, PT ;  /* 0x7fffff1b2e00780c */ /* 0x000fe20003f26070 */
[----:B------:R-:W-:-:S06]  /*12990*/  VIADD R46, R10, 0xffffff92 ;  /* 0xffffff920a2e7836 */ /* 0x000fcc0000000000 */
[----:B------:R-:W3:Y:S01]  /*129a0*/  @!P6 LDG.E.U8 R82, desc[UR20][R78.64] ;  /* 0x000000144e52e981 */ /* 0x000ee2000c1e1100 */
[----:B------:R-:W-:Y:S02]  /*129b0*/  PRMT R4, RZ, 0x7610, R4 ;  /* 0x00007610ff047816 */ /* 0x000fe40000000004 */
[----:B------:R-:W-:-:S06]  /*129c0*/  PRMT R5, RZ, 0x7610, R5 ;  /* 0x00007610ff057816 */ /* 0x000fcc0000000005 */
[----:B------:R-:W4:Y:S01]  /*129d0*/  @!P1 LDG.E.U8 R5, desc[UR20][R86.64] ;  /* 0x0000001456059981 */ /* 0x000f22000c1e1100 */
[----:B------:R-:W-:Y:S02]  /*129e0*/  ISETP.GE.AND P0, PT, R93, RZ, PT ;  /* 0x000000ff5d00720c */ /* 0x000fe40003f06270 */
[----:B--2---:R-:W-:Y:S01]  /*129f0*/  PRMT R83, RZ, 0x7610, R83 ;  /* 0x00007610ff537816 */ /* 0x004fe20000000053 */
[----:B------:R-:W2:Y:S05]  /*12a00*/  LDL.LU.64 R78, [R1+0x12b0] ;  /* 0x0012b000014e7983 */ /* 0x000eaa0000300a00 */
[----:B------:R-:W2:Y:S01]  /*12a10*/  @!P6 LDG.E.U8 R83, desc[UR20][R80.64] ;  /* 0x000000145053e981 */ /* 0x000ea2000c1e1100 */
[----:B------:R-:W-:-:S13]  /*12a20*/  ISETP.GE.U32.AND P6, PT, R46, 0x7fffff13, PT ;  /* 0x7fffff132e00780c */ /* 0x000fda0003fc6070 */
[----:B------:R-:W4:Y:S01]  /*12a30*/  @!P6 LDG.E.U8 R4, desc[UR20][R88.64] ;  /* 0x000000145804e981 */ /* 0x000f22000c1e1100 */
[----:B------:R-:W-:Y:S01]  /*12a40*/  PRMT R93, RZ, 0x7610, R93 ;  /* 0x00007610ff5d7816 */ /* 0x000fe2000000005d */
[----:B------:R-:W-:Y:S02]  /*12a50*/  VIADD R46, R10, 0xffffff8a ;  /* 0xffffff8a0a2e7836 */ /* 0x000fe40000000000 */
[----:B---3--:R0:W-:Y:S04]  /*12a60*/  STL [R1+0x38], R82 ;  /* 0x0000385201007387 */ /* 0x0081e80000100800 */
[----:B------:R-:W3:Y:S01]  /*12a70*/  @!P1 LDG.E.U8 R93, desc[UR20][R84.64] ;  /* 0x00000014545d9981 */ /* 0x000ee2000c1e1100 */
[----:B------:R-:W-:-:S03]  /*12a80*/  ISETP.GE.U32.AND P1, PT, R46, 0x7fffff0b, PT ;  /* 0x7fffff0b2e00780c */ /* 0x000fc60003f26070 */
[----:B0-----:R-:W3:Y:S04]  /*12a90*/  LDL.LU R82, [R1+0x12a8] ;  /* 0x0012a80001527983 */ /* 0x001ee80000300800 */
[----:B------:R-:W3:Y:S01]  /*12aa0*/  LDL.LU.64 R80, [R1+0x12a0] ;  /* 0x0012a00001507983 */ /* 0x000ee20000300a00 */
[----:B------:R-:W-:Y:S02]  /*12ab0*/  ISETP.GE.AND P3, PT, R91, RZ, PT ;  /* 0x000000ff5b00720c */ /* 0x000fe40003f66270 */
[----:B------:R-:W-:Y:S02]  /*12ac0*/  PRMT R91, RZ, 0x7610, R91 ;  /* 0x00007610ff5b7816 */ /* 0x000fe4000000005b */
[----:B------:R-:W-:Y:S01]  /*12ad0*/  PRMT R71, RZ, 0x7610, R71 ;  /* 0x00007610ff477816 */ /* 0x000fe20000000047 */
[----:B--2---:R0:W-:Y:S04]  /*12ae0*/  STL [R1+0x34], R83 ;  /* 0x0000345301007387 */ /* 0x0041e80000100800 */
[----:B0-----:R-:W2:Y:S04]  /*12af0*/  LDL.LU R83, [R1+0x1298] ;  /* 0x0012980001537983 */ /* 0x001ea80000300800 */
[----:B------:R-:W2:Y:S04]  /*12b00*/  LDL.LU.64 R84, [R1+0x1290] ;  /* 0x0012900001547983 */ /* 0x000ea80000300a00 */
[----:B------:R-:W2:Y:S04]  /*12b10*/  LDL.LU.64 R86, [R1+0x1288] ;  /* 0x0012880001567983 */ /* 0x000ea80000300a00 */
[----:B------:R-:W2:Y:S04]  /*12b20*/  LDL.LU.64 R88, [R1+0x1280] ;  /* 0x0012800001587983 */ /* 0x000ea80000300a00 */
[----:B----4-:R0:W-:Y:S04]  /*12b30*/  STL [R1+0xc], R4 ;  /* 0x00000c0401007387 */ /* 0x0101e80000100800 */
[----:B------:R1:W-:Y:S01]  /*12b40*/  STL [R1+0x2c], R5 ;  /* 0x00002c0501007387 */ /* 0x0003e20000100800 */
[----:B0-----:R-:W-:-:S02]  /*12b50*/  @!P6 IMAD.MOV.U32 R4, RZ, RZ, R2 ;  /* 0x000000ffff04e224 */ /* 0x001fc400078e0002 */
[----:B-1----:R-:W-:Y:S02]  /*12b60*/  @!P6 IMAD.MOV.U32 R5, RZ, RZ, R90 ;  /* 0x000000ffff05e224 */ /* 0x002fe400078e005a */
[----:B------:R-:W-:Y:S01]  /*12b70*/  VIADD R46, R10, 0xffffff82 ;  /* 0xffffff820a2e7836 */ /* 0x000fe20000000000 */
[----:B------:R-:W-:Y:S01]  /*12b80*/  PRMT R66, RZ, 0x7610, R66 ;  /* 0x00007610ff427816 */ /* 0x000fe20000000042 */
[----:B------:R-:W4:Y:S04]  /*12b90*/  LDL.LU R90, [R1+0x1278] ;  /* 0x00127800015a7983 */ /* 0x000f280000300800 */
[----:B------:R0:W2:Y:S02]  /*12ba0*/  @!P6 LDG.E.U8 R91, desc[UR20][R4.64] ;  /* 0x00000014045be981 */ /* 0x0000a4000c1e1100 */
[----:B0-----:R-:W-:-:S02]  /*12bb0*/  @!P1 IMAD.MOV.U32 R4, RZ, RZ, R14 ;  /* 0x000000ffff049224 */ /* 0x001fc400078e000e */
[----:B------:R-:W-:-:S05]  /*12bc0*/  @!P1 IMAD.MOV.U32 R5, RZ, RZ, R13 ;  /* 0x000000ffff059224 */ /* 0x000fca00078e000d */
[----:B------:R0:W3:Y:S01]  /*12bd0*/  @!P1 LDG.E.U8 R71, desc[UR20][R4.64] ;  /* 0x0000001404479981 */ /* 0x0000e2000c1e1100 */
[----:B------:R-:W-:Y:S01]  /*12be0*/  ISETP.GE.U32.AND P6, PT, R46, 0x7fffff03, PT ;  /* 0x7fffff032e00780c */ /* 0x000fe20003fc6070 */
[----:B0-----:R-:W-:Y:S02]  /*12bf0*/  @!P1 IMAD.MOV.U32 R4, RZ, RZ, R3 ;  /* 0x000000ffff049224 */ /* 0x001fe400078e0003 */
[----:B------:R-:W-:Y:S01]  /*12c00*/  @!P1 IMAD.MOV.U32 R5, RZ, RZ, R7 ;  /* 0x000000ffff059224 */ /* 0x000fe200078e0007 */
[----:B------:R-:W-:-:S04]  /*12c10*/  PRMT R64, RZ, 0x7610, R64 ;  /* 0x00007610ff407816 */ /* 0x000fc80000000040 */
[----:B------:R-:W4:Y:S01]  /*12c20*/  @!P1 LDG.E.U8 R66, desc[UR20][R4.64] ;  /* 0x0000001404429981 */ /* 0x000f22000c1e1100 */
[----:B------:R-:W-:-:S04]  /*12c30*/  ISETP.GE.AND P1, PT, R92, RZ, PT ;  /* 0x000000ff5c00720c */ /* 0x000fc80003f26270 */
[----:B------:R-:W-:Y:S01]  /*12c40*/  @!P6 IMAD.MOV.U32 R92, RZ, RZ, R27 ;  /* 0x000000ffff5ce224 */ /* 0x000fe200078e001b */
[----:B--2---:R0:W-:Y:S04]  /*12c50*/  STL [R1+0x1214], R91 ;  /* 0x0012145b01007387 */ /* 0x0041e80000100800 */
[----:B------:R-:W2:Y:S04]  /*12c60*/  LDL.LU R13, [R1+0x1274] ;  /* 0x00127400010d7983 */ /* 0x000ea80000300800 */
[----:B0-----:R-:W2:Y:S04]  /*12c70*/  LDL.LU R91, [R1+0x234] ;  /* 0x00023400015b7983 */ /* 0x001ea80000300800 */
[----:B------:R-:W2:Y:S04]  /*12c80*/  LDL.LU R2, [R1+0x218] ;  /* 0x0002180001027983 */ /* 0x000ea80000300800 */
[----:B---3--:R0:W-:Y:S04]  /*12c90*/  STL [R1+0x1218], R71 ;  /* 0x0012184701007387 */ /* 0x0081e80000100800 */
[----:B0-----:R-:W3:Y:S04]  /*12ca0*/  LDL.LU R71, [R1+0x238] ;  /* 0x0002380001477983 */ /* 0x001ee80000300800 */
[----:B------:R0:W-:Y:S01]  /*12cb0*/  STL [R1+0x30], R93 ;  /* 0x0000305d01007387 */ /* 0x0001e20000100800 */
[----:B------:R-:W-:-:S03]  /*12cc0*/  PRMT R62, RZ, 0x7610, R62 ;  /* 0x00007610ff3e7816 */ /* 0x000fc6000000003e */
[----:B------:R-:W2:Y:S04]  /*12cd0*/  LDL.LU R46, [R1+0x214] ;  /* 0x00021400012e7983 */ /* 0x000ea80000300800 */
[----:B------:R-:W2:Y:S01]  /*12ce0*/  LDL.LU R5, [R1+0x1f4] ;  /* 0x0001f40001057983 */ /* 0x000ea20000300800 */
[----:B0-----:R-:W-:-:S03]  /*12cf0*/  @!P6 IMAD.MOV.U32 R93, RZ, RZ, R28 ;  /* 0x000000ffff5de224 */ /* 0x001fc600078e001c */
[----:B------:R-:W2:Y:S04]  /*12d00*/  LDL.LU R7, [R1+0x1e8] ;  /* 0x0001e80001077983 */ /* 0x000ea80000300800 */
[----:B------:R0:W2:Y:S04]  /*12d10*/  @!P6 LDG.E.U8 R64, desc[UR20][R92.64] ;  /* 0x000000145c40e981 */ /* 0x0000a8000c1e1100 */
[----:B------:R-:W3:Y:S04]  /*12d20*/  LDL.LU R4, [R1+0x1c4] ;  /* 0x0001c40001047983 */ /* 0x000ee80000300800 */
[----:B------:R-:W3:Y:S01]  /*12d30*/  LDL.LU R14, [R1+0x1c0] ;  /* 0x0001c000010e7983 */ /* 0x000ee20000300800 */
[----:B0-----:R-:W-:-:S02]  /*12d40*/  @!P6 IMAD.MOV.U32 R92, RZ, RZ, R0 ;  /* 0x000000ffff5ce224 */ /* 0x001fc400078e0000 */
[----:B------:R-:W-:-:S05]  /*12d50*/  @!P6 IMAD.MOV.U32 R93, RZ, RZ, R11 ;  /* 0x000000ffff5de224 */ /* 0x000fca00078e000b */
[----:B------:R-:W3:Y:S04]  /*12d60*/  @!P6 LDG.E.U8 R62, desc[UR20][R92.64] ;  /* 0x000000145c3ee981 */ /* 0x000ee8000c1e1100 */
[----:B------:R-:W-:Y:S04]  /*12d70*/  STL [R1+0x125c], R10 ;  /* 0x00125c0a01007387 */ /* 0x000fe80000100800 */
[----:B----4-:R-:W-:Y:S04]  /*12d80*/  STL [R1+0x121c], R66 ;  /* 0x00121c4201007387 */ /* 0x010fe80000100800 */
[----:B------:R-:W4:Y:S04]  /*12d90*/  LDL.LU R27, [R1+0x1b0] ;  /* 0x0001b000011b7983 */ /* 0x000f280000300800 */
[----:B------:R-:W4:Y:S01]  /*12da0*/  LDL.LU R3, [R1+0x1a4] ;  /* 0x0001a40001037983 */ /* 0x000f220000300800 */
[----:B------:R-:W0:Y:S01]  /*12db0*/  S2R R0, SR_TID.X ;  /* 0x0000000000007919 */ /* 0x000e220000002100 */
[----:B------:R-:W-:-:S05]  /*12dc0*/  VOTEU.ALL UP1, P2 ;  /* 0x0000000000ff7886 */ /* 0x000fca0001020000 */
[----:B------:R1:W0:Y:S01]  /*12dd0*/  @!UP1 SYNCS.EXCH.64 URZ, [UR9+0x18008], UR4 ;  /* 0x0180080409ff95b2 */ /* 0x0002220008000100 */
[----:B------:R-:W-:Y:S02]  /*12de0*/  @!P3 IMAD.MOV R26, RZ, RZ, -R26 ;  /* 0x000000ffff1ab224 */ /* 0x000fe400078e0a1a */
[----:B------:R-:W-:Y:S02]  /*12df0*/  @!P0 IMAD.MOV R17, RZ, RZ, -R17 ;  /* 0x000000ffff118224 */ /* 0x000fe400078e0a11 */
[----:B------:R-:W-:Y:S01]  /*12e00*/  @!P1 IMAD.MOV R16, RZ, RZ, -R16 ;  /* 0x000000ffff109224 */ /* 0x000fe200078e0a10 */
[----:B-1----:R-:W1:Y:S01]  /*12e10*/  LDCU UR5, c[0x0][0x3b0] ;  /* 0x00007600ff0577ac */ /* 0x002e620008000800 */
[----:B------:R-:W0:Y:S01]  /*12e20*/  LDCU UR4, c[0x0][0x3b0] ;  /* 0x00007600ff0477ac */ /* 0x000e220008000800 */
[----:B--2---:R-:W-:Y:S04]  /*12e30*/  STL [R1+0x1220], R64 ;  /* 0x0012204001007387 */ /* 0x004fe80000100800 */
[----:B------:R-:W2:Y:S01]  /*12e40*/  LDL.LU R11, [R1+0x1a0] ;  /* 0x0001a000010b7983 */ /* 0x000ea20000300800 */
[----:B0-----:R-:W-:-:S03]  /*12e50*/  LOP3.LUT R0, R0, 0x7f, RZ, 0xc0, !PT ;  /* 0x0000007f00007812 */ /* 0x001fc600078ec0ff */
[----:B------:R-:W2:Y:S04]  /*12e60*/  LDL.LU R28, [R1+0x194] ;  /* 0x00019400011c7983 */ /* 0x000ea80000300800 */
[----:B---3--:R0:W-:Y:S04]  /*12e70*/  STS.U8 [R0+UR9+0x3000], R71 ;  /* 0x0030004700007988 */ /* 0x0081e80008000009 */
[----:B------:R3:W-:Y:S04]  /*12e80*/  STS.U8 [R0+UR9+0x7000], R91 ;  /* 0x0070005b00007988 */ /* 0x0007e80008000009 */
[----:B------:R0:W-:Y:S04]  /*12e90*/  STS.U8 [R0+UR9+0x2c00], R2 ;  /* 0x002c000200007988 */ /* 0x0001e80008000009 */
[----:B------:R-:W-:Y:S04]  /*12ea0*/  STL [R1+0x1224], R62 ;  /* 0x0012243e01007387 */ /* 0x000fe80000100800 */
[----:B------:R-:W-:Y:S04]  /*12eb0*/  STS.U8 [R0+UR9+0x6c00], R46 ;  /* 0x006c002e00007988 */ /* 0x000fe80008000009 */
[----:B0-----:R-:W2:Y:S04]  /*12ec0*/  LDL.LU R71, [R1+0x190] ;  /* 0x0001900001477983 */ /* 0x001ea80000300800 */
[----:B------:R0:W-:Y:S04]  /*12ed0*/  STS.U8 [R0+UR9+0x2800], R5 ;  /* 0x0028000500007988 */ /* 0x0001e80008000009 */
[----:B---3--:R-:W3:Y:S04]  /*12ee0*/  LDL.LU R91, [R1+0x180] ;  /* 0x00018000015b7983 */ /* 0x008ee80000300800 */
[----:B------:R0:W-:Y:S04]  /*12ef0*/  STS.U8 [R0+UR9+0x6800], R7 ;  /* 0x0068000700007988 */ /* 0x0001e80008000009 */
[----:B------:R-:W3:Y:S04]  /*12f00*/  LDL.LU R2, [R1+0x118] ;  /* 0x0001180001027983 */ /* 0x000ee80000300800 */
[----:B------:R-:W-:Y:S04]  /*12f10*/  STS.U8 [R0+UR9+0x2400], R4 ;  /* 0x0024000400007988 */ /* 0x000fe80008000009 */
[----:B0-----:R-:W3:Y:S04]  /*12f20*/  LDL.LU R5, [R1+0x17c] ;  /* 0x00017c0001057983 */ /* 0x001ee80000300800 */
[----:B------:R-:W-:Y:S04]  /*12f30*/  STS.U8 [R0+UR9+0x6400], R14 ;  /* 0x0064000e00007988 */ /* 0x000fe80008000009 */
[----:B------:R-:W3:Y:S04]  /*12f40*/  LDL.LU R7, [R1+0x114] ;  /* 0x0001140001077983 */ /* 0x000ee80000300800 */
[----:B------:R0:W-:Y:S04]  /*12f50*/  STS.U8 [R0+UR9+0x2000], R13 ;  /* 0x0020000d00007988 */ /* 0x0001e80008000009 */
[----:B0-----:R-:W3:Y:S04]  /*12f60*/  LDL.LU R13, [R1+0x1270] ;  /* 0x00127000010d7983 */ /* 0x001ee80000300800 */
[----:B------:R-:W3:Y:S04]  /*12f70*/  LDL.LU R14, [R1+0x170] ;  /* 0x00017000010e7983 */ /* 0x000ee80000300800 */
[----:B----4-:R0:W-:Y:S04]  /*12f80*/  STS.U8 [R0+UR9+0x6000], R27 ;  /* 0x0060001b00007988 */ /* 0x0101e80008000009 */
[----:B------:R4:W-:Y:S04]  /*12f90*/  STS.U8 [R0+UR9+0x1c00], R3 ;  /* 0x001c000300007988 */ /* 0x0009e80008000009 */
[----:B0-----:R-:W3:Y:S04]  /*12fa0*/  LDL.LU R27, [R1+0x110] ;  /* 0x00011000011b7983 */ /* 0x001ee80000300800 */
[----:B------:R-:W3:Y:S04]  /*12fb0*/  LDL.LU R4, [R1+0x16c] ;  /* 0x00016c0001047983 */ /* 0x000ee80000300800 */
[----:B----4-:R-:W4:Y:S04]  /*12fc0*/  LDL.LU R3, [R1+0x10c] ;  /* 0x00010c0001037983 */ /* 0x010f280000300800 */
[----:B--2---:R0:W-:Y:S04]  /*12fd0*/  STS.U8 [R0+UR9+0x5c00], R11 ;  /* 0x005c000b00007988 */ /* 0x0041e80008000009 */
[----:B0-----:R-:W2:Y:S04]  /*12fe0*/  LDL.LU R11, [R1+0x168] ;  /* 0x00016800010b7983 */ /* 0x001ea80000300800 */
[----:B------:R0:W-:Y:S04]  /*12ff0*/  STS.U8 [R0+UR9+0x1800], R28 ;  /* 0x0018001c00007988 */ /* 0x0001e80008000009 */
[----:B0-----:R-:W2:Y:S04]  /*13000*/  LDL.LU R28, [R1+0x108] ;  /* 0x00010800011c7983 */ /* 0x001ea80000300800 */
[----:B------:R-:W2:Y:S04]  /*13010*/  LDL.LU R64, [R1+0x164] ;  /* 0x0001640001407983 */ /* 0x000ea80000300800 */
[----:B------:R-:W-:Y:S04]  /*13020*/  STS.U8 [R0+UR9+0x5800], R71 ;  /* 0x0058004700007988 */ /* 0x000fe80008000009 */
[----:B---3--:R-:W-:Y:S04]  /*13030*/  STS.U8 [R0+UR9+0x1400], R91 ;  /* 0x0014005b00007988 */ /* 0x008fe80008000009 */
[----:B------:R0:W-:Y:S01]  /*13040*/  STS.U8 [R0+UR9+0x5400], R5 ;  /* 0x0054000500007988 */ /* 0x0001e20008000009 */
[----:B------:R-:W-:-:S02]  /*13050*/  ISETP.NE.AND P3, PT, R13, RZ, PT ;  /* 0x000000ff0d00720c */ /* 0x000fc40003f65270 */
[----:B------:R-:W-:-:S04]  /*13060*/  LOP3.LUT R46, RZ, R13, RZ, 0x33, !PT ;  /* 0x0000000dff2e7212 */ /* 0x000fc800078e33ff */
[C---:B------:R-:W-:Y:S02]  /*13070*/  SEL R12, R46.reuse, R12, !P3 ;  /* 0x0000000c2e0c7207 */ /* 0x040fe40005800000 */
[----:B------:R-:W-:Y:S02]  /*13080*/  SEL R13, R46, R2, !P3 ;  /* 0x000000022e0d7207 */ /* 0x000fe40005800000 */
[----:B------:R-:W3:Y:S01]  /*13090*/  LDL.LU R2, [R1+0x104] ;  /* 0x0001040001027983 */ /* 0x000ee20000300800 */
[----:B------:R-:W-:Y:S01]  /*130a0*/  IMAD R92, R12, UR18, RZ ;  /* 0x000000120c5c7c24 */ /* 0x000fe2000f8e02ff */
[C---:B------:R-:W-:Y:S01]  /*130b0*/  SEL R12, R46.reuse, R7, !P3 ;  /* 0x000000072e0c7207 */ /* 0x040fe20005800000 */
[----:B0-----:R-:W-:Y:S01]  /*130c0*/  IMAD R5, R13, UR17, RZ ;  /* 0x000000110d057c24 */ /* 0x001fe2000f8e02ff */
[----:B------:R-:W3:Y:S04]  /*130d0*/  LDL.LU R66, [R1+0x158] ;  /* 0x0001580001427983 */ /* 0x000ee80000300800 */
[----:B------:R0:W-:Y:S01]  /*130e0*/  STS.U8 [R0+UR9+0x1000], R14 ;  /* 0x0010000e00007988 */ /* 0x0001e20008000009 */
[----:B------:R-:W-:Y:S01]  /*130f0*/  SEL R13, R46, R27, !P3 ;  /* 0x0000001b2e0d7207 */ /* 0x000fe20005800000 */
[----:B------:R-:W-:Y:S01]  /*13100*/  IMAD R93, R12, UR16, RZ ;  /* 0x000000100c5d7c24 */ /* 0x000fe2000f8e02ff */
[C---:B------:R-:W-:Y:S01]  /*13110*/  SEL R90, R46.reuse, R90, !P3 ;  /* 0x0000005a2e5a7207 */ /* 0x040fe20005800000 */
[----:B------:R-:W3:Y:S01]  /*13120*/  LDL.LU R7, [R1+0xf8] ;  /* 0x0000f80001077983 */ /* 0x000ee20000300800 */
[C---:B------:R-:W-:Y:S01]  /*13130*/  SEL R89, R46.reuse, R89, !P3 ;  /* 0x000000592e597207 */ /* 0x040fe20005800000 */
[----:B------:R-:W1:Y:S02]  /*13140*/  LDCU UR18, c[0x0][0x3b0] ;  /* 0x00007600ff1277ac */ /* 0x000e640008000800 */
[----:B------:R1:W-:Y:S01]  /*13150*/  STL [R1+0x18], R5 ;  /* 0x0000180501007387 */ /* 0x0003e20000100800 */
[C---:B----4-:R-:W-:Y:S01]  /*13160*/  SEL R12, R46.reuse, R3, !P3 ;  /* 0x000000032e0c7207 */ /* 0x050fe20005800000 */
[----:B------:R-:W4:Y:S02]  /*13170*/  LDCU UR17, c[0x0][0x3b0] ;  /* 0x00007600ff1177ac */ /* 0x000f240008000800 */
[----:B------:R-:W3:Y:S01]  /*13180*/  LDL.LU R10, [R1+0x154] ;  /* 0x00015400010a7983 */ /* 0x000ee20000300800 */
[C---:B------:R-:W-:Y:S01]  /*13190*/  SEL R88, R46.reuse, R88, !P3 ;  /* 0x000000582e587207 */ /* 0x040fe20005800000 */
[----:B------:R-:W1:Y:S02]  /*131a0*/  LDCU UR16, c[0x0][0x3b0] ;  /* 0x00007600ff1077ac */ /* 0x000e640008000800 */
[----:B0-----:R-:W3:Y:S04]  /*131b0*/  LDL.LU R14, [R1+0xec] ;  /* 0x0000ec00010e7983 */ /* 0x001ee80000300800 */
[----:B------:R-:W3:Y:S04]  /*131c0*/  LDL.LU R71, [R1+0x148] ;  /* 0x0001480001477983 */ /* 0x000ee80000300800 */
[----:B------:R-:W3:Y:S01]  /*131d0*/  LDL.LU R27, [R1+0xd8] ;  /* 0x0000d800011b7983 */ /* 0x000ee20000300800 */
[----:B------:R-:W-:Y:S01]  /*131e0*/  IMAD R3, R13, UR13, RZ ;  /* 0x0000000d0d037c24 */ /* 0x000fe2000f8e02ff */
[----:B------:R-:W-:-:S02]  /*131f0*/  SEL R87, R46, R87, !P3 ;  /* 0x000000572e577207 */ /* 0x000fc40005800000 */
[----:B------:R-:W-:Y:S01]  /*13200*/  STS.U8 [R0+UR9+0x5000], R4 ;  /* 0x0050000400007988 */ /* 0x000fe20008000009 */
[----:B------:R-:W-:Y:S01]  /*13210*/  IMAD R12, R12, UR12, RZ ;  /* 0x0000000c0c0c7c24 */ /* 0x000fe2000f8e02ff */
[C---:B------:R-:W-:Y:S02]  /*13220*/  SEL R86, R46.reuse, R86, !P3 ;  /* 0x000000562e567207 */ /* 0x040fe40005800000 */
[----:B------:R-:W4:Y:S01]  /*13230*/  LDL.LU R91, [R1+0x144] ;  /* 0x00014400015b7983 */ /* 0x000f220000300800 */
[----:B--2---:R-:W-:-:S03]  /*13240*/  SEL R13, R46, R28, !P3 ;  /* 0x0000001c2e0d7207 */ /* 0x004fc60005800000 */
[----:B-1----:R-:W2:Y:S01]  /*13250*/  LDL.LU R5, [R1+0xd4] ;  /* 0x0000d40001057983 */ /* 0x002ea20000300800 */
[C---:B------:R-:W-:Y:S02]  /*13260*/  SEL R85, R46.reuse, R85, !P3 ;  /* 0x000000552e557207 */ /* 0x040fe40005800000 */
[C---:B------:R-:W-:Y:S01]  /*13270*/  SEL R84, R46.reuse, R84, !P3 ;  /* 0x000000542e547207 */ /* 0x040fe20005800000 */
[----:B------:R-:W-:Y:S01]  /*13280*/  STL [R1+0x10c], R3 ;  /* 0x00010c0301007387 */ /* 0x000fe20000100800 */
[C---:B------:R-:W-:Y:S02]  /*13290*/  SEL R83, R46.reuse, R83, !P3 ;  /* 0x000000532e537207 */ /* 0x040fe40005800000 */
[C---:B------:R-:W-:Y:S01]  /*132a0*/  SEL R82, R46.reuse, R82, !P3 ;  /* 0x000000522e527207 */ /* 0x040fe20005800000 */
[----:B------:R0:W-:Y:S01]  /*132b0*/  STS.U8 [R0+UR9+0xc00], R11 ;  /* 0x000c000b00007988 */ /* 0x0001e20008000009 */
[C---:B------:R-:W-:Y:S02]  /*132c0*/  SEL R81, R46.reuse, R81, !P3 ;  /* 0x000000512e517207 */ /* 0x040fe40005800000 */
[----:B------:R-:W-:-:S02]  /*132d0*/  SEL R80, R46, R80, !P3 ;  /* 0x000000502e507207 */ /* 0x000fc40005800000 */
[C---:B------:R-:W-:Y:S02]  /*132e0*/  SEL R79, R46.reuse, R79, !P3 ;  /* 0x0000004f2e4f7207 */ /* 0x040fe40005800000 */
[C---:B------:R-:W-:Y:S02]  /*132f0*/  SEL R78, R46.reuse, R78, !P3 ;  /* 0x0000004e2e4e7207 */ /* 0x040fe40005800000 */
[C---:B------:R-:W-:Y:S01]  /*13300*/  SEL R77, R46.reuse, R77, !P3 ;  /* 0x0000004d2e4d7207 */ /* 0x040fe20005800000 */
[----:B0-----:R-:W2:Y:S01]  /*13310*/  LDL.LU R11, [R1+0x13c] ;  /* 0x00013c00010b7983 */ /* 0x001ea20000300800 */
[C---:B------:R-:W-:Y:S02]  /*13320*/  SEL R76, R46.reuse, R76, !P3 ;  /* 0x0000004c2e4c7207 */ /* 0x040fe40005800000 */
[C---:B------:R-:W-:Y:S01]  /*13330*/  SEL R75, R46.reuse, R75, !P3 ;  /* 0x0000004b2e4b7207 */ /* 0x040fe20005800000 */
[----:B------:R-:W2:Y:S01]  /*13340*/  LDL.LU R4, [R1+0xd0] ;  /* 0x0000d00001047983 */ /* 0x000ea20000300800 */
[----:B------:R-:W-:-:S02]  /*13350*/  SEL R74, R46, R74, !P3 ;  /* 0x0000004a2e4a7207 */ /* 0x000fc40005800000 */
[C---:B------:R-:W-:Y:S01]  /*13360*/  SEL R73, R46.reuse, R73, !P3 ;  /* 0x000000492e497207 */ /* 0x040fe20005800000 */
[----:B------:R-:W2:Y:S01]  /*13370*/  LDL.LU R3, [R1+0x124] ;  /* 0x0001240001037983 */ /* 0x000ea20000300800 */
[----:B------:R-:W-:Y:S01]  /*13380*/  IMAD R13, R13, UR6, RZ ;  /* 0x000000060d0d7c24 */ /* 0x000fe2000f8e02ff */
[C---:B------:R-:W-:Y:S02]  /*13390*/  SEL R72, R46.reuse, R72, !P3 ;  /* 0x000000482e487207 */ /* 0x040fe40005800000 */
[C---:B------:R-:W-:Y:S01]  /*133a0*/  SEL R70, R46.reuse, R70, !P3 ;  /* 0x000000462e467207 */ /* 0x040fe20005800000 */
[----:B------:R-:W2:Y:S01]  /*133b0*/  LDL.LU R28, [R1+0xc4] ;  /* 0x0000c400011c7983 */ /* 0x000ea20000300800 */
[C---:B------:R-:W-:Y:S02]  /*133c0*/  SEL R69, R46.reuse, R69, !P3 ;  /* 0x000000452e457207 */ /* 0x040fe40005800000 */
[C---:B------:R-:W-:Y:S01]  /*133d0*/  SEL R68, R46.reuse, R68, !P3 ;  /* 0x000000442e447207 */ /* 0x040fe20005800000 */
[----:B------:R3:W-:Y:S01]  /*133e0*/  STL [R1+0x1c], R12 ;  /* 0x00001c0c01007387 */ /* 0x0007e20000100800 */
[----:B------:R-:W-:-:S02]  /*133f0*/  SEL R67, R46, R67, !P3 ;  /* 0x000000432e437207 */ /* 0x000fc40005800000 */
[C---:B------:R-:W-:Y:S01]  /*13400*/  SEL R65, R46.reuse, R65, !P3 ;  /* 0x000000412e417207 */ /* 0x040fe20005800000 */
[----:B------:R-:W-:Y:S01]  /*13410*/  STS.U8 [R0+UR9+0x4c00], R64 ;  /* 0x004c004000007988 */ /* 0x000fe20008000009 */
[C---:B------:R-:W-:Y:S02]  /*13420*/  SEL R63, R46.reuse, R63, !P3 ;  /* 0x0000003f2e3f7207 */ /* 0x040fe40005800000 */
[C---:B------:R-:W-:Y:S02]  /*13430*/  SEL R59, R46.reuse, R59, !P3 ;  /* 0x0000003b2e3b7207 */ /* 0x040fe40005800000 */
[C---:B------:R-:W-:Y:S02]  /*13440*/  SEL R58, R46.reuse, R58, !P3 ;  /* 0x0000003a2e3a7207 */ /* 0x040fe40005800000 */
[C---:B------:R-:W-:Y:S02]  /*13450*/  SEL R56, R46.reuse, R56, !P3 ;  /* 0x000000382e387207 */ /* 0x040fe40005800000 */
[----:B------:R-:W-:-:S02]  /*13460*/  SEL R51, R46, R51, !P3 ;  /* 0x000000332e337207 */ /* 0x000fc40005800000 */
[C---:B------:R-:W-:Y:S02]  /*13470*/  SEL R50, R46.reuse, R50, !P3 ;  /* 0x000000322e327207 */ /* 0x040fe40005800000 */
        /* <DEDUP_REMOVED lines=19> */
[----:B------:R-:W-:Y:S01]  /*135b0*/  SEL R24, R46, R24, !P3 ;  /* 0x000000182e187207 */ /* 0x000fe20005800000 */
[----:B------:R-:W-:Y:S01]  /*135c0*/  IMAD R90, R90, UR68, RZ ;  /* 0x000000445a5a7c24 */ /* 0x000fe2000f8e02ff */
[----:B---3--:R-:W-:Y:S01]  /*135d0*/  SEL R12, R46, R2, !P3 ;  /* 0x000000022e0c7207 */ /* 0x008fe20005800000 */
[----:B------:R-:W-:Y:S01]  /*135e0*/  IMAD R89, R89, UR67, RZ ;  /* 0x0000004359597c24 */ /* 0x000fe2000f8e02ff */
[----:B------:R-:W3:Y:S01]  /*135f0*/  LDL.LU R2, [R1+0xc0] ;  /* 0x0000c00001027983 */ /* 0x000ee20000300800 */
[----:B------:R-:W-:Y:S01]  /*13600*/  IMAD R88, R88, UR66, RZ ;  /* 0x0000004258587c24 */ /* 0x000fe2000f8e02ff */
[----:B------:R-:W0:Y:S01]  /*13610*/  LDCU UR13, c[0x0][0x3b0] ;  /* 0x00007600ff0d77ac */ /* 0x000e220008000800 */
[----:B------:R-:W-:Y:S01]  /*13620*/  IMAD R12, R12, UR49, RZ ;  /* 0x000000310c0c7c24 */ /* 0x000fe2000f8e02ff */
[----:B------:R1:W-:Y:S01]  /*13630*/  STL [R1+0x108], R13 ;  /* 0x0001080d01007387 */ /* 0x0003e20000100800 */
[----:B------:R-:W-:Y:S01]  /*13640*/  IMAD R87, R87, UR65, RZ ;  /* 0x0000004157577c24 */ /* 0x000fe2000f8e02ff */
[----:B------:R-:W0:Y:S02]  /*13650*/  LDCU UR12, c[0x0][0x3b0] ;  /* 0x00007600ff0c77ac */ /* 0x000e240008000800 */
[----:B------:R-:W-:Y:S01]  /*13660*/  STS.U8 [R0+UR9+0x800], R66 ;  /* 0x0008004200007988 */ /* 0x000fe20008000009 */
[----:B------:R-:W-:Y:S01]  /*13670*/  IMAD R86, R86, UR64, RZ ;  /* 0x0000004056567c24 */ /* 0x000fe2000f8e02ff */
[----:B------:R-:W0:Y:S01]  /*13680*/  LDCU UR49, c[0x0][0x3b0] ;  /* 0x00007600ff3177ac */ /* 0x000e220008000800 */
[C---:B-1----:R-:W-:Y:S01]  /*13690*/  SEL R13, R46.reuse, R7, !P3 ;  /* 0x000000072e0d7207 */ /* 0x042fe20005800000 */
[----:B------:R1:W-:Y:S01]  /*136a0*/  STS.U8 [R0+UR9+0x4800], R10 ;  /* 0x0048000a00007988 */ /* 0x0003e20008000009 */
[----:B------:R-:W-:Y:S01]  /*136b0*/  IMAD R85, R85, UR63, RZ ;  /* 0x0000003f55557c24 */ /* 0x000fe2000f8e02ff */
[----:B------:R-:W0:Y:S02]  /*136c0*/  LDCU UR6, c[0x0][0x3b0] ;  /* 0x00007600ff0677ac */ /* 0x000e240008000800 */
[----:B------:R-:W3:Y:S04]  /*136d0*/  LDL.LU R7, [R1+0xbc] ;  /* 0x0000bc0001077983 */ /* 0x000ee80000300800 */
[----:B------:R4:W-:Y:S01]  /*136e0*/  STL [R1+0xf8], R12 ;  /* 0x0000f80c01007387 */ /* 0x0009e20000100800 */
[----:B-1----:R-:W-:Y:S01]  /*136f0*/  IMAD R10, R13, UR48, RZ ;  /* 0x000000300d0a7c24 */ /* 0x002fe2000f8e02ff */
[----:B------:R-:W-:-:S02]  /*13700*/  SEL R13, R46, R27, !P3 ;  /* 0x0000001b2e0d7207 */ /* 0x000fc40005800000 */
[----:B------:R-:W-:Y:S01]  /*13710*/  STS.U8 [R0+UR9+0x400], R71 ;  /* 0x0004004700007988 */ /* 0x000fe20008000009 */
[----:B------:R-:W-:Y:S01]  /*13720*/  IMAD R84, R84, UR62, RZ ;  /* 0x0000003e54547c24 */ /* 0x000fe2000f8e02ff */
[----:B------:R-:W1:Y:S01]  /*13730*/  LDCU UR48, c[0x0][0x3b0] ;  /* 0x00007600ff3077ac */ /* 0x000e620008000800 */
[----:B----4-:R-:W-:Y:S02]  /*13740*/  SEL R12, R46, R14, !P3 ;  /* 0x0000000e2e0c7207 */ /* 0x010fe40005800000 */
[----:B------:R-:W4:Y:S04]  /*13750*/  LDL.LU R14, [R1+0xb8] ;  /* 0x0000b800010e7983 */ /* 0x000f280000300800 */
[----:B------:R0:W-:Y:S04]  /*13760*/  STL [R1+0xec], R10 ;  /* 0x0000ec0a01007387 */ /* 0x0001e80000100800 */
[----:B------:R-:W4:Y:S01]  /*13770*/  LDL.LU R27, [R1+0xac] ;  /* 0x0000ac00011b7983 */ /* 0x000f220000300800 */
[----:B0-----:R-:W-:-:S03]  /*13780*/  IMAD R10, R12, UR47, RZ ;  /* 0x0000002f0c0a7c24 */ /* 0x001fc6000f8e02ff */
[----:B------:R-:W-:Y:S01]  /*13790*/  STS.U8 [R0+UR9+0x4400], R91 ;  /* 0x0044005b00007988 */ /* 0x000fe20008000009 */
[----:B------:R-:W-:Y:S01]  /*137a0*/  IMAD R83, R83, UR61, RZ ;  /* 0x0000003d53537c24 */ /* 0x000fe2000f8e02ff */
[----:B------:R-:W0:Y:S02]  /*137b0*/  LDCU UR47, c[0x0][0x3b0] ;  /* 0x00007600ff2f77ac */ /* 0x000e240008000800 */
[----:B------:R0:W-:Y:S01]  /*137c0*/  STL [R1+0xd8], R10 ;  /* 0x0000d80a01007387 */ /* 0x0001e20000100800 */
[----:B--2---:R-:W-:Y:S01]  /*137d0*/  SEL R12, R46, R5, !P3 ;  /* 0x000000052e0c7207 */ /* 0x004fe20005800000 */
[----:B------:R-:W-:Y:S02]  /*137e0*/  IMAD R5, R13, UR46, RZ ;  /* 0x0000002e0d057c24 */ /* 0x000fe4000f8e02ff */
[----:B------:R2:W-:Y:S01]  /*137f0*/  STS.U8 [R0+UR9], R11 ;  /* 0x0000000b00007988 */ /* 0x0005e20008000009 */
[----:B0-----:R-:W-:Y:S01]  /*13800*/  LOP3.LUT R10, R0, 0x10, RZ, 0x3c, !PT ;  /* 0x00000010000a7812 */ /* 0x001fe200078e3cff */
[----:B------:R-:W-:Y:S01]  /*13810*/  IMAD R82, R82, UR60, RZ ;  /* 0x0000003c52527c24 */ /* 0x000fe2000f8e02ff */
[----:B------:R-:W0:Y:S01]  /*13820*/  LDCU UR46, c[0x0][0x3b0] ;  /* 0x00007600ff2e77ac */ /* 0x000e220008000800 */
[----:B------:R-:W-:Y:S04]  /*13830*/  STL [R1+0xd4], R5 ;  /* 0x0000d40501007387 */ /* 0x000fe80000100800 */
[----:B--2---:R-:W2:Y:S01]  /*13840*/  LDL.LU R11, [R1+0xa8] ;  /* 0x0000a800010b7983 */ /* 0x004ea20000300800 */
[----:B------:R-:W-:Y:S01]  /*13850*/  SEL R13, R46, R4, !P3 ;  /* 0x000000042e0d7207 */ /* 0x000fe20005800000 */
[----:B------:R-:W-:Y:S01]  /*13860*/  IMAD R4, R12, UR45, RZ ;  /* 0x0000002d0c047c24 */ /* 0x000fe2000f8e02ff */
[C---:B------:R-:W-:Y:S01]  /*13870*/  SEL R12, R46.reuse, R28, !P3 ;  /* 0x0000001c2e0c7207 */ /* 0x040fe20005800000 */
[----:B------:R0:W-:Y:S01]  /*13880*/  STS.U8 [R0+UR9+0x4000], R3 ;  /* 0x0040000300007988 */ /* 0x0001e20008000009 */
[----:B------:R-:W-:Y:S01]  /*13890*/  IMAD R81, R81, UR59, RZ ;  /* 0x0000003b51517c24 */ /* 0x000fe2000f8e02ff */
[----:B------:R-:W1:Y:S02]  /*138a0*/  LDCU UR45, c[0x0][0x3b0] ;  /* 0x00007600ff2d77ac */ /* 0x000e640008000800 */
[----:B------:R1:W-:Y:S04]  /*138b0*/  STL [R1+0xd0], R4 ;  /* 0x0000d00401007387 */ /* 0x0003e80000100800 */
[----:B------:R-:W2:Y:S01]  /*138c0*/  LDL.LU R28, [R1+0xa4] ;  /* 0x0000a400011c7983 */ /* 0x000ea20000300800 */
[----:B0-----:R-:W-:Y:S01]  /*138d0*/  IMAD R3, R13, UR44, RZ ;  /* 0x0000002c0d037c24 */ /* 0x001fe2000f8e02ff */
[----:B------:R-:W0:Y:S04]  /*138e0*/  LDCU UR44, c[0x0][0x3b0] ;  /* 0x00007600ff2c77ac */ /* 0x000e280008000800 */
[----:B------:R-:W-:Y:S01]  /*138f0*/  STL [R1+0xc4], R3 ;  /* 0x0000c40301007387 */ /* 0x000fe20000100800 */
[----:B---3--:R-:W-:Y:S01]  /*13900*/  SEL R13, R46, R2, !P3 ;  /* 0x000000022e0d7207 */ /* 0x008fe20005800000 */
[----:B------:R-:W-:-:S02]  /*13910*/  IMAD R2, R12, UR43, RZ ;  /* 0x0000002b0c027c24 */ /* 0x000fc4000f8e02ff */
[----:B------:R-:W-:Y:S01]  /*13920*/  STS.U8 [R0+UR9+0x3400], R55 ;  /* 0x0034003700007988 */ /* 0x000fe20008000009 */
[----:B------:R-:W-:Y:S01]  /*13930*/  IMAD R80, R80, UR58, RZ ;  /* 0x0000003a50507c24 */ /* 0x000fe2000f8e02ff */
[----:B------:R-:W3:Y:S02]  /*13940*/  LDCU UR43, c[0x0][0x3b0] ;  /* 0x00007600ff2b77ac */ /* 0x000ee40008000800 */
[----:B------:R0:W-:Y:S04]  /*13950*/  STL [R1+0xc0], R2 ;  /* 0x0000c00201007387 */ /* 0x0001e80000100800 */
[----:B-1----:R-:W3:Y:S01]  /*13960*/  LDL.LU R4, [R1+0x98] ;  /* 0x0000980001047983 */ /* 0x002ee20000300800 */
[----:B0-----:R-:W-:Y:S01]  /*13970*/  IMAD R2, R13, UR42, RZ ;  /* 0x0000002a0d027c24 */ /* 0x001fe2000f8e02ff */
[----:B------:R-:W-:-:S02]  /*13980*/  SEL R12, R46, R7, !P3 ;  /* 0x000000072e0c7207 */ /* 0x000fc40005800000 */
[----:B------:R-:W-:Y:S01]  /*13990*/  STS.U8 [R0+UR9+0x7400], R54 ;  /* 0x0074003600007988 */ /* 0x000fe20008000009 */
[----:B------:R-:W-:Y:S01]  /*139a0*/  IMAD R79, R79, UR57, RZ ;  /* 0x000000394f4f7c24 */ /* 0x000fe2000f8e02ff */
[----:B------:R-:W0:Y:S02]  /*139b0*/  LDCU UR42, c[0x0][0x3b0] ;  /* 0x00007600ff2a77ac */ /* 0x000e240008000800 */
[----:B------:R1:W-:Y:S04]  /*139c0*/  STL [R1+0xbc], R2 ;  /* 0x0000bc0201007387 */ /* 0x0003e80000100800 */
[----:B------:R-:W3:Y:S01]  /*139d0*/  LDL.LU R3, [R1+0x8c] ;  /* 0x00008c0001037983 */ /* 0x000ee20000300800 */
[----:B-1----:R-:W-:Y:S01]  /*139e0*/  IMAD R2, R12, UR41, RZ ;  /* 0x000000290c027c24 */ /* 0x002fe2000f8e02ff */
[----:B----4-:R-:W-:-:S02]  /*139f0*/  SEL R13, R46, R14, !P3 ;  /* 0x0000000e2e0d7207 */ /* 0x010fc40005800000 */
[----:B------:R-:W-:Y:S01]  /*13a00*/  STS.U8 [R0+UR9+0x3800], R53 ;  /* 0x0038003500007988 */ /* 0x000fe20008000009 */
[----:B------:R-:W-:Y:S01]  /*13a10*/  IMAD R78, R78, UR56, RZ ;  /* 0x000000384e4e7c24 */ /* 0x000fe2000f8e02ff */
[----:B------:R-:W1:Y:S02]  /*13a20*/  LDCU UR41, c[0x0][0x3b0] ;  /* 0x00007600ff2977ac */ /* 0x000e640008000800 */
[----:B------:R4:W-:Y:S01]  /*13a30*/  STL [R1+0xb8], R2 ;  /* 0x0000b80201007387 */ /* 0x0009e20000100800 */
[----:B------:R-:W-:Y:S01]  /*13a40*/  IMAD R5, R13, UR40, RZ ;  /* 0x000000280d057c24 */ /* 0x000fe2000f8e02ff */
[----:B------:R-:W0:Y:S01]  /*13a50*/  LDCU UR40, c[0x0][0x3b0] ;  /* 0x00007600ff2877ac */ /* 0x000e220008000800 */
[C---:B------:R-:W-:Y:S02]  /*13a60*/  SEL R12, R46.reuse, R27, !P3 ;  /* 0x0000001b2e0c7207 */ /* 0x040fe40005800000 */
[----:B------:R-:W3:Y:S04]  /*13a70*/  LDL.LU R27, [R1+0x150] ;  /* 0x00015000011b7983 */ /* 0x000ee80000300800 */
[----:B------:R-:W3:Y:S04]  /*13a80*/  LDL.LU R71, [R1+0x80] ;  /* 0x0000800001477983 */ /* 0x000ee80000300800 */
[----:B----4-:R-:W4:Y:S04]  /*13a90*/  LDL.LU R2, [R1+0x14c] ;  /* 0x00014c0001027983 */ /* 0x010f280000300800 */
[----:B------:R0:W-:Y:S01]  /*13aa0*/  STL [R1+0xac], R5 ;  /* 0x0000ac0501007387 */ /* 0x0001e20000100800 */
[----:B--2---:R-:W-:-:S03]  /*13ab0*/  SEL R13, R46, R11, !P3 ;  /* 0x0000000b2e0d7207 */ /* 0x004fc60005800000 */
[----:B------:R-:W2:Y:S01]  /*13ac0*/  LDL.LU R11, [R1+0x7c] ;  /* 0x00007c00010b7983 */ /* 0x000ea20000300800 */
[----:B0-----:R-:W-:Y:S01]  /*13ad0*/  IMAD R5, R12, UR39, RZ ;  /* 0x000000270c057c24 */ /* 0x001fe2000f8e02ff */
[----:B------:R-:W0:Y:S02]  /*13ae0*/  LDCU UR39, c[0x0][0x3b0] ;  /* 0x00007600ff2777ac */ /* 0x000e240008000800 */
[----:B------:R-:W2:Y:S01]  /*13af0*/  LDL.LU R91, [R1+0x160] ;  /* 0x00016000015b7983 */ /* 0x000ea20000300800 */
[----:B------:R-:W-:Y:S01]  /*13b00*/  IMAD R7, R13, UR38, RZ ;  /* 0x000000260d077c24 */ /* 0x000fe2000f8e02ff */
[----:B------:R-:W0:Y:S02]  /*13b10*/  LDCU UR38, c[0x0][0x3b0] ;  /* 0x00007600ff2677ac */ /* 0x000e240008000800 */
[----:B------:R-:W2:Y:S01]  /*13b20*/  LDL.LU R14, [R1+0x78] ;  /* 0x00007800010e7983 */ /* 0x000ea20000300800 */
[----:B------:R-:W-:-:S03]  /*13b30*/  SEL R12, R46, R28, !P3 ;  /* 0x0000001c2e0c7207 */ /* 0x000fc60005800000 */
[----:B------:R0:W-:Y:S04]  /*13b40*/  STL [R1+0xa8], R5 ;  /* 0x0000a80501007387 */ /* 0x0001e80000100800 */
[----:B------:R-:W2:Y:S04]  /*13b50*/  LDL.LU R28, [R1+0x15c] ;  /* 0x00015c00011c7983 */ /* 0x000ea80000300800 */
[----:B------:R-:W2:Y:S04]  /*13b60*/  LDL.LU R66, [R1+0x74] ;  /* 0x0000740001427983 */ /* 0x000ea80000300800 */
[----:B------:R-:W-:Y:S04]  /*13b70*/  STL [R1+0x126c], R7 ;  /* 0x00126c0701007387 */ /* 0x000fe80000100800 */
[----:B0-----:R-:W2:Y:S04]  /*13b80*/  LDL.LU R5, [R1+0x178] ;  /* 0x0001780001057983 */ /* 0x001ea80000300800 */
[----:B------:R-:W-:Y:S04]  /*13b90*/  STS.U8 [R0+UR9+0x7800], R52 ;  /* 0x0078003400007988 */ /* 0x000fe80008000009 */
[----:B------:R-:W-:Y:S04]  /*13ba0*/  STS.U8 [R0+UR9+0x3c00], R49 ;  /* 0x003c003100007988 */ /* 0x000fe80008000009 */
[----:B------:R0:W-:Y:S04]  /*13bb0*/  STS.U8 [R0+UR9+0x7c00], R57 ;  /* 0x007c003900007988 */ /* 0x0001e80008000009 */
[----:B------:R-:W-:Y:S04]  /*13bc0*/  STS.U8 [R10+UR9+0x80], R61 ;  /* 0x0000803d0a007988 */ /* 0x000fe80008000009 */
[----:B------:R-:W-:Y:S01]  /*13bd0*/  STS.U8 [R10+UR9+0x4080], R60 ;  /* 0x0040803c0a007988 */ /* 0x000fe20008000009 */
[----:B0-----:R-:W-:Y:S01]  /*13be0*/  IMAD R57, R12, UR37, RZ ;  /* 0x000000250c397c24 */ /* 0x001fe2000f8e02ff */
[----:B------:R-:W0:Y:S01]  /*13bf0*/  LDCU UR37, c[0x0][0x3b0] ;  /* 0x00007600ff2577ac */ /* 0x000e220008000800 */
[----:B---3--:R-:W-:-:S02]  /*13c00*/  SEL R13, R46, R4, !P3 ;  /* 0x000000042e0d7207 */ /* 0x008fc40005800000 */
[----:B------:R-:W3:Y:S01]  /*13c10*/  LDL.LU R4, [R1+0x70] ;  /* 0x0000700001047983 */ /* 0x000ee20000300800 */
[----:B------:R-:W-:-:S03]  /*13c20*/  SEL R12, R46, R3, !P3 ;  /* 0x000000032e0c7207 */ /* 0x000fc60005800000 */
[----:B------:R-:W3:Y:S02]  /*13c30*/  LDL.LU R3, [R1+0x174] ;  /* 0x0001740001037983 */ /* 0x000ee40000300800 */
[----:B------:R-:W-:Y:S01]  /*13c40*/  IMAD R54, R12, UR35, RZ ;  /* 0x000000230c367c24 */ /* 0x000fe2000f8e02ff */
[----:B------:R-:W0:Y:S01]  /*13c50*/  LDCU UR35, c[0x0][0x3b0] ;  /* 0x00007600ff2377ac */ /* 0x000e220008000800 */
[----:B------:R0:W-:Y:S04]  /*13c60*/  STS.U8 [R10+UR9+0x480], R27 ;  /* 0x0004801b0a007988 */ /* 0x0001e80008000009 */
[----:B0-----:R-:W3:Y:S04]  /*13c70*/  LDL.LU R27, [R1+0x6c] ;  /* 0x00006c00011b7983 */ /* 0x001ee80000300800 */
[----:B----4-:R0:W-:Y:S01]  /*13c80*/  STS.U8 [R10+UR9+0x4480], R2 ;  /* 0x004480020a007988 */ /* 0x0101e20008000009 */
[----:B------:R-:W-:-:S03]  /*13c90*/  IMAD R55, R13, UR36, RZ ;  /* 0x000000240d377c24 */ /* 0x000fc6000f8e02ff */
[----:B0-----:R-:W4:Y:S01]  /*13ca0*/  LDL.LU R2, [R1+0x188] ;  /* 0x0001880001027983 */ /* 0x001f220000300800 */
[C---:B------:R-:W-:Y:S01]  /*13cb0*/  SEL R13, R46.reuse, R71, !P3 ;  /* 0x000000472e0d7207 */ /* 0x040fe20005800000 */
[----:B------:R-:W-:Y:S01]  /*13cc0*/  IMAD R77, R77, UR55, RZ ;  /* 0x000000374d4d7c24 */ /* 0x000fe2000f8e02ff */
[----:B------:R-:W0:Y:S01]  /*13cd0*/  LDCU UR36, c[0x0][0x3b0] ;  /* 0x00007600ff2477ac */ /* 0x000e220008000800 */
[C---:B--2---:R-:W-:Y:S02]  /*13ce0*/  SEL R12, R46.reuse, R11, !P3 ;  /* 0x0000000b2e0c7207 */ /* 0x044fe40005800000 */
[----:B------:R-:W2:Y:S04]  /*13cf0*/  LDL.LU R11, [R1+0x68] ;  /* 0x00006800010b7983 */ /* 0x000ea80000300800 */
[----:B------:R-:W2:Y:S01]  /*13d00*/  LDL.LU R71, [R1+0x184] ;  /* 0x0001840001477983 */ /* 0x000ea20000300800 */
[----:B------:R-:W-:Y:S01]  /*13d10*/  IMAD R61, R13, UR34, RZ ;  /* 0x000000220d3d7c24 */ /* 0x000fe2000f8e02ff */
[----:B------:R-:W-:-:S02]  /*13d20*/  SEL R13, R46, R14, !P3 ;  /* 0x0000000e2e0d7207 */ /* 0x000fc40005800000 */
[----:B------:R0:W-:Y:S01]  /*13d30*/  STS.U8 [R10+UR9+0x880], R91 ;  /* 0x0008805b0a007988 */ /* 0x0001e20008000009 */
[----:B------:R-:W-:Y:S01]  /*13d40*/  IMAD R60, R12, UR33, RZ ;  /* 0x000000210c3c7c24 */ /* 0x000fe2000f8e02ff */
[----:B------:R-:W1:Y:S01]  /*13d50*/  LDCU UR34, c[0x0][0x3b0] ;  /* 0x00007600ff2277ac */ /* 0x000e620008000800 */
[----:B------:R-:W-:Y:S01]  /*13d60*/  IMAD R7, R13, UR32, RZ ;  /* 0x000000200d077c24 */ /* 0x000fe2000f8e02ff */
[----:B0-----:R-:W2:Y:S01]  /*13d70*/  LDL.LU R91, [R1+0x64] ;  /* 0x00006400015b7983 */ /* 0x001ea20000300800 */
[----:B------:R-:W-:Y:S01]  /*13d80*/  SEL R12, R46, R66, !P3 ;  /* 0x000000422e0c7207 */ /* 0x000fe20005800000 */
[----:B------:R-:W-:Y:S01]  /*13d90*/  IMAD R76, R76, UR54, RZ ;  /* 0x000000364c4c7c24 */ /* 0x000fe2000f8e02ff */
[----:B------:R-:W0:Y:S01]  /*13da0*/  LDCU UR32, c[0x0][0x3b0] ;  /* 0x00007600ff2077ac */ /* 0x000e220008000800 */
[----:B------:R1:W-:Y:S01]  /*13db0*/  STS.U8 [R10+UR9+0x4880], R28 ;  /* 0x0048801c0a007988 */ /* 0x0003e20008000009 */
[----:B------:R-:W-:Y:S02]  /*13dc0*/  IMAD R75, R75, UR53, RZ ;  /* 0x000000354b4b7c24 */ /* 0x000fe4000f8e02ff */
[----:B------:R-:W-:Y:S01]  /*13dd0*/  IMAD R74, R74, UR52, RZ ;  /* 0x000000344a4a7c24 */ /* 0x000fe2000f8e02ff */
[----:B------:R-:W2:Y:S01]  /*13de0*/  LDL.LU R14, [R1+0x19c] ;  /* 0x00019c00010e7983 */ /* 0x000ea20000300800 */
[----:B------:R-:W-:Y:S01]  /*13df0*/  IMAD R73, R73, UR72, RZ ;  /* 0x0000004849497c24 */ /* 0x000fe2000f8e02ff */
[----:B------:R-:W0:Y:S02]  /*13e00*/  LDCU UR33, c[0x0][0x3b0] ;  /* 0x00007600ff2177ac */ /* 0x000e240008000800 */
[----:B-1----:R-:W2:Y:S04]  /*13e10*/  LDL.LU R28, [R1+0x60] ;  /* 0x00006000011c7983 */ /* 0x002ea80000300800 */
[----:B------:R-:W-:Y:S04]  /*13e20*/  STL [R1+0x74], R7 ;  /* 0x0000740701007387 */ /* 0x000fe80000100800 */
[----:B------:R-:W2:Y:S04]  /*13e30*/  LDL.LU R52, [R1+0x198] ;  /* 0x0001980001347983 */ /* 0x000ea80000300800 */
[----:B------:R-:W2:Y:S04]  /*13e40*/  LDL.LU R53, [R1+0x5c] ;  /* 0x00005c0001357983 */ /* 0x000ea80000300800 */
[----:B------:R1:W-:Y:S01]  /*13e50*/  STS.U8 [R10+UR9+0xc80], R5 ;  /* 0x000c80050a007988 */ /* 0x0003e20008000009 */
[----:B---3--:R-:W-:Y:S01]  /*13e60*/  SEL R13, R46, R4, !P3 ;  /* 0x000000042e0d7207 */ /* 0x008fe20005800000 */
[----:B------:R-:W-:Y:S01]  /*13e70*/  IMAD R4, R12, UR31, RZ ;  /* 0x0000001f0c047c24 */ /* 0x000fe2000f8e02ff */
[----:B------:R-:W3:Y:S04]  /*13e80*/  LDCU UR31, c[0x0][0x3b0] ;  /* 0x00007600ff1f77ac */ /* 0x000ee80008000800 */
[----:B------:R0:W-:Y:S04]  /*13e90*/  STL [R1+0x70], R4 ;  /* 0x0000700401007387 */ /* 0x0001e80000100800 */
[----:B------:R-:W3:Y:S04]  /*13ea0*/  LDL.LU R62, [R1+0x1ac] ;  /* 0x0001ac00013e7983 */ /* 0x000ee80000300800 */
[----:B------:R-:W3:Y:S04]  /*13eb0*/  LDL.LU R64, [R1+0x50] ;  /* 0x0000500001407983 */ /* 0x000ee80000300800 */
[----:B------:R-:W3:Y:S04]  /*13ec0*/  LDL.LU R66, [R1+0x1a8] ;  /* 0x0001a80001427983 */ /* 0x000ee80000300800 */
[----:B-1----:R-:W3:Y:S04]  /*13ed0*/  LDL.LU R5, [R1+0x4c] ;  /* 0x00004c0001057983 */ /* 0x002ee80000300800 */
[----:B------:R1:W-:Y:S04]  /*13ee0*/  STS.U8 [R10+UR9+0x4c80], R3 ;  /* 0x004c80030a007988 */ /* 0x0003e80008000009 */
[----:B0-----:R-:W3:Y:S04]  /*13ef0*/  LDL.LU R4, [R1+0x1bc] ;  /* 0x0001bc0001047983 */ /* 0x001ee80000300800 */
[----:B-1----:R-:W3:Y:S01]  /*13f00*/  LDL.LU R3, [R1+0x48] ;  /* 0x0000480001037983 */ /* 0x002ee20000300800 */
[----:B------:R-:W-:Y:S01]  /*13f10*/  SEL R12, R46, R27, !P3 ;  /* 0x0000001b2e0c7207 */ /* 0x000fe20005800000 */
[----:B------:R-:W-:Y:S01]  /*13f20*/  IMAD R27, R13, UR30, RZ ;  /* 0x0000001e0d1b7c24 */ /* 0x000fe2000f8e02ff */
[----:B------:R-:W0:Y:S03]  /*13f30*/  LDCU UR30, c[0x0][0x3b0] ;  /* 0x00007600ff1e77ac */ /* 0x000e260008000800 */
[----:B------:R-:W-:Y:S01]  /*13f40*/  IMAD R7, R12, UR29, RZ ;  /* 0x0000001d0c077c24 */ /* 0x000fe2000f8e02ff */
[----:B------:R-:W1:Y:S01]  /*13f50*/  LDCU UR29, c[0x0][0x3b0] ;  /* 0x00007600ff1d77ac */ /* 0x000e620008000800 */
[----:B----4-:R4:W-:Y:S04]  /*13f60*/  STS.U8 [R10+UR9+0x1080], R2 ;  /* 0x001080020a007988 */ /* 0x0109e80008000009 */
[----:B----4-:R-:W4:Y:S01]  /*13f70*/  LDL.LU R2, [R1+0x1b8] ;  /* 0x0001b80001027983 */ /* 0x010f220000300800 */
[----:B--2---:R-:W-:-:S03]  /*13f80*/  SEL R13, R46, R11, !P3 ;  /* 0x0000000b2e0d7207 */ /* 0x004fc60005800000 */
[----:B------:R-:W2:Y:S04]  /*13f90*/  LDL.LU R11, [R1+0x44] ;  /* 0x00004400010b7983 */ /* 0x000ea80000300800 */
[----:B------:R0:W-:Y:S04]  /*13fa0*/  STL [R1+0x68], R7 ;  /* 0x0000680701007387 */ /* 0x0001e80000100800 */
[----:B------:R1:W-:Y:S01]  /*13fb0*/  STS.U8 [R10+UR9+0x5080], R71 ;  /* 0x005080470a007988 */ /* 0x0003e20008000009 */
[----:B0-----:R-:W-:Y:S01]  /*13fc0*/  IMAD R7, R13, UR28, RZ ;  /* 0x0000001c0d077c24 */ /* 0x001fe2000f8e02ff */
[----:B------:R-:W0:Y:S04]  /*13fd0*/  LDCU UR28, c[0x0][0x3b0] ;  /* 0x00007600ff1c77ac */ /* 0x000e280008000800 */
[----:B------:R0:W-:Y:S04]  /*13fe0*/  STL [R1+0x64], R7 ;  /* 0x0000640701007387 */ /* 0x0001e80000100800 */
[----:B-1----:R-:W2:Y:S01]  /*13ff0*/  LDL.LU R71, [R1+0x1d4] ;  /* 0x0001d40001477983 */ /* 0x002ea20000300800 */
[----:B------:R-:W-:-:S05]  /*14000*/  SEL R12, R46, R91, !P3 ;  /* 0x0000005b2e0c7207 */ /* 0x000fca0005800000 */
[----:B0-----:R-:W-:Y:S01]  /*14010*/  IMAD R7, R12, UR27, RZ ;  /* 0x0000001b0c077c24 */ /* 0x001fe2000f8e02ff */
[----:B------:R-:W-:Y:S01]  /*14020*/  SEL R13, R46, R28, !P3 ;  /* 0x0000001c2e0d7207 */ /* 0x000fe20005800000 */
[----:B------:R0:W-:Y:S01]  /*14030*/  STS.U8 [R10+UR9+0x1480], R14 ;  /* 0x0014800e0a007988 */ /* 0x0001e20008000009 */
[----:B------:R-:W-:Y:S01]  /*14040*/  IMAD R72, R72, UR71, RZ ;  /* 0x0000004748487c24 */ /* 0x000fe2000f8e02ff */
[----:B------:R-:W1:Y:S02]  /*14050*/  LDCU UR27, c[0x0][0x3b0] ;  /* 0x00007600ff1b77ac */ /* 0x000e640008000800 */
[----:B------:R-:W2:Y:S04]  /*14060*/  LDL.LU R28, [R1+0x28] ;  /* 0x00002800011c7983 */ /* 0x000ea80000300800 */
[----:B------:R-:W2:Y:S04]  /*14070*/  LDL.LU R91, [R1+0x1c8] ;  /* 0x0001c800015b7983 */ /* 0x000ea80000300800 */
[----:B0-----:R-:W2:Y:S01]  /*14080*/  LDL.LU R14, [R1+0x208] ;  /* 0x00020800010e7983 */ /* 0x001ea20000300800 */
[----:B------:R-:W-:-:S03]  /*14090*/  SEL R12, R46, R53, !P3 ;  /* 0x000000352e0c7207 */ /* 0x000fc60005800000 */
[----:B------:R0:W-:Y:S02]  /*140a0*/  STL [R1+0x60], R7 ;  /* 0x0000600701007387 */ /* 0x0001e40000100800 */
[----:B0-----:R-:W-:Y:S02]  /*140b0*/  IMAD R7, R13, UR26, RZ ;  /* 0x0000001a0d077c24 */ /* 0x001fe4000f8e02ff */
[----:B------:R-:W-:Y:S01]  /*140c0*/  STS.U8 [R10+UR9+0x5480], R52 ;  /* 0x005480340a007988 */ /* 0x000fe20008000009 */
[----:B------:R-:W-:Y:S01]  /*140d0*/  IMAD R70, R70, UR76, RZ ;  /* 0x0000004c46467c24 */ /* 0x000fe2000f8e02ff */
[----:B------:R-:W0:Y:S02]  /*140e0*/  LDCU UR26, c[0x0][0x3b0] ;  /* 0x00007600ff1a77ac */ /* 0x000e240008000800 */
[----:B------:R1:W-:Y:S02]  /*140f0*/  STL [R1+0x5c], R7 ;  /* 0x00005c0701007387 */ /* 0x0003e40000100800 */
[----:B-1----:R-:W-:Y:S01]  /*14100*/  IMAD R7, R12, UR25, RZ ;  /* 0x000000190c077c24 */ /* 0x002fe2000f8e02ff */
[----:B------:R-:W1:Y:S04]  /*14110*/  LDCU UR25, c[0x0][0x3b0] ;  /* 0x00007600ff1977ac */ /* 0x000e680008000800 */
[----:B------:R-:W-:Y:S01]  /*14120*/  STL [R1+0x50], R7 ;  /* 0x0000500701007387 */ /* 0x000fe20000100800 */
[----:B---3--:R-:W-:-:S02]  /*14130*/  SEL R13, R46, R64, !P3 ;  /* 0x000000402e0d7207 */ /* 0x008fc40005800000 */
[----:B------:R-:W-:-:S03]  /*14140*/  SEL R12, R46, R5, !P3 ;  /* 0x000000052e0c7207 */ /* 0x000fc60005800000 */
[----:B------:R-:W-:Y:S01]  /*14150*/  IMAD R5, R13, UR24, RZ ;  /* 0x000000180d057c24 */ /* 0x000fe2000f8e02ff */
[----:B------:R3:W-:Y:S01]  /*14160*/  STS.U8 [R10+UR9+0x1880], R62 ;  /* 0x0018803e0a007988 */ /* 0x0007e20008000009 */
[----:B------:R-:W-:Y:S01]  /*14170*/  SEL R49, R46, R3, !P3 ;  /* 0x000000032e317207 */ /* 0x000fe20005800000 */
[----:B------:R-:W-:Y:S02]  /*14180*/  IMAD R3, R12, UR23, RZ ;  /* 0x000000170c037c24 */ /* 0x000fe4000f8e02ff */
[----:B------:R0:W-:Y:S01]  /*14190*/  STL [R1+0x4c], R5 ;  /* 0x00004c0501007387 */ /* 0x0001e20000100800 */
[C---:B---3--:R-:W-:Y:S01]  /*141a0*/  IMAD R62, R6.reuse, 0x77, RZ ;  /* 0x00000077063e7824 */ /* 0x048fe200078e02ff */
[----:B------:R-:W3:Y:S01]  /*141b0*/  LDCU UR24, c[0x0][0x3b0] ;  /* 0x00007600ff1877ac */ /* 0x000ee20008000800 */
[----:B------:R-:W-:Y:S01]  /*141c0*/  IMAD R7, R49, UR22, RZ ;  /* 0x0000001631077c24 */ /* 0x000fe2000f8e02ff */
[----:B------:R-:W-:Y:S01]  /*141d0*/  STS.U8 [R10+UR9+0x5880], R66 ;  /* 0x005880420a007988 */ /* 0x000fe20008000009 */
[----:B------:R-:W-:Y:S01]  /*141e0*/  IMAD R64, R6, 0x66, RZ ;  /* 0x0000006606407824 */ /* 0x000fe200078e02ff */
[----:B------:R-:W1:Y:S02]  /*141f0*/  LDCU UR23, c[0x0][0x3b0] ;  /* 0x00007600ff1777ac */ /* 0x000e640008000800 */
[----:B------:R-:W-:Y:S01]  /*14200*/  STL [R1+0x48], R3 ;  /* 0x0000480301007387 */ /* 0x000fe20000100800 */
[----:B------:R-:W-:Y:S01]  /*14210*/  IMAD R69, R69, UR75, RZ ;  /* 0x0000004b45457c24 */ /* 0x000fe2000f8e02ff */
[----:B------:R-:W1:Y:S02]  /*14220*/  LDCU UR22, c[0x0][0x3b0] ;  /* 0x00007600ff1677ac */ /* 0x000e640008000800 */
[----:B------:R3:W-:Y:S04]  /*14230*/  STS.U8 [R10+UR9+0x1c80], R4 ;  /* 0x001c80040a007988 */ /* 0x0007e80008000009 */
[----:B0-----:R-:W2:Y:S04]  /*14240*/  LDL.LU R5, [R1+0x24] ;  /* 0x0000240001057983 */ /* 0x001ea80000300800 */
[----:B---3--:R-:W3:Y:S04]  /*14250*/  LDL.LU R4, [R1+0x20] ;  /* 0x0000200001047983 */ /* 0x008ee80000300800 */
[----:B------:R-:W3:Y:S04]  /*14260*/  LDL.LU R3, [R1+0x14] ;  /* 0x0000140001037983 */ /* 0x000ee80000300800 */
[----:B----4-:R0:W-:Y:S04]  /*14270*/  STS.U8 [R10+UR9+0x5c80], R2 ;  /* 0x005c80020a007988 */ /* 0x0101e80008000009 */
[----:B0-----:R-:W4:Y:S01]  /*14280*/  LDL.LU R2, [R1+0x10] ;  /* 0x0000100001027983 */ /* 0x001f220000300800 */
[----:B--2---:R-:W-:-:S03]  /*14290*/  SEL R13, R46, R11, !P3 ;  /* 0x0000000b2e0d7207 */ /* 0x004fc60005800000 */
[----:B------:R-:W2:Y:S04]  /*142a0*/  LDL.LU R11, [R1+0x8] ;  /* 0x00000800010b7983 */ /* 0x000ea80000300800 */
[----:B------:R0:W-:Y:S04]  /*142b0*/  STL [R1+0x44], R7 ;  /* 0x0000440701007387 */ /* 0x0001e80000100800 */
[----:B------:R-:W-:Y:S04]  /*142c0*/  STL [R1+0x1260], R0 ;  /* 0x0012600001007387 */ /* 0x000fe80000100800 */
[----:B------:R-:W-:Y:S04]  /*142d0*/  STL [R1+0x1264], R62 ;  /* 0x0012643e01007387 */ /* 0x000fe80000100800 */
[----:B------:R-:W-:Y:S04]  /*142e0*/  STL [R1+0x1268], R6 ;  /* 0x0012680601007387 */ /* 0x000fe80000100800 */
[----:B0-----:R-:W2:Y:S04]  /*142f0*/  LDL.LU R7, [R1+0x10c] ;  /* 0x00010c0001077983 */ /* 0x001ea80000300800 */
[----:B------:R0:W-:Y:S02]  /*14300*/  STS.U8 [R10+UR9+0x2080], R71 ;  /* 0x002080470a007988 */ /* 0x0001e40008000009 */
[----:B0-----:R-:W-:Y:S01]  /*14310*/  IMAD R71, R6, 0x67, RZ ;  /* 0x0000006706477824 */ /* 0x001fe200078e02ff */
[----:B------:R-:W-:-:S02]  /*14320*/  SEL R6, R46, R19, !P3 ;  /* 0x000000132e067207 */ /* 0x000fc40005800000 */
[----:B------:R-:W2:Y:S01]  /*14330*/  LDL.LU R19, [R1+0x18] ;  /* 0x0000180001137983 */ /* 0x000ea20000300800 */
[C---:B------:R-:W-:Y:S01]  /*14340*/  SEL R12, R46.reuse, R28, !P3 ;  /* 0x0000001c2e0c7207 */ /* 0x040fe20005800000 */
[----:B------:R-:W-:Y:S01]  /*14350*/  IMAD R28, R13, UR19, RZ ;  /* 0x000000130d1c7c24 */ /* 0x000fe2000f8e02ff */
[----:B------:R-:W-:Y:S01]  /*14360*/  SEL R0, R46, R15, !P3 ;  /* 0x0000000f2e007207 */ /* 0x000fe20005800000 */
[----:B------:R0:W-:Y:S01]  /*14370*/  STS.U8 [R10+UR9+0x6080], R91 ;  /* 0x0060805b0a007988 */ /* 0x0001e20008000009 */
[----:B------:R-:W-:Y:S01]  /*14380*/  IADD3 R15, P0, PT, R92, R9, RZ ;  /* 0x000000095c0f7210 */ /* 0x000fe20007f1e0ff */
[----:B------:R-:W-:Y:S01]  /*14390*/  IMAD R68, R68, UR74, RZ ;  /* 0x0000004a44447c24 */ /* 0x000fe2000f8e02ff */
[C---:B------:R-:W-:Y:S01]  /*143a0*/  SEL R62, R46.reuse, R18, !P3 ;  /* 0x000000122e3e7207 */ /* 0x040fe20005800000 */
[----:B------:R1:W-:Y:S01]  /*143b0*/  STS.U8 [R10+UR9+0x2480], R14 ;  /* 0x0024800e0a007988 */ /* 0x0003e20008000009 */
[C---:B------:R-:W-:Y:S01]  /*143c0*/  SEL R66, R46.reuse, R17, !P3 ;  /* 0x000000112e427207 */ /* 0x040fe20005800000 */
[----:B------:R-:W-:Y:S01]  /*143d0*/  IMAD R67, R67, UR73, RZ ;  /* 0x0000004943437c24 */ /* 0x000fe2000f8e02ff */
[----:B------:R-:W2:Y:S01]  /*143e0*/  LDCU UR19, c[0x0][0x3b0] ;  /* 0x00007600ff1377ac */ /* 0x000ea20008000800 */
[----:B------:R2:W-:Y:S01]  /*143f0*/  STL [R1+0xfdc], R46 ;  /* 0x000fdc2e01007387 */ /* 0x0005e20000100800 */
[----:B0-----:R-:W-:Y:S01]  /*14400*/  SEL R91, R46, R26, !P3 ;  /* 0x0000001a2e5b7207 */ /* 0x001fe20005800000 */
[----:B-1----:R-:W-:Y:S01]  /*14410*/  IMAD R14, R12, UR15, RZ ;  /* 0x0000000f0c0e7c24 */ /* 0x002fe2000f8e02ff */
[----:B------:R-:W-:Y:S01]  /*14420*/  SEL R10, R46, R21, !P3 ;  /* 0x000000152e0a7207 */ /* 0x000fe20005800000 */
[----:B------:R-:W-:Y:S01]  /*14430*/  IMAD R65, R65, UR5, RZ ;  /* 0x0000000541417c24 */ /* 0x000fe2000f8e02ff */
[----:B------:R-:W0:Y:S01]  /*14440*/  LDCU UR15, c[0x0][0x3b0] ;  /* 0x00007600ff0f77ac */ /* 0x000e220008000800 */
[----:B------:R-:W-:-:S02]  /*14450*/  IMAD R63, R63, UR4, RZ ;  /* 0x000000043f3f7c24 */ /* 0x000fc4000f8e02ff */
[----:B------:R-:W-:Y:S01]  /*14460*/  IMAD R59, R59, UR18, RZ ;  /* 0x000000123b3b7c24 */ /* 0x000fe2000f8e02ff */
[----:B------:R-:W1:Y:S01]  /*14470*/  LDCU UR4, c[0x0][0x3b0] ;  /* 0x00007600ff0477ac */ /* 0x000e620008000800 */
[----:B------:R-:W-:Y:S02]  /*14480*/  IMAD R58, R58, UR17, RZ ;  /* 0x000000113a3a7c24 */ /* 0x000fe4000f8e02ff */
[----:B------:R-:W-:Y:S01]  /*14490*/  IMAD R56, R56, UR16, RZ ;  /* 0x0000001038387c24 */ /* 0x000fe2000f8e02ff */
[----:B------:R-:W0:Y:S01]  /*144a0*/  LDCU UR5, c[0x0][0x3b0] ;  /* 0x00007600ff0577ac */ /* 0x000e220008000800 */
[C---:B------:R-:W-:Y:S02]  /*144b0*/  SEL R53, R46.reuse, R5, !P3 ;  /* 0x000000052e357207 */ /* 0x040fe40005800000 */
[C---:B------:R-:W-:Y:S02]  /*144c0*/  SEL R5, R46.reuse, R20, !P3 ;  /* 0x000000142e057207 */ /* 0x040fe40005800000 */
[----:B---3--:R-:W-:-:S02]  /*144d0*/  SEL R52, R46, R4, !P3 ;  /* 0x000000042e347207 */ /* 0x008fc40005800000 */
[C---:B------:R-:W-:Y:S02]  /*144e0*/  SEL R4, R46.reuse, R22, !P3 ;  /* 0x000000162e047207 */ /* 0x040fe40005800000 */
[C---:B------:R-:W-:Y:S02]  /*144f0*/  SEL R49, R46.reuse, R3, !P3 ;  /* 0x000000032e317207 */ /* 0x040fe40005800000 */
[C---:B------:R-:W-:Y:S02]  /*14500*/  SEL R3, R46.reuse, R25, !P3 ;  /* 0x000000192e037207 */ /* 0x040fe40005800000 */
[C---:B----4-:R-:W-:Y:S02]  /*14510*/  SEL R13, R46.reuse, R2, !P3 ;  /* 0x000000022e0d7207 */ /* 0x050fe40005800000 */
[C---:B------:R-:W-:Y:S02]  /*14520*/  SEL R2, R46.reuse, R23, !P3 ;  /* 0x000000172e027207 */ /* 0x040fe40005800000 */
[----:B--2---:R-:W-:-:S02]  /*14530*/  SEL R12, R46, R11, !P3 ;  /* 0x0000000b2e0c7207 */ /* 0x004fc40005800000 */
[----:B------:R-:W-:Y:S02]  /*14540*/  SEL R11, R46, R16, !P3 ;  /* 0x000000102e0b7207 */ /* 0x000fe40005800000 */
[----:B------:R-:W2:Y:S04]  /*14550*/  LDL.LU R46, [R1+0x108] ;  /* 0x00010800012e7983 */ /* 0x000ea80000300800 */
[----:B------:R-:W3:Y:S04]  /*14560*/  LDL.LU R16, [R1+0xf8] ;  /* 0x0000f80001107983 */ /* 0x000ee80000300800 */
[----:B------:R4:W-:Y:S04]  /*14570*/  STL [R1+0x3d0], R15 ;  /* 0x0003d00f01007387 */ /* 0x0009e80000100800 */
[----:B------:R-:W2:Y:S01]  /*14580*/  LDL.LU R17, [R1+0xec] ;  /* 0x0000ec0001117983 */ /* 0x000ea20000300800 */
[----:B----4-:R-:W-:-:S02]  /*14590*/  LEA.HI.X.SX32 R15, R92, R8, 0x1, P0 ;  /* 0x000000085c0f7211 */ /* 0x010fc400000f0eff */
[----:B------:R-:W-:-:S05]  /*145a0*/  IADD3 R18, P1, PT, R19, R9, RZ ;  /* 0x0000000913127210 */ /* 0x000fca0007f3e0ff */
[----:B------:R-:W-:Y:S04]  /*145b0*/  STL [R1+0x3d8], R18 ;  /* 0x0003d81201007387 */ /* 0x000fe80000100800 */
[----:B------:R-:W4:Y:S04]  /*145c0*/  LDL.LU R26, [R1+0xd8] ;  /* 0x0000d800011a7983 */ /* 0x000f280000300800 */
[----:B------:R-:W-:Y:S04]  /*145d0*/  STL [R1+0x3cc], R15 ;  /* 0x0003cc0f01007387 */ /* 0x000fe80000100800 */
[----:B------:R-:W2:Y:S04]  /*145e0*/  LDL.LU R23, [R1+0xd4] ;  /* 0x0000d40001177983 */ /* 0x000ea80000300800 */
[----:B------:R-:W2:Y:S04]  /*145f0*/  LDL.LU R25, [R1+0xd0] ;  /* 0x0000d00001197983 */ /* 0x000ea80000300800 */
[----:B------:R-:W-:Y:S04]  /*14600*/  STL [R1+0x107c], R92 ;  /* 0x00107c5c01007387 */ /* 0x000fe80000100800 */
[----:B------:R-:W-:Y:S04]  /*14610*/  STL [R1+0x1084], R92 ;  /* 0x0010845c01007387 */ /* 0x000fe80000100800 */
[----:B------:R-:W-:Y:S04]  /*14620*/  STL [R1+0x108c], R92 ;  /* 0x00108c5c01007387 */ /* 0x000fe80000100800 */
[----:B------:R0:W-:Y:S04]  /*14630*/  STL [R1+0x10a0], R92 ;  /* 0x0010a05c01007387 */ /* 0x0001e80000100800 */
[----:B0-----:R-:W2:Y:S01]  /*14640*/  LDL.LU R92, [R1+0x1c] ;  /* 0x00001c00015c7983 */ /* 0x001ea20000300800 */
[----:B------:R-:W-:-:S02]  /*14650*/  IADD3 R15, P0, PT, R93, R9, RZ ;  /* 0x000000095d0f7210 */ /* 0x000fc40007f1e0ff */
[----:B------:R-:W-:Y:S01]  /*14660*/  LEA.HI.X.SX32 R18, R19, R8, 0x1, P1 ;  /* 0x0000000813127211 */ /* 0x000fe200008f0eff */
[----:B------:R-:W3:Y:S04]  /*14670*/  LDL.LU R22, [R1+0xc4] ;  /* 0x0000c40001167983 */ /* 0x000ee80000300800 */
[----:B------:R0:W-:Y:S04]  /*14680*/  STL [R1+0x3e0], R15 ;  /* 0x0003e00f01007387 */ /* 0x0001e80000100800 */
[----:B------:R-:W3:Y:S04]  /*14690*/  LDL.LU R20, [R1+0xc0] ;  /* 0x0000c00001147983 */ /* 0x000ee80000300800 */
[----:B------:R1:W-:Y:S01]  /*146a0*/  STL [R1+0x3d4], R18 ;  /* 0x0003d41201007387 */ /* 0x0003e20000100800 */
[----:B0-----:R-:W-:-:S03]  /*146b0*/  IADD3 R15, P1, PT, R7, R9, RZ ;  /* 0x00000009070f7210 */ /* 0x001fc60007f3e0ff */
[----:B------:R-:W3:Y:S01]  /*146c0*/  LDL.LU R21, [R1+0xbc] ;  /* 0x0000bc0001157983 */ /* 0x000ee20000300800 */
[----:B-1----:R-:W-:-:S03]  /*146d0*/  LEA.HI.X.SX32 R18, R93, R8, 0x1, P0 ;  /* 0x000000085d127211 */ /* 0x002fc600000f0eff */
[----:B------:R0:W-:Y:S04]  /*146e0*/  STL [R1+0x3e8], R15 ;  /* 0x0003e80f01007387 */ /* 0x0001e80000100800 */
[----:B0-----:R-:W3:Y:S04]  /*146f0*/  LDL.LU R15, [R1+0xb8] ;  /* 0x0000b800010f7983 */ /* 0x001ee80000300800 */
[----:B------:R0:W-:Y:S04]  /*14700*/  STL [R1+0x3dc], R18 ;  /* 0x0003dc1201007387 */ /* 0x0001e80000100800 */
[----:B0-----:R-:W4:Y:S04]  /*14710*/  LDL.LU R18, [R1+0xac] ;  /* 0x0000ac0001127983 */ /* 0x001f280000300800 */
[----:B------:R-:W4:Y:S04]  /*14720*/  LDL.LU R19, [R1+0xa8] ;  /* 0x0000a80001137983 */ /* 0x000f280000300800 */
[----:B------:R-:W-:Y:S04]  /*14730*/  STL [R1+0x10b8], R93 ;  /* 0x0010b85d01007387 */ /* 0x000fe80000100800 */
[----:B------:R-:W-:Y:S04]  /*14740*/  STL [R1+0x10c0], R93 ;  /* 0x0010c05d01007387 */ /* 0x000fe80000100800 */
[----:B------:R-:W-:Y:S04]  /*14750*/  STL [R1+0x10c8], R93 ;  /* 0x0010c85d01007387 */ /* 0x000fe80000100800 */
[----:B------:R2:W-:Y:S02]  /*14760*/  STL [R1+0x10d4], R93 ;  /* 0x0010d45d01007387 */ /* 0x0005e40000100800 */
[----:B--2---:R-:W-:-:S05]  /*14770*/  IADD3 R93, P0, PT, R92, R9, RZ ;  /* 0x000000095c5d7210 */ /* 0x004fca0007f1e0ff */
[----:B------:R0:W-:Y:S02]  /*14780*/  STL [R1+0x410], R93 ;  /* 0x0004105d01007387 */ /* 0x0001e40000100800 */
[----:B0-----:R-:W-:Y:S02]  /*14790*/  LEA.HI.X.SX32 R93, R7, R8, 0x1, P1 ;  /* 0x00000008075d7211 */ /* 0x001fe400008f0eff */
[----:B------:R-:W2:Y:S04]  /*147a0*/  LDL.LU R7, [R1+0x126c] ;  /* 0x00126c0001077983 */ /* 0x000ea80000300800 */
[----:B------:R0:W-:Y:S02]  /*147b0*/  STL [R1+0x3e4], R93 ;  /* 0x0003e45d01007387 */ /* 0x0001e40000100800 */
[----:B0-----:R-:W-:-:S05]  /*147c0*/  IADD3 R93, P1, PT, R46, R9, RZ ;  /* 0x000000092e5d7210 */ /* 0x001fca0007f3e0ff */
[----:B------:R0:W-:Y:S01]  /*147d0*/  STL [R1+0x418], R93 ;  /* 0x0004185d01007387 */ /* 0x0001e20000100800 */
[-C--:B------:R-:W-:Y:S02]  /*147e0*/  LEA.HI.X.SX32 R46, R46, R8.reuse, 0x1, P1 ;  /* 0x000000082e2e7211 */ /* 0x080fe400008f0eff */
[----:B0-----:R-:W-:Y:S02]  /*147f0*/  LEA.HI.X.SX32 R93, R92, R8, 0x1, P0 ;  /* 0x000000085c5d7211 */ /* 0x001fe400000f0eff */
[----:B---3--:R-:W-:-:S03]  /*14800*/  IADD3 R92, P0, PT, R16, R9, RZ ;  /* 0x00000009105c7210 */ /* 0x008fc60007f1e0ff */
[----:B------:R-:W-:Y:S01]  /*14810*/  STL [R1+0x3ec], R93 ;  /* 0x0003ec5d01007387 */ /* 0x000fe20000100800 */
[----:B------:R-:W-:-:S03]  /*14820*/  LEA.HI.X.SX32 R16, R16, R8, 0x1, P0 ;  /* 0x0000000810107211 */ /* 0x000fc600000f0eff */
[----:B------:R0:W-:Y:S04]  /*14830*/  STL [R1+0x420], R92 ;  /* 0x0004205c01007387 */ /* 0x0001e80000100800 */
[----:B------:R4:W-:Y:S01]  /*14840*/  STL [R1+0x414], R46 ;  /* 0x0004142e01007387 */ /* 0x0009e20000100800 */
[-C--:B0-----:R-:W-:Y:S02]  /*14850*/  IADD3 R92, P1, PT, R17, R9.reuse, RZ ;  /* 0x00000009115c7210 */ /* 0x081fe40007f3e0ff */
[----:B----4-:R-:W-:-:S03]  /*14860*/  IADD3 R46, P0, PT, R26, R9, RZ ;  /* 0x000000091a2e7210 */ /* 0x010fc60007f1e0ff */
[----:B------:R-:W-:Y:S04]  /*14870*/  STL [R1+0x430], R92 ;  /* 0x0004305c01007387 */ /* 0x000fe80000100800 */
[----:B------:R0:W-:Y:S04]  /*14880*/  STL [R1+0x41c], R16 ;  /* 0x00041c1001007387 */ /* 0x0001e80000100800 */
[----:B------:R1:W-:Y:S01]  /*14890*/  STL [R1+0x438], R46 ;  /* 0x0004382e01007387 */ /* 0x0003e20000100800 */
[-C--:B0-----:R-:W-:Y:S02]  /*148a0*/  LEA.HI.X.SX32 R16, R17, R8.reuse, 0x1, P1 ;  /* 0x0000000811107211 */ /* 0x081fe400008f0eff */
[----:B------:R-:W-:-:S02]  /*148b0*/  LEA.HI.X.SX32 R17, R26, R8, 0x1, P0 ;  /* 0x000000081a117211 */ /* 0x000fc400000f0eff */
[-C--:B-1----:R-:W-:Y:S01]  /*148c0*/  IADD3 R46, P1, PT, R23, R9.reuse, RZ ;  /* 0x00000009172e7210 */ /* 0x082fe20007f3e0ff */
[----:B------:R0:W-:Y:S04]  /*148d0*/  STL [R1+0x42c], R16 ;  /* 0x00042c1001007387 */ /* 0x0001e80000100800 */
[----:B------:R-:W-:Y:S04]  /*148e0*/  STL [R1+0x440], R46 ;  /* 0x0004402e01007387 */ /* 0x000fe80000100800 */
[----:B------:R1:W-:Y:S01]  /*148f0*/  STL [R1+0x434], R17 ;  /* 0x0004341101007387 */ /* 0x0003e20000100800 */
[----:B0-----:R-:W-:-:S05]  /*14900*/  IADD3 R16, P0, PT, R25, R9, RZ ;  /* 0x0000000919107210 */ /* 0x001fca0007f1e0ff */
[----:B------:R0:W-:Y:S01]  /*14910*/  STL [R1+0x448], R16 ;  /* 0x0004481001007387 */ /* 0x0001e20000100800 */
[----:B-1----:R-:W-:Y:S02]  /*14920*/  LEA.HI.X.SX32 R17, R23, R8, 0x1, P1 ;  /* 0x0000000817117211 */ /* 0x002fe400008f0eff */
[----:B------:R-:W-:-:S03]  /*14930*/  IADD3 R23, P1, PT, R22, R9, RZ ;  /* 0x0000000916177210 */ /* 0x000fc60007f3e0ff */
[----:B------:R1:W-:Y:S01]  /*14940*/  STL [R1+0x43c], R17 ;  /* 0x00043c1101007387 */ /* 0x0003e20000100800 */
[----:B0-----:R-:W-:-:S03]  /*14950*/  LEA.HI.X.SX32 R16, R25, R8, 0x1, P0 ;  /* 0x0000000819107211 */ /* 0x001fc600000f0eff */
[----:B------:R-:W-:Y:S01]  /*14960*/  STL [R1+0x450], R23 ;  /* 0x0004501701007387 */ /* 0x000fe20000100800 */
[----:B-1----:R-:W-:-:S03]  /*14970*/  IADD3 R17, P0, PT, R20, R9, RZ ;  /* 0x0000000914117210 */ /* 0x002fc60007f1e0ff */
[----:B------:R0:W-:Y:S04]  /*14980*/  STL [R1+0x444], R16 ;  /* 0x0004441001007387 */ /* 0x0001e80000100800 */
[----:B------:R1:W-:Y:S01]  /*14990*/  STL [R1+0x458], R17 ;  /* 0x0004581101007387 */ /* 0x0003e20000100800 */
[-C--:B0-----:R-:W-:Y:S02]  /*149a0*/  LEA.HI.X.SX32 R16, R22, R8.reuse, 0x1, P1 ;  /* 0x0000000816107211 */ /* 0x081fe400008f0eff */
[C---:B------:R-:W-:Y:S02]  /*149b0*/  IADD3 R22, P1, PT, R21.reuse, R9, RZ ;  /* 0x0000000915167210 */ /* 0x040fe40007f3e0ff */
[-C--:B-1----:R-:W-:Y:S01]  /*149c0*/  LEA.HI.X.SX32 R17, R20, R8.reuse, 0x1, P0 ;  /* 0x0000000814117211 */ /* 0x082fe200000f0eff */
[----:B------:R0:W-:Y:S01]  /*149d0*/  STL [R1+0x44c], R16 ;  /* 0x00044c1001007387 */ /* 0x0001e20000100800 */
[----:B------:R-:W-:-:S03]  /*149e0*/  LEA.HI.X.SX32 R20, R21, R8, 0x1, P1 ;  /* 0x0000000815147211 */ /* 0x000fc600008f0eff */
[----:B------:R-:W-:Y:S04]  /*149f0*/  STL [R1+0x460], R22 ;  /* 0x0004601601007387 */ /* 0x000fe80000100800 */
[----:B------:R1:W-:Y:S01]  /*14a00*/  STL [R1+0x454], R17 ;  /* 0x0004541101007387 */ /* 0x0003e20000100800 */
[----:B0-----:R-:W-:-:S05]  /*14a10*/  IADD3 R16, P0, PT, R15, R9, RZ ;  /* 0x000000090f107210 */ /* 0x001fca0007f1e0ff */
[----:B------:R0:W-:Y:S01]  /*14a20*/  STL [R1+0x470], R16 ;  /* 0x0004701001007387 */ /* 0x0001e20000100800 */
[----:B-1----:R-:W-:-:S03]  /*14a30*/  IADD3 R17, P1, PT, R18, R9, RZ ;  /* 0x0000000912117210 */ /* 0x002fc60007f3e0ff */
[----:B------:R-:W-:Y:S04]  /*14a40*/  STL [R1+0x45c], R20 ;  /* 0x00045c1401007387 */ /* 0x000fe80000100800 */
[----:B------:R1:W-:Y:S01]  /*14a50*/  STL [R1+0x478], R17 ;  /* 0x0004781101007387 */ /* 0x0003e20000100800 */
[----:B0-----:R-:W-:Y:S02]  /*14a60*/  LEA.HI.X.SX32 R16, R15, R8, 0x1, P0 ;  /* 0x000000080f107211 */ /* 0x001fe400000f0eff */
[----:B------:R-:W-:-:S03]  /*14a70*/  IADD3 R15, P0, PT, R19, R9, RZ ;  /* 0x00000009130f7210 */ /* 0x000fc60007f1e0ff */
[----:B------:R0:W-:Y:S01]  /*14a80*/  STL [R1+0x46c], R16 ;  /* 0x00046c1001007387 */ /* 0x0001e20000100800 */
[----:B-1----:R-:W-:-:S03]  /*14a90*/  LEA.HI.X.SX32 R17, R18, R8, 0x1, P1 ;  /* 0x0000000812117211 */ /* 0x002fc600008f0eff */
[----:B------:R-:W-:Y:S04]  /*14aa0*/  STL [R1+0x480], R15 ;  /* 0x0004800f01007387 */ /* 0x000fe80000100800 */
[----:B------:R1:W-:Y:S01]  /*14ab0*/  STL [R1+0x474], R17 ;  /* 0x0004741101007387 */ /* 0x0003e20000100800 */
[----:B0-----:R-:W-:-:S03]  /*14ac0*/  LEA.HI.X.SX32 R16, R19, R8, 0x1, P0 ;  /* 0x0000000813107211 */ /* 0x001fc600000f0eff */
[----:B-1----:R-:W3:Y:S01]  /*14ad0*/  LDL.LU R17, [R1+0x74] ;  /* 0x0000740001117983 */ /* 0x002ee20000300800 */
[----:B--2---:R-:W-:-:S05]  /*14ae0*/  IADD3 R15, P1, PT, R7, R9, RZ ;  /* 0x00000009070f7210 */ /* 0x004fca0007f3e0ff */
[----:B------:R0:W-:Y:S04]  /*14af0*/  STL [R1+0x488], R15 ;  /* 0x0004880f01007387 */ /* 0x0001e80000100800 */
[----:B------:R1:W-:Y:S04]  /*14b00*/  STL [R1+0x47c], R16 ;  /* 0x00047c1001007387 */ /* 0x0003e80000100800 */
[----:B------:R-:W2:Y:S01]  /*14b10*/  LDL.LU R26, [R1+0x70] ;  /* 0x00007000011a7983 */ /* 0x000ea20000300800 */
[----:B0-----:R-:W-:Y:S02]  /*14b20*/  IADD3 R15, P0, PT, R57, R9, RZ ;  /* 0x00000009390f7210 */ /* 0x001fe40007f1e0ff */
[----:B-1----:R-:W-:-:S03]  /*14b30*/  LEA.HI.X.SX32 R16, R7, R8, 0x1, P1 ;  /* 0x0000000807107211 */ /* 0x002fc600008f0eff */
[----:B------:R0:W-:Y:S01]  /*14b40*/  STL [R1+0x490], R15 ;  /* 0x0004900f01007387 */ /* 0x0001e20000100800 */
[----:B------:R-:W-:-:S03]  /*14b50*/  LEA.HI.X.SX32 R7, R57, R8, 0x1, P0 ;  /* 0x0000000839077211 */ /* 0x000fc600000f0eff */
[----:B------:R-:W-:Y:S04]  /*14b60*/  STL [R1+0x484], R16 ;  /* 0x0004841001007387 */ /* 0x000fe80000100800 */
[----:B------:R-:W4:Y:S01]  /*14b70*/  LDL.LU R23, [R1+0x68] ;  /* 0x0000680001177983 */ /* 0x000f220000300800 */
[----:B0-----:R-:W-:-:S05]  /*14b80*/  IADD3 R15, P1, PT, R55, R9, RZ ;  /* 0x00000009370f7210 */ /* 0x001fca0007f3e0ff */
[----:B------:R-:W-:Y:S04]  /*14b90*/  STL [R1+0x498], R15 ;  /* 0x0004980f01007387 */ /* 0x000fe80000100800 */
[----:B------:R-:W4:Y:S04]  /*14ba0*/  LDL.LU R25, [R1+0x64] ;  /* 0x0000640001197983 */ /* 0x000f280000300800 */
[----:B------:R0:W-:Y:S04]  /*14bb0*/  STL [R1+0x48c], R7 ;  /* 0x00048c0701007387 */ /* 0x0001e80000100800 */
[----:B------:R-:W-:Y:S04]  /*14bc0*/  STL [R1+0x10b4], R57 ;  /* 0x0010b43901007387 */ /* 0x000fe80000100800 */
[----:B------:R-:W4:Y:S01]  /*14bd0*/  LDL.LU R22, [R1+0x60] ;  /* 0x0000600001167983 */ /* 0x000f220000300800 */
[----:B0-----:R-:W-:-:S03]  /*14be0*/  LEA.HI.X.SX32 R7, R55, R8, 0x1, P1 ;  /* 0x0000000837077211 */ /* 0x001fc600008f0eff */
[----:B------:R-:W-:Y:S04]  /*14bf0*/  STL [R1+0x103c], R55 ;  /* 0x00103c3701007387 */ /* 0x000fe80000100800 */
[----:B------:R0:W-:Y:S01]  /*14c00*/  STL [R1+0x494], R7 ;  /* 0x0004940701007387 */ /* 0x0001e20000100800 */
[----:B------:R-:W-:-:S03]  /*14c10*/  IADD3 R46, P0, PT, R54, R9, RZ ;  /* 0x00000009362e7210 */ /* 0x000fc60007f1e0ff */
[----:B------:R-:W4:Y:S04]  /*14c20*/  LDL.LU R20, [R1+0x5c] ;  /* 0x00005c0001147983 */ /* 0x000f280000300800 */
[----:B------:R-:W4:Y:S01]  /*14c30*/  LDL.LU R21, [R1+0x50] ;  /* 0x0000500001157983 */ /* 0x000f220000300800 */
[----:B0-----:R-:W-:-:S05]  /*14c40*/  IADD3 R7, P1, PT, R61, R9, RZ ;  /* 0x000000093d077210 */ /* 0x001fca0007f3e0ff */
[----:B------:R0:W-:Y:S04]  /*14c50*/  STL [R1+0x4b0], R7 ;  /* 0x0004b00701007387 */ /* 0x0001e80000100800 */
[----:B------:R-:W-:Y:S04]  /*14c60*/  STL [R1+0x4a0], R46 ;  /* 0x0004a02e01007387 */ /* 0x000fe80000100800 */
[----:B------:R-:W-:Y:S01]  /*14c70*/  STL [R1+0xfe4], R46 ;  /* 0x000fe42e01007387 */ /* 0x000fe20000100800 */
[----:B0-----:R-:W-:-:S03]  /*14c80*/  LEA.HI.X.SX32 R7, R54, R8, 0x1, P0 ;  /* 0x0000000836077211 */ /* 0x001fc600000f0eff */
[----:B------:R-:W-:Y:S01]  /*14c90*/  STL [R1+0x1014], R54 ;  /* 0x0010143601007387 */ /* 0x000fe20000100800 */
[----:B------:R-:W-:-:S03]  /*14ca0*/  IADD3 R16, P0, PT, R60, R9, RZ ;  /* 0x000000093c107210 */ /* 0x000fc60007f1e0ff */
[----:B------:R-:W4:Y:S04]  /*14cb0*/  LDL.LU R15, [R1+0x4c] ;  /* 0x00004c00010f7983 */ /* 0x000f280000300800 */
[----:B------:R-:W4:Y:S04]  /*14cc0*/  LDL.LU R18, [R1+0x48] ;  /* 0x0000480001127983 */ /* 0x000f280000300800 */
[----:B------:R0:W-:Y:S04]  /*14cd0*/  STL [R1+0x4b8], R16 ;  /* 0x0004b81001007387 */ /* 0x0001e80000100800 */
[----:B------:R-:W4:Y:S01]  /*14ce0*/  LDL.LU R19, [R1+0x44] ;  /* 0x0000440001137983 */ /* 0x000f220000300800 */
[----:B0-----:R-:W-:-:S03]  /*14cf0*/  LEA.HI.X.SX32 R16, R61, R8, 0x1, P1 ;  /* 0x000000083d107211 */ /* 0x001fc600008f0eff */
[----:B------:R-:W-:Y:S04]  /*14d00*/  STL [R1+0x1044], R61 ;  /* 0x0010443d01007387 */ /* 0x000fe80000100800 */
[----:B------:R0:W-:Y:S04]  /*14d10*/  STL [R1+0x4ac], R16 ;  /* 0x0004ac1001007387 */ /* 0x0001e80000100800 */
[----:B------:R-:W-:Y:S04]  /*14d20*/  STL [R1+0x49c], R7 ;  /* 0x00049c0701007387 */ /* 0x000fe80000100800 */
[----:B------:R3:W-:Y:S01]  /*14d30*/  STL [R1+0xfe8], R7 ;  /* 0x000fe80701007387 */ /* 0x0007e20000100800 */
[----:B0-----:R-:W-:-:S03]  /*14d40*/  LEA.HI.X.SX32 R16, R60, R8, 0x1, P0 ;  /* 0x000000083c107211 */ /* 0x001fc600000f0eff */
[----:B------:R-:W-:Y:S01]  /*14d50*/  STL [R1+0x1018], R60 ;  /* 0x0010183c01007387 */ /* 0x000fe20000100800 */
[----:B---3--:R-:W-:-:S05]  /*14d60*/  IADD3 R7, P1, PT, R17, R9, RZ ;  /* 0x0000000911077210 */ /* 0x008fca0007f3e0ff */
[----:B------:R-:W-:Y:S04]  /*14d70*/  STL [R1+0x4c0], R7 ;  /* 0x0004c00701007387 */ /* 0x000fe80000100800 */
[----:B------:R0:W-:Y:S02]  /*14d80*/  STL [R1+0x4b4], R16 ;  /* 0x0004b41001007387 */ /* 0x0001e40000100800 */
[----:B0-----:R-:W-:Y:S02]  /*14d90*/  LEA.HI.X.SX32 R16, R17, R8, 0x1, P1 ;  /* 0x0000000811107211 */ /* 0x001fe400008f0eff */
[----:B------:R-:W-:Y:S01]  /*14da0*/  IADD3 R17, P1, PT, R27, R9, RZ ;  /* 0x000000091b117210 */ /* 0x000fe20007f3e0ff */
[----:B------:R-:W-:Y:S02]  /*14db0*/  IMAD R53, R53, UR14, RZ ;  /* 0x0000000e35357c24 */ /* 0x000fe4000f8e02ff */
[----:B------:R-:W-:-:S02]  /*14dc0*/  IMAD R52, R52, UR50, RZ ;  /* 0x0000003234347c24 */ /* 0x000fc4000f8e02ff */
[----:B------:R-:W-:Y:S02]  /*14dd0*/  IMAD R49, R49, UR51, RZ ;  /* 0x0000003331317c24 */ /* 0x000fe4000f8e02ff */
[----:B------:R-:W-:Y:S02]  /*14de0*/  IMAD R13, R13, UR70, RZ ;  /* 0x000000460d0d7c24 */ /* 0x000fe4000f8e02ff */
[----:B------:R-:W-:Y:S01]  /*14df0*/  IMAD R12, R12, UR69, RZ ;  /* 0x000000450c0c7c24 */ /* 0x000fe2000f8e02ff */
[----:B--2---:R-:W-:-:S05]  /*14e00*/  IADD3 R7, P0, PT, R26, R9, RZ ;  /* 0x000000091a077210 */ /* 0x004fca0007f1e0ff */
[----:B------:R0:W-:Y:S04]  /*14e10*/  STL [R1+0x4c8], R7 ;  /* 0x0004c80701007387 */ /* 0x0001e80000100800 */
[----:B------:R4:W-:Y:S01]  /*14e20*/  STL [R1+0x4bc], R16 ;  /* 0x0004bc1001007387 */ /* 0x0009e20000100800 */
[----:B0-----:R-:W-:-:S03]  /*14e30*/  LEA.HI.X.SX32 R7, R26, R8, 0x1, P0 ;  /* 0x000000081a077211 */ /* 0x001fc600000f0eff */
[----:B------:R-:W-:Y:S01]  /*14e40*/  STL [R1+0x4d0], R17 ;  /* 0x0004d01101007387 */ /* 0x000fe20000100800 */
[----:B----4-:R-:W-:-:S03]  /*14e50*/  IADD3 R16, P0, PT, R23, R9, RZ ;  /* 0x0000000917107210 */ /* 0x010fc60007f1e0ff */
[----:B------:R0:W-:Y:S04]  /*14e60*/  STL [R1+0x4c4], R7 ;  /* 0x0004c40701007387 */ /* 0x0001e80000100800 */
[----:B------:R1:W-:Y:S01]  /*14e70*/  STL [R1+0x4d8], R16 ;  /* 0x0004d81001007387 */ /* 0x0003e20000100800 */
[-C--:B0-----:R-:W-:Y:S02]  /*14e80*/  LEA.HI.X.SX32 R7, R27, R8.reuse, 0x1, P1 ;  /* 0x000000081b077211 */ /* 0x081fe400008f0eff */
[-C--:B------:R-:W-:Y:S02]  /*14e90*/  IADD3 R27, P1, PT, R25, R9.reuse, RZ ;  /* 0x00000009191b7210 */ /* 0x080fe40007f3e0ff */
[----:B-1----:R-:W-:Y:S01]  /*14ea0*/  LEA.HI.X.SX32 R16, R23, R8, 0x1, P0 ;  /* 0x0000000817107211 */ /* 0x002fe200000f0eff */
[----:B------:R0:W-:Y:S04]  /*14eb0*/  STL [R1+0x4cc], R7 ;  /* 0x0004cc0701007387 */ /* 0x0001e80000100800 */
[----:B------:R1:W-:Y:S01]  /*14ec0*/  STL [R1+0x4d4], R16 ;  /* 0x0004d41001007387 */ /* 0x0003e20000100800 */
[----:B0-----:R-:W-:-:S03]  /*14ed0*/  IADD3 R7, P0, PT, R22, R9, RZ ;  /* 0x0000000916077210 */ /* 0x001fc60007f1e0ff */
[----:B------:R-:W-:Y:S01]  /*14ee0*/  STL [R1+0x4e0], R27 ;  /* 0x0004e01b01007387 */ /* 0x000fe20000100800 */
[----:B-1----:R-:W-:-:S03]  /*14ef0*/  LEA.HI.X.SX32 R16, R25, R8, 0x1, P1 ;  /* 0x0000000819107211 */ /* 0x002fc600008f0eff */
[----:B------:R0:W-:Y:S01]  /*14f00*/  STL [R1+0x4f0], R7 ;  /* 0x0004f00701007387 */ /* 0x0001e20000100800 */
[----:B------:R-:W-:-:S03]  /*14f10*/  IADD3 R17, P1, PT, R20, R9, RZ ;  /* 0x0000000914117210 */ /* 0x000fc60007f3e0ff */
[----:B------:R-:W-:Y:S01]  /*14f20*/  STL [R1+0xfec], R27 ;  /* 0x000fec1b01007387 */ /* 0x000fe20000100800 */
[----:B0-----:R-:W-:-:S03]  /*14f30*/  LEA.HI.X.SX32 R7, R22, R8, 0x1, P0 ;  /* 0x0000000816077211 */ /* 0x001fc600000f0eff */
[----:B------:R0:W-:Y:S04]  /*14f40*/  STL [R1+0x4dc], R16 ;  /* 0x0004dc1001007387 */ /* 0x0001e80000100800 */
[----:B------:R-:W-:Y:S04]  /*14f50*/  STL [R1+0x4f8], R17 ;  /* 0x0004f81101007387 */ /* 0x000fe80000100800 */
[----:B------:R1:W-:Y:S01]  /*14f60*/  STL [R1+0x4ec], R7 ;  /* 0x0004ec0701007387 */ /* 0x0003e20000100800 */
[----:B0-----:R-:W-:Y:S02]  /*14f70*/  IADD3 R16, P0, PT, R21, R9, RZ ;  /* 0x0000000915107210 */ /* 0x001fe40007f1e0ff */
[----:B-1----:R-:W-:-:S03]  /*14f80*/  LEA.HI.X.SX32 R7, R20, R8, 0x1, P1 ;  /* 0x0000000814077211 */ /* 0x002fc600008f0eff */
[----:B------:R0:W-:Y:S01]  /*14f90*/  STL [R1+0x500], R16 ;  /* 0x0005001001007387 */ /* 0x0001e20000100800 */
[----:B------:R-:W-:-:S03]  /*14fa0*/  IADD3 R17, P1, PT, R15, R9, RZ ;  /* 0x000000090f117210 */ /* 0x000fc60007f3e0ff */
[----:B------:R1:W-:Y:S01]  /*14fb0*/  STL [R1+0x4f4], R7 ;  /* 0x0004f40701007387 */ /* 0x0003e20000100800 */
[-C--:B------:R-:W-:Y:S02]  /*14fc0*/  LEA.HI.X.SX32 R15, R15, R8.reuse, 0x1, P1 ;  /* 0x000000080f0f7211 */ /* 0x080fe400008f0eff */
[----:B0-----:R-:W-:Y:S01]  /*14fd0*/  LEA.HI.X.SX32 R16, R21, R8, 0x1, P0 ;  /* 0x0000000815107211 */ /* 0x001fe200000f0eff */
[----:B------:R-:W-:Y:S01]  /*14fe0*/  STL [R1+0x508], R17 ;  /* 0x0005081101007387 */ /* 0x000fe20000100800 */
[----:B-1----:R-:W-:-:S03]  /*14ff0*/  IADD3 R7, P0, PT, R18, R9, RZ ;  /* 0x0000000912077210 */ /* 0x002fc60007f1e0ff */
[----:B------:R0:W-:Y:S04]  /*15000*/  STL [R1+0x4fc], R16 ;  /* 0x0004fc1001007387 */ /* 0x0001e80000100800 */
[----:B------:R1:W-:Y:S04]  /*15010*/  STL [R1+0x510], R7 ;  /* 0x0005100701007387 */ /* 0x0003e80000100800 */
[----:B------:R2:W-:Y:S01]  /*15020*/  STL [R1+0x504], R15 ;  /* 0x0005040f01007387 */ /* 0x0005e20000100800 */
[----:B0-----:R-:W-:Y:S02]  /*15030*/  IADD3 R16, P1, PT, R19, R9, RZ ;  /* 0x0000000913107210 */ /* 0x001fe40007f3e0ff */
[----:B-1----:R-:W-:-:S03]  /*15040*/  LEA.HI.X.SX32 R7, R18, R8, 0x1, P0 ;  /* 0x0000000812077211 */ /* 0x002fc600000f0eff */
[----:B------:R-:W-:Y:S01]  /*15050*/  STL [R1+0x518], R16 ;  /* 0x0005181001007387 */ /* 0x000fe20000100800 */
[----:B--2---:R-:W-:-:S03]  /*15060*/  IADD3 R15, P0, PT, R28, R9, RZ ;  /* 0x000000091c0f7210 */ /* 0x004fc60007f1e0ff */
[----:B------:R0:W-:Y:S04]  /*15070*/  STL [R1+0x50c], R7 ;  /* 0x00050c0701007387 */ /* 0x0001e80000100800 */
[----:B------:R1:W-:Y:S01]  /*15080*/  STL [R1+0x520], R15 ;  /* 0x0005200f01007387 */ /* 0x0003e20000100800 */
[-C--:B0-----:R-:W-:Y:S02]  /*15090*/  LEA.HI.X.SX32 R7, R19, R8.reuse, 0x1, P1 ;  /* 0x0000000813077211 */ /* 0x081fe400008f0eff */
[-C--:B------:R-:W-:Y:S02]  /*150a0*/  IADD3 R16, P1, PT, R14, R9.reuse, RZ ;  /* 0x000000090e107210 */ /* 0x080fe40007f3e0ff */
[----:B-1----:R-:W-:Y:S01]  /*150b0*/  LEA.HI.X.SX32 R15, R28, R8, 0x1, P0 ;  /* 0x000000081c0f7211 */ /* 0x002fe200000f0eff */
[----:B------:R0:W-:Y:S04]  /*150c0*/  STL [R1+0x514], R7 ;  /* 0x0005140701007387 */ /* 0x0001e80000100800 */
[----:B------:R-:W-:Y:S04]  /*150d0*/  STL [R1+0x530], R16 ;  /* 0x0005301001007387 */ /* 0x000fe80000100800 */
[----:B------:R1:W-:Y:S01]  /*150e0*/  STL [R1+0x51c], R15 ;  /* 0x00051c0f01007387 */ /* 0x0003e20000100800 */
[----:B0-----:R-:W-:-:S05]  /*150f0*/  IADD3 R7, P0, PT, R53, R9, RZ ;  /* 0x0000000935077210 */ /* 0x001fca0007f1e0ff */
[----:B------:R0:W-:Y:S01]  /*15100*/  STL [R1+0x538], R7 ;  /* 0x0005380701007387 */ /* 0x0001e20000100800 */
[----:B-1----:R-:W-:Y:S02]  /*15110*/  LEA.HI.X.SX32 R15, R14, R8, 0x1, P1 ;  /* 0x000000080e0f7211 */ /* 0x002fe400008f0eff */
[----:B------:R-:W-:-:S03]  /*15120*/  IADD3 R14, P1, PT, R52, R9, RZ ;  /* 0x00000009340e7210 */ /* 0x000fc60007f3e0ff */
[----:B------:R-:W-:Y:S01]  /*15130*/  STL [R1+0x52c], R15 ;  /* 0x00052c0f01007387 */ /* 0x000fe20000100800 */
[----:B0-----:R-:W-:-:S03]  /*15140*/  LEA.HI.X.SX32 R7, R53, R8, 0x1, P0 ;  /* 0x0000000835077211 */ /* 0x001fc600000f0eff */
[----:B------:R-:W-:Y:S04]  /*15150*/  STL [R1+0x1128], R53 ;  /* 0x0011283501007387 */ /* 0x000fe80000100800 */
[----:B------:R0:W-:Y:S04]  /*15160*/  STL [R1+0x540], R14 ;  /* 0x0005400e01007387 */ /* 0x0001e80000100800 */
[----:B------:R1:W-:Y:S01]  /*15170*/  STL [R1+0x534], R7 ;  /* 0x0005340701007387 */ /* 0x0003e20000100800 */
[----:B0-----:R-:W-:Y:S02]  /*15180*/  IADD3 R14, P0, PT, R49, R9, RZ ;  /* 0x00000009310e7210 */ /* 0x001fe40007f1e0ff */
[----:B-1----:R-:W-:-:S03]  /*15190*/  LEA.HI.X.SX32 R7, R52, R8, 0x1, P1 ;  /* 0x0000000834077211 */ /* 0x002fc600008f0eff */
[----:B------:R0:W-:Y:S04]  /*151a0*/  STL [R1+0x548], R14 ;  /* 0x0005480e01007387 */ /* 0x0001e80000100800 */
[----:B------:R-:W-:Y:S04]  /*151b0*/  STL [R1+0x10ec], R52 ;  /* 0x0010ec3401007387 */ /* 0x000fe80000100800 */
[----:B------:R1:W-:Y:S01]  /*151c0*/  STL [R1+0x53c], R7 ;  /* 0x00053c0701007387 */ /* 0x0003e20000100800 */
[----:B0-----:R-:W-:-:S03]  /*151d0*/  IADD3 R14, P1, PT, R13, R9, RZ ;  /* 0x000000090d0e7210 */ /* 0x001fc60007f3e0ff */
[----:B------:R-:W-:Y:S01]  /*151e0*/  STL [R1+0x1034], R49 ;  /* 0x0010343101007387 */ /* 0x000fe20000100800 */
[----:B-1----:R-:W-:-:S03]  /*151f0*/  LEA.HI.X.SX32 R7, R49, R8, 0x1, P0 ;  /* 0x0000000831077211 */ /* 0x002fc600000f0eff */
[----:B------:R0:W-:Y:S04]  /*15200*/  STL [R1+0x550], R14 ;  /* 0x0005500e01007387 */ /* 0x0001e80000100800 */
[----:B------:R1:W-:Y:S01]  /*15210*/  STL [R1+0x544], R7 ;  /* 0x0005440701007387 */ /* 0x0003e20000100800 */
[----:B0-----:R-:W-:Y:S02]  /*15220*/  IADD3 R14, P0, PT, R12, R9, RZ ;  /* 0x000000090c0e7210 */ /* 0x001fe40007f1e0ff */
[----:B-1----:R-:W-:-:S03]  /*15230*/  LEA.HI.X.SX32 R7, R13, R8, 0x1, P1 ;  /* 0x000000080d077211 */ /* 0x002fc600008f0eff */
[----:B------:R0:W-:Y:S01]  /*15240*/  STL [R1+0x558], R14 ;  /* 0x0005580e01007387 */ /* 0x0001e20000100800 */
[-C--:B------:R-:W-:Y:S02]  /*15250*/  LEA.HI.X.SX32 R12, R12, R8.reuse, 0x1, P0 ;  /* 0x000000080c0c7211 */ /* 0x080fe400000f0eff */
[CC--:B------:R-:W-:Y:S01]  /*15260*/  IADD3 R28, P1, PT, R90.reuse, R9.reuse, RZ ;  /* 0x000000095a1c7210 */ /* 0x0c0fe20007f3e0ff */
[----:B------:R1:W-:Y:S04]  /*15270*/  STL [R1+0x54c], R7 ;  /* 0x00054c0701007387 */ /* 0x0003e80000100800 */
[----:B------:R2:W-:Y:S01]  /*15280*/  STL [R1+0x554], R12 ;  /* 0x0005540c01007387 */ /* 0x0005e20000100800 */
[----:B0-----:R-:W-:Y:S02]  /*15290*/  LEA.HI.X.SX32 R14, R90, R8, 0x1, P1 ;  /* 0x000000085a0e7211 */ /* 0x001fe400008f0eff */
[-C--:B-1----:R-:W-:Y:S01]  /*152a0*/  IADD3 R7, P0, PT, R89, R9.reuse, RZ ;  /* 0x0000000959077210 */ /* 0x082fe20007f1e0ff */
[----:B------:R-:W-:Y:S01]  /*152b0*/  STL [R1+0x560], R28 ;  /* 0x0005601c01007387 */ /* 0x000fe20000100800 */
[----:B--2---:R-:W-:-:S03]  /*152c0*/  IADD3 R12, P1, PT, R88, R9, RZ ;  /* 0x00000009580c7210 */ /* 0x004fc60007f3e0ff */
[----:B------:R0:W-:Y:S04]  /*152d0*/  STL [R1+0x570], R7 ;  /* 0x0005700701007387 */ /* 0x0001e80000100800 */
[----:B------:R-:W-:Y:S04]  /*152e0*/  STL [R1+0xff0], R28 ;  /* 0x000ff01c01007387 */ /* 0x000fe80000100800 */
[----:B------:R-:W-:Y:S01]  /*152f0*/  STL [R1+0x101c], R90 ;  /* 0x00101c5a01007387 */ /* 0x000fe20000100800 */
[----:B0-----:R-:W-:-:S03]  /*15300*/  LEA.HI.X.SX32 R7, R89, R8, 0x1, P0 ;  /* 0x0000000859077211 */ /* 0x001fc600000f0eff */
[----:B------:R-:W-:Y:S04]  /*15310*/  STL [R1+0x1130], R89 ;  /* 0x0011305901007387 */ /* 0x000fe80000100800 */
[----:B------:R-:W-:Y:S04]  /*15320*/  STL [R1+0x578], R12 ;  /* 0x0005780c01007387 */ /* 0x000fe80000100800 */
[----:B------:R-:W-:Y:S04]  /*15330*/  STL [R1+0x1138], R89 ;  /* 0x0011385901007387 */ /* 0x000fe80000100800 */
[----:B------:R0:W-:Y:S04]  /*15340*/  STL [R1+0x56c], R7 ;  /* 0x00056c0701007387 */ /* 0x0001e80000100800 */
[----:B------:R-:W-:Y:S04]  /*15350*/  STL [R1+0x1140], R89 ;  /* 0x0011405901007387 */ /* 0x000fe80000100800 */
[----:B------:R-:W-:Y:S01]  /*15360*/  STL [R1+0x1148], R89 ;  /* 0x0011485901007387 */ /* 0x000fe20000100800 */
[----:B0-----:R-:W-:-:S03]  /*15370*/  IADD3 R7, P0, PT, R87, R9, RZ ;  /* 0x0000000957077210 */ /* 0x001fc60007f1e0ff */
[----:B------:R-:W-:Y:S04]  /*15380*/  STL [R1+0x116c], R89 ;  /* 0x00116c5901007387 */ /* 0x000fe80000100800 */
[----:B------:R-:W-:Y:S04]  /*15390*/  STL [R1+0x117c], R89 ;  /* 0x00117c5901007387 */ /* 0x000fe80000100800 */
[----:B------:R-:W-:Y:S04]  /*153a0*/  STL [R1+0x55c], R14 ;  /* 0x00055c0e01007387 */ /* 0x000fe80000100800 */
[----:B------:R-:W-:Y:S04]  /*153b0*/  STL [R1+0xff4], R14 ;  /* 0x000ff40e01007387 */ /* 0x000fe80000100800 */
[----:B------:R0:W-:Y:S04]  /*153c0*/  STL [R1+0x580], R7 ;  /* 0x0005800701007387 */ /* 0x0001e80000100800 */
[----:B------:R-:W-:Y:S01]  /*153d0*/  STL [R1+0x10f4], R88 ;  /* 0x0010f45801007387 */ /* 0x000fe20000100800 */
[----:B0-----:R-:W-:-:S03]  /*153e0*/  LEA.HI.X.SX32 R7, R88, R8, 0x1, P1 ;  /* 0x0000000858077211 */ /* 0x001fc600008f0eff */
[----:B------:R-:W-:Y:S01]  /*153f0*/  STL [R1+0x10fc], R88 ;  /* 0x0010fc5801007387 */ /* 0x000fe20000100800 */
[----:B------:R-:W-:-:S03]  /*15400*/  IADD3 R12, P1, PT, R86, R9, RZ ;  /* 0x00000009560c7210 */ /* 0x000fc60007f3e0ff */
[----:B------:R0:W-:Y:S04]  /*15410*/  STL [R1+0x574], R7 ;  /* 0x0005740701007387 */ /* 0x0001e80000100800 */
[----:B------:R-:W-:Y:S04]  /*15420*/  STL [R1+0x1104], R88 ;  /* 0x0011045801007387 */ /* 0x000fe80000100800 */
[----:B------:R-:W-:Y:S01]  /*15430*/  STL [R1+0x1118], R88 ;  /* 0x0011185801007387 */ /* 0x000fe20000100800 */
[----:B0-----:R-:W-:-:S03]  /*15440*/  LEA.HI.X.SX32 R7, R87, R8, 0x1, P0 ;  /* 0x0000000857077211 */ /* 0x001fc600000f0eff */
[----:B------:R-:W-:Y:S04]  /*15450*/  STL [R1+0x10bc], R87 ;  /* 0x0010bc5701007387 */ /* 0x000fe80000100800 */
[----:B------:R0:W-:Y:S04]  /*15460*/  STL [R1+0x588], R12 ;  /* 0x0005880c01007387 */ /* 0x0001e80000100800 */
[----:B------:R-:W-:Y:S04]  /*15470*/  STL [R1+0x10c4], R87 ;  /* 0x0010c45701007387 */ /* 0x000fe80000100800 */
[----:B------:R1:W-:Y:S01]  /*15480*/  STL [R1+0x57c], R7 ;  /* 0x00057c0701007387 */ /* 0x0003e20000100800 */
[----:B0-----:R-:W-:-:S03]  /*15490*/  IADD3 R12, P0, PT, R85, R9, RZ ;  /* 0x00000009550c7210 */ /* 0x001fc60007f1e0ff */
[----:B------:R-:W-:Y:S04]  /*154a0*/  STL [R1+0x10cc], R87 ;  /* 0x0010cc5701007387 */ /* 0x000fe80000100800 */
[----:B------:R0:W-:Y:S01]  /*154b0*/  STL [R1+0x590], R12 ;  /* 0x0005900c01007387 */ /* 0x0001e20000100800 */
[----:B-1----:R-:W-:-:S03]  /*154c0*/  LEA.HI.X.SX32 R7, R86, R8, 0x1, P1 ;  /* 0x0000000856077211 */ /* 0x002fc600008f0eff */
[----:B------:R-:W-:Y:S04]  /*154d0*/  STL [R1+0x1080], R86 ;  /* 0x0010805601007387 */ /* 0x000fe80000100800 */
[----:B------:R-:W-:Y:S01]  /*154e0*/  STL [R1+0x1088], R86 ;  /* 0x0010885601007387 */ /* 0x000fe20000100800 */
[----:B0-----:R-:W-:-:S03]  /*154f0*/  IADD3 R12, P1, PT, R84, R9, RZ ;  /* 0x00000009540c7210 */ /* 0x001fc60007f3e0ff */
[----:B------:R0:W-:Y:S04]  /*15500*/  STL [R1+0x584], R7 ;  /* 0x0005840701007387 */ /* 0x0001e80000100800 */
[----:B------:R-:W-:Y:S04]  /*15510*/  STL [R1+0x1094], R86 ;  /* 0x0010945601007387 */ /* 0x000fe80000100800 */
[----:B------:R-:W-:Y:S01]  /*15520*/  STL [R1+0x1048], R85 ;  /* 0x0010485501007387 */ /* 0x000fe20000100800 */
[----:B0-----:R-:W-:-:S03]  /*15530*/  LEA.HI.X.SX32 R7, R85, R8, 0x1, P0 ;  /* 0x0000000855077211 */ /* 0x001fc600000f0eff */
[----:B------:R0:W-:Y:S04]  /*15540*/  STL [R1+0x598], R12 ;  /* 0x0005980c01007387 */ /* 0x0001e80000100800 */
[----:B------:R-:W-:Y:S04]  /*15550*/  STL [R1+0x1050], R85 ;  /* 0x0010505501007387 */ /* 0x000fe80000100800 */
[----:B------:R1:W-:Y:S01]  /*15560*/  STL [R1+0x58c], R7 ;  /* 0x00058c0701007387 */ /* 0x0003e20000100800 */
[----:B0-----:R-:W-:-:S03]  /*15570*/  IADD3 R12, P0, PT, R83, R9, RZ ;  /* 0x00000009530c7210 */ /* 0x001fc60007f1e0ff */
[----:B------:R-:W-:Y:S01]  /*15580*/  STL [R1+0x1064], R85 ;  /* 0x0010645501007387 */ /* 0x000fe20000100800 */
        /* <DEDUP_REMOVED lines=11> */
[----:B------:R-:W-:Y:S04]  /*15640*/  STL [R1+0x113c], R83 ;  /* 0x00113c5301007387 */ /* 0x000fe80000100800 */
[----:B------:R-:W-:Y:S01]  /*15650*/  STL [R1+0x1144], R83 ;  /* 0x0011445301007387 */ /* 0x000fe20000100800 */
[----:B-1----:R-:W-:-:S03]  /*15660*/  LEA.HI.X.SX32 R7, R82, R8, 0x1, P1 ;  /* 0x0000000852077211 */ /* 0x002fc600008f0eff */
[----:B------:R-:W-:Y:S04]  /*15670*/  STL [R1+0x1154], R83 ;  /* 0x0011545301007387 */ /* 0x000fe80000100800 */
[----:B------:R-:W-:Y:S04]  /*15680*/  STL [R1+0x1170], R83 ;  /* 0x0011705301007387 */ /* 0x000fe80000100800 */
[----:B------:R0:W-:Y:S04]  /*15690*/  STL [R1+0x5c0], R12 ;  /* 0x0005c00c01007387 */ /* 0x0001e80000100800 */
[----:B------:R-:W-:Y:S04]  /*156a0*/  STL [R1+0x10f0], R82 ;  /* 0x0010f05201007387 */ /* 0x000fe80000100800 */
[----:B------:R-:W-:Y:S01]  /*156b0*/  STL [R1+0x10f8], R82 ;  /* 0x0010f85201007387 */ /* 0x000fe20000100800 */
[----:B0-----:R-:W-:-:S03]  /*156c0*/  IADD3 R12, P1, PT, R80, R9, RZ ;  /* 0x00000009500c7210 */ /* 0x001fc60007f3e0ff */
[----:B------:R0:W-:Y:S04]  /*156d0*/  STL [R1+0x5b4], R7 ;  /* 0x0005b40701007387 */ /* 0x0001e80000100800 */
[----:B------:R-:W-:Y:S04]  /*156e0*/  STL [R1+0x1100], R82 ;  /* 0x0011005201007387 */ /* 0x000fe80000100800 */
[----:B------:R-:W-:Y:S01]  /*156f0*/  STL [R1+0x1108], R82 ;  /* 0x0011085201007387 */ /* 0x000fe20000100800 */
[----:B0-----:R-:W-:-:S03]  /*15700*/  LEA.HI.X.SX32 R7, R81, R8, 0x1, P0 ;  /* 0x0000000851077211 */ /* 0x001fc600000f0eff */
[----:B------:R-:W-:Y:S04]  /*15710*/  STL [R1+0x1124], R82 ;  /* 0x0011245201007387 */ /* 0x000fe80000100800 */
[----:B------:R-:W-:Y:S04]  /*15720*/  STL [R1+0x10d0], R81 ;  /* 0x0010d05101007387 */ /* 0x000fe80000100800 */
[----:B------:R0:W-:Y:S04]  /*15730*/  STL [R1+0x5c8], R12 ;  /* 0x0005c80c01007387 */ /* 0x0001e80000100800 */
[----:B------:R1:W-:Y:S01]  /*15740*/  STL [R1+0x5bc], R7 ;  /* 0x0005bc0701007387 */ /* 0x0003e20000100800 */
[----:B0-----:R-:W-:-:S02]  /*15750*/  IADD3 R12, P0, PT, R79, R9, RZ ;  /* 0x000000094f0c7210 */ /* 0x001fc40007f1e0ff */
        /* <DEDUP_REMOVED lines=10> */
[----:B0-----:R-:W-:-:S03]  /*15800*/  LEA.HI.X.SX32 R12, R78, R8, 0x1, P1 ;  /* 0x000000084e0c7211 */ /* 0x001fc600008f0eff */
[----:B------:R-:W-:Y:S01]  /*15810*/  STL [R1+0xff8], R39 ;  /* 0x000ff82701007387 */ /* 0x000fe20000100800 */
[----:B-1----:R-:W-:-:S05]  /*15820*/  IADD3 R7, P0, PT, R77, R9, RZ ;  /* 0x000000094d077210 */ /* 0x002fca0007f1e0ff */
[----:B------:R0:W-:Y:S04]  /*15830*/  STL [R1+0x5f0], R7 ;  /* 0x0005f00701007387 */ /* 0x0001e80000100800 */
[----:B------:R-:W-:Y:S01]  /*15840*/  STL [R1+0x1024], R78 ;  /* 0x0010244e01007387 */ /* 0x000fe20000100800 */
[----:B0-----:R-:W-:-:S03]  /*15850*/  IADD3 R7, P1, PT, R76, R9, RZ ;  /* 0x000000094c077210 */ /* 0x001fc60007f3e0ff */
[----:B------:R0:W-:Y:S04]  /*15860*/  STL [R1+0x5d4], R12 ;  /* 0x0005d40c01007387 */ /* 0x0001e80000100800 */
[----:B------:R-:W-:Y:S04]  /*15870*/  STL [R1+0x114c], R77 ;  /* 0x00114c4d01007387 */ /* 0x000fe80000100800 */
[----:B------:R1:W-:Y:S01]  /*15880*/  STL [R1+0x5f8], R7 ;  /* 0x0005f80701007387 */ /* 0x0003e20000100800 */
[----:B0-----:R-:W-:-:S05]  /*15890*/  LEA.HI.X.SX32 R12, R77, R8, 0x1, P0 ;  /* 0x000000084d0c7211 */ /* 0x001fca00000f0eff */
[----:B------:R-:W-:Y:S01]  /*158a0*/  STL [R1+0x5ec], R12 ;  /* 0x0005ec0c01007387 */ /* 0x000fe20000100800 */
[----:B-1----:R-:W-:-:S03]  /*158b0*/  IADD3 R7, P0, PT, R75, R9, RZ ;  /* 0x000000094b077210 */ /* 0x002fc60007f1e0ff */
[----:B------:R-:W-:Y:S04]  /*158c0*/  STL [R1+0xffc], R38 ;  /* 0x000ffc2601007387 */ /* 0x000fe80000100800 */
[----:B------:R0:W-:Y:S04]  /*158d0*/  STL [R1+0x600], R7 ;  /* 0x0006000701007387 */ /* 0x0001e80000100800 */
[----:B------:R-:W-:Y:S01]  /*158e0*/  STL [R1+0x110c], R76 ;  /* 0x00110c4c01007387 */ /* 0x000fe20000100800 */
[----:B0-----:R-:W-:Y:S02]  /*158f0*/  LEA.HI.X.SX32 R7, R76, R8, 0x1, P1 ;  /* 0x000000084c077211 */ /* 0x001fe400008f0eff */
[----:B------:R-:W-:-:S03]  /*15900*/  IADD3 R12, P1, PT, R74, R9, RZ ;  /* 0x000000094a0c7210 */ /* 0x000fc60007f3e0ff */
[----:B------:R0:W-:Y:S04]  /*15910*/  STL [R1+0x5f4], R7 ;  /* 0x0005f40701007387 */ /* 0x0001e80000100800 */
[----:B------:R-:W-:Y:S01]  /*15920*/  STL [R1+0x10d8], R75 ;  /* 0x0010d84b01007387 */ /* 0x000fe20000100800 */
[----:B0-----:R-:W-:-:S03]  /*15930*/  LEA.HI.X.SX32 R7, R75, R8, 0x1, P0 ;  /* 0x000000084b077211 */ /* 0x001fc600000f0eff */
[----:B------:R0:W-:Y:S01]  /*15940*/  STL [R1+0x608], R12 ;  /* 0x0006080c01007387 */ /* 0x0001e20000100800 */
[----:B------:R-:W-:-:S03]  /*15950*/  IADD3 R61, P0, PT, R73, R9, RZ ;  /* 0x00000009493d7210 */ /* 0x000fc60007f1e0ff */
[----:B------:R1:W-:Y:S04]  /*15960*/  STL [R1+0x5fc], R7 ;  /* 0x0005fc0701007387 */ /* 0x0003e80000100800 */
[----:B------:R-:W-:Y:S01]  /*15970*/  STL [R1+0x1000], R37 ;  /* 0x0010002501007387 */ /* 0x000fe20000100800 */
[-C--:B0-----:R-:W-:Y:S02]  /*15980*/  LEA.HI.X.SX32 R12, R73, R8.reuse, 0x1, P0 ;  /* 0x00000008490c7211 */ /* 0x081fe400000f0eff */
[----:B-1----:R-:W-:Y:S01]  /*15990*/  LEA.HI.X.SX32 R7, R74, R8, 0x1, P1 ;  /* 0x000000084a077211 */ /* 0x002fe200008f0eff */
[----:B------:R-:W-:Y:S01]  /*159a0*/  STL [R1+0x1098], R74 ;  /* 0x0010984a01007387 */ /* 0x000fe20000100800 */
[----:B------:R-:W-:-:S03]  /*159b0*/  IADD3 R60, P1, PT, R72, R9, RZ ;  /* 0x00000009483c7210 */ /* 0x000fc60007f3e0ff */
[----:B------:R-:W-:Y:S04]  /*159c0*/  STL [R1+0x610], R61 ;  /* 0x0006103d01007387 */ /* 0x000fe80000100800 */
[----:B------:R0:W-:Y:S04]  /*159d0*/  STL [R1+0x604], R7 ;  /* 0x0006040701007387 */ /* 0x0001e80000100800 */
[----:B------:R-:W-:Y:S04]  /*159e0*/  STL [R1+0x1054], R61 ;  /* 0x0010543d01007387 */ /* 0x000fe80000100800 */
[----:B------:R-:W-:Y:S01]  /*159f0*/  STL [R1+0x1058], R73 ;  /* 0x0010584901007387 */ /* 0x000fe20000100800 */
[----:B0-----:R-:W-:-:S03]  /*15a00*/  IADD3 R7, P0, PT, R70, R9, RZ ;  /* 0x0000000946077210 */ /* 0x001fc60007f1e0ff */
[----:B------:R-:W-:Y:S04]  /*15a10*/  STL [R1+0x60c], R12 ;  /* 0x00060c0c01007387 */ /* 0x000fe80000100800 */
[----:B------:R-:W-:Y:S04]  /*15a20*/  STL [R1+0x618], R60 ;  /* 0x0006183c01007387 */ /* 0x000fe80000100800 */
[----:B------:R0:W-:Y:S04]  /*15a30*/  STL [R1+0x630], R7 ;  /* 0x0006300701007387 */ /* 0x0001e80000100800 */
[----:B------:R-:W-:Y:S01]  /*15a40*/  STL [R1+0x1028], R60 ;  /* 0x0010283c01007387 */ /* 0x000fe20000100800 */
[----:B0-----:R-:W-:-:S03]  /*15a50*/  LEA.HI.X.SX32 R7, R72, R8, 0x1, P1 ;  /* 0x0000000848077211 */ /* 0x001fc600008f0eff */
[----:B------:R-:W-:Y:S01]  /*15a60*/  STL [R1+0x1004], R36 ;  /* 0x0010042401007387 */ /* 0x000fe20000100800 */
[----:B------:R-:W-:-:S03]  /*15a70*/  IADD3 R12, P1, PT, R69, R9, RZ ;  /* 0x00000009450c7210 */ /* 0x000fc60007f3e0ff */
[----:B------:R-:W-:Y:S04]  /*15a80*/  STL [R1+0x102c], R72 ;  /* 0x00102c4801007387 */ /* 0x000fe80000100800 */
[----:B------:R0:W-:Y:S04]  /*15a90*/  STL [R1+0x614], R7 ;  /* 0x0006140701007387 */ /* 0x0001e80000100800 */
[----:B------:R-:W-:Y:S01]  /*15aa0*/  STL [R1+0x1110], R70 ;  /* 0x0011104601007387 */ /* 0x000fe20000100800 */
[----:B0-----:R-:W-:-:S03]  /*15ab0*/  LEA.HI.X.SX32 R7, R70, R8, 0x1, P0 ;  /* 0x0000000846077211 */ /* 0x001fc600000f0eff */
[----:B------:R-:W-:Y:S01]  /*15ac0*/  STL [R1+0x638], R12 ;  /* 0x0006380c01007387 */ /* 0x000fe20000100800 */
[----:B------:R-:W-:-:S03]  /*15ad0*/  IADD3 R57, P0, PT, R68, R9, RZ ;  /* 0x0000000944397210 */ /* 0x000fc60007f1e0ff */
[----:B------:R0:W-:Y:S04]  /*15ae0*/  STL [R1+0x62c], R7 ;  /* 0x00062c0701007387 */ /* 0x0001e80000100800 */
[----:B------:R-:W-:Y:S01]  /*15af0*/  STL [R1+0x1008], R35 ;  /* 0x0010082301007387 */ /* 0x000fe20000100800 */
[----:B0-----:R-:W-:-:S03]  /*15b00*/  LEA.HI.X.SX32 R7, R69, R8, 0x1, P1 ;  /* 0x0000000845077211 */ /* 0x001fc600008f0eff */
[----:B------:R-:W-:Y:S04]  /*15b10*/  STL [R1+0x10dc], R69 ;  /* 0x0010dc4501007387 */ /* 0x000fe80000100800 */
[----:B------:R-:W-:Y:S04]  /*15b20*/  STL [R1+0x640], R57 ;  /* 0x0006403901007387 */ /* 0x000fe80000100800 */
[----:B------:R0:W-:Y:S01]  /*15b30*/  STL [R1+0x634], R7 ;  /* 0x0006340701007387 */ /* 0x0001e20000100800 */
[----:B------:R-:W-:-:S03]  /*15b40*/  LEA.HI.X.SX32 R12, R68, R8, 0x1, P0 ;  /* 0x00000008440c7211 */ /* 0x000fc600000f0eff */
[----:B------:R-:W-:Y:S01]  /*15b50*/  STL [R1+0x10e0], R57 ;  /* 0x0010e03901007387 */ /* 0x000fe20000100800 */
[----:B0-----:R-:W-:-:S03]  /*15b60*/  IADD3 R7, P1, PT, R67, R9, RZ ;  /* 0x0000000943077210 */ /* 0x001fc60007f3e0ff */
[----:B------:R-:W-:Y:S04]  /*15b70*/  STL [R1+0x109c], R68 ;  /* 0x00109c4401007387 */ /* 0x000fe80000100800 */
[----:B------:R0:W-:Y:S04]  /*15b80*/  STL [R1+0x648], R7 ;  /* 0x0006480701007387 */ /* 0x0001e80000100800 */
[----:B------:R-:W-:Y:S01]  /*15b90*/  STL [R1+0x63c], R12 ;  /* 0x00063c0c01007387 */ /* 0x000fe20000100800 */
[----:B0-----:R-:W-:-:S03]  /*15ba0*/  IADD3 R7, P0, PT, R65, R9, RZ ;  /* 0x0000000941077210 */ /* 0x001fc60007f1e0ff */
[----:B------:R-:W-:Y:S04]  /*15bb0*/  STL [R1+0x100c], R34 ;  /* 0x00100c2201007387 */ /* 0x000fe80000100800 */
[----:B------:R0:W-:Y:S04]  /*15bc0*/  STL [R1+0x650], R7 ;  /* 0x0006500701007387 */ /* 0x0001e80000100800 */
[----:B------:R-:W-:Y:S01]  /*15bd0*/  STL [R1+0x1060], R67 ;  /* 0x0010604301007387 */ /* 0x000fe20000100800 */
[----:B0-----:R-:W-:Y:S02]  /*15be0*/  LEA.HI.X.SX32 R7, R67, R8, 0x1, P1 ;  /* 0x0000000843077211 */ /* 0x001fe400008f0eff */
[----:B------:R-:W-:-:S03]  /*15bf0*/  IADD3 R54, P1, PT, R63, R9, RZ ;  /* 0x000000093f367210 */ /* 0x000fc60007f3e0ff */
[----:B------:R0:W-:Y:S04]  /*15c00*/  STL [R1+0x644], R7 ;  /* 0x0006440701007387 */ /* 0x0001e80000100800 */
[----:B------:R-:W-:Y:S01]  /*15c10*/  STL [R1+0x1150], R65 ;  /* 0x0011504101007387 */ /* 0x000fe20000100800 */
[----:B0-----:R-:W-:Y:S02]  /*15c20*/  LEA.HI.X.SX32 R7, R65, R8, 0x1, P0 ;  /* 0x0000000841077211 */ /* 0x001fe400000f0eff */
[----:B------:R-:W-:-:S03]  /*15c30*/  IADD3 R53, P0, PT, R59, R9, RZ ;  /* 0x000000093b357210 */ /* 0x000fc60007f1e0ff */
[----:B------:R0:W-:Y:S04]  /*15c40*/  STL [R1+0x64c], R7 ;  /* 0x00064c0701007387 */ /* 0x0001e80000100800 */
[----:B------:R-:W-:Y:S04]  /*15c50*/  STL [R1+0x658], R54 ;  /* 0x0006583601007387 */ /* 0x000fe80000100800 */
[----:B------:R-:W-:Y:S01]  /*15c60*/  STL [R1+0x1030], R54 ;  /* 0x0010303601007387 */ /* 0x000fe20000100800 */
[----:B0-----:R-:W-:-:S03]  /*15c70*/  LEA.HI.X.SX32 R7, R63, R8, 0x1, P1 ;  /* 0x000000083f077211 */ /* 0x001fc600008f0eff */
[----:B------:R-:W-:Y:S01]  /*15c80*/  STL [R1+0x670], R53 ;  /* 0x0006703501007387 */ /* 0x000fe20000100800 */
[----:B------:R-:W-:-:S03]  /*15c90*/  LEA.HI.X.SX32 R14, R59, R8, 0x1, P0 ;  /* 0x000000083b0e7211 */ /* 0x000fc600000f0eff */
[----:B------:R-:W-:Y:S01]  /*15ca0*/  STL [R1+0x1158], R53 ;  /* 0x0011583501007387 */ /* 0x000fe20000100800 */
[----:B------:R-:W-:-:S03]  /*15cb0*/  IADD3 R52, P1, PT, R58, R9, RZ ;  /* 0x000000093a347210 */ /* 0x000fc60007f3e0ff */
[----:B------:R-:W-:Y:S04]  /*15cc0*/  STL [R1+0x1010], R33 ;  /* 0x0010102101007387 */ /* 0x000fe80000100800 */
[----:B------:R-:W-:Y:S04]  /*15cd0*/  STL [R1+0x10e4], R63 ;  /* 0x0010e43f01007387 */ /* 0x000fe80000100800 */
[----:B------:R0:W-:Y:S04]  /*15ce0*/  STL [R1+0x654], R7 ;  /* 0x0006540701007387 */ /* 0x0001e80000100800 */
[----:B------:R-:W-:Y:S01]  /*15cf0*/  STL [R1+0x115c], R59 ;  /* 0x00115c3b01007387 */ /* 0x000fe20000100800 */
[----:B0-----:R-:W-:-:S03]  /*15d00*/  IADD3 R7, P0, PT, R56, R9, RZ ;  /* 0x0000000938077210 */ /* 0x001fc60007f1e0ff */
[----:B------:R-:W-:Y:S01]  /*15d10*/  STL [R1+0x66c], R14 ;  /* 0x00066c0e01007387 */ /* 0x000fe20000100800 */
[----:B------:R-:W-:Y:S01]  /*15d20*/  IMAD R51, R51, UR13, RZ ;  /* 0x0000000d33337c24 */ /* 0x000fe2000f8e02ff */
[----:B------:R-:W0:Y:S02]  /*15d30*/  LDCU UR13, c[0x0][0x3b0] ;  /* 0x00007600ff0d77ac */ /* 0x000e240008000800 */
[----:B------:R-:W-:Y:S04]  /*15d40*/  STL [R1+0x678], R52 ;  /* 0x0006783401007387 */ /* 0x000fe80000100800 */
[----:B------:R1:W-:Y:S04]  /*15d50*/  STL [R1+0x680], R7 ;  /* 0x0006800701007387 */ /* 0x0003e80000100800 */
[----:B------:R-:W-:Y:S01]  /*15d60*/  STL [R1+0x1114], R52 ;  /* 0x0011143401007387 */ /* 0x000fe20000100800 */
[----:B-1----:R-:W-:-:S03]  /*15d70*/  LEA.HI.X.SX32 R7, R58, R8, 0x1, P1 ;  /* 0x000000083a077211 */ /* 0x002fc600008f0eff */
[----:B------:R-:W-:Y:S01]  /*15d80*/  STL [R1+0x1038], R32 ;  /* 0x0010382001007387 */ /* 0x000fe20000100800 */
[----:B------:R-:W-:-:S03]  /*15d90*/  IADD3 R14, P1, PT, R51, R9, RZ ;  /* 0x00000009330e7210 */ /* 0x000fc60007f3e0ff */
[----:B------:R-:W-:Y:S01]  /*15da0*/  STL [R1+0x111c], R58 ;  /* 0x00111c3a01007387 */ /* 0x000fe20000100800 */
[----:B------:R-:W-:Y:S01]  /*15db0*/  IMAD R50, R50, UR12, RZ ;  /* 0x0000000c32327c24 */ /* 0x000fe2000f8e02ff */
[----:B------:R-:W1:Y:S02]  /*15dc0*/  LDCU UR12, c[0x0][0x3b0] ;  /* 0x00007600ff0c77ac */ /* 0x000e640008000800 */
[----:B------:R2:W-:Y:S04]  /*15dd0*/  STL [R1+0x674], R7 ;  /* 0x0006740701007387 */ /* 0x0005e80000100800 */
[----:B------:R-:W-:Y:S01]  /*15de0*/  STL [R1+0x10a4], R56 ;  /* 0x0010a43801007387 */ /* 0x000fe20000100800 */
[----:B--2---:R-:W-:-:S03]  /*15df0*/  LEA.HI.X.SX32 R7, R56, R8, 0x1, P0 ;  /* 0x0000000838077211 */ /* 0x004fc600000f0eff */
[----:B------:R-:W-:Y:S01]  /*15e00*/  STL [R1+0x688], R14 ;  /* 0x0006880e01007387 */ /* 0x000fe20000100800 */
[----:B------:R-:W-:Y:S01]  /*15e10*/  IMAD R47, R47, UR49, RZ ;  /* 0x000000312f2f7c24 */ /* 0x000fe2000f8e02ff */
[----:B------:R-:W-:Y:S02]  /*15e20*/  IADD3 R55, P0, PT, R50, R9, RZ ;  /* 0x0000000932377210 */ /* 0x000fe40007f1e0ff */
[----:B------:R2:W-:Y:S01]  /*15e30*/  STL [R1+0x67c], R7 ;  /* 0x00067c0701007387 */ /* 0x0005e20000100800 */
[----:B------:R-:W-:Y:S01]  /*15e40*/  IMAD R48, R48, UR6, RZ ;  /* 0x0000000630307c24 */ /* 0x000fe2000f8e02ff */
[----:B------:R-:W3:Y:S01]  /*15e50*/  LDCU UR6, c[0x0][0x3b0] ;  /* 0x00007600ff0677ac */ /* 0x000ee20008000800 */
[----:B------:R-:W-:Y:S01]  /*15e60*/  IMAD R21, R31, UR34, RZ ;  /* 0x000000221f157c24 */ /* 0x000fe2000f8e02ff */
[----:B------:R4:W-:Y:S01]  /*15e70*/  STL [R1+0x1040], R31 ;  /* 0x0010401f01007387 */ /* 0x0009e20000100800 */
[----:B--2---:R-:W-:-:S03]  /*15e80*/  LEA.HI.X.SX32 R7, R51, R8, 0x1, P1 ;  /* 0x0000000833077211 */ /* 0x004fc600008f0eff */
[----:B------:R-:W-:Y:S01]  /*15e90*/  STL [R1+0x10e8], R51 ;  /* 0x0010e83301007387 */ /* 0x000fe20000100800 */
[----:B------:R-:W-:Y:S01]  /*15ea0*/  IMAD R12, R34, UR37, RZ ;  /* 0x00000025220c7c24 */ /* 0x000fe2000f8e02ff */
[----:B----4-:R-:W-:Y:S02]  /*15eb0*/  LEA.HI.X.SX32 R31, R50, R8, 0x1, P0 ;  /* 0x00000008321f7211 */ /* 0x010fe400000f0eff */
[----:B------:R2:W-:Y:S01]  /*15ec0*/  STL [R1+0x684], R7 ;  /* 0x0006840701007387 */ /* 0x0005e20000100800 */
[----:B------:R-:W-:Y:S01]  /*15ed0*/  IADD3 R34, P1, PT, R48, R9, RZ ;  /* 0x0000000930227210 */ /* 0x000fe20007f3e0ff */
[----:B------:R-:W-:Y:S02]  /*15ee0*/  IMAD R45, R45, UR48, RZ ;  /* 0x000000302d2d7c24 */ /* 0x000fe4000f8e02ff */
[----:B------:R-:W-:Y:S01]  /*15ef0*/  STL [R1+0x690], R55 ;  /* 0x0006903701007387 */ /* 0x000fe20000100800 */
[----:B------:R-:W-:-:S03]  /*15f00*/  IMAD R19, R33, UR36, RZ ;  /* 0x0000002421137c24 */ /* 0x000fc6000f8e02ff */
[----:B------:R-:W-:Y:S01]  /*15f10*/  STL [R1+0x1068], R55 ;  /* 0x0010683701007387 */ /* 0x000fe20000100800 */
[----:B--2---:R-:W-:-:S03]  /*15f20*/  IADD3 R7, P0, PT, R47, R9, RZ ;  /* 0x000000092f077210 */ /* 0x004fc60007f1e0ff */
[----:B------:R-:W-:Y:S01]  /*15f30*/  STL [R1+0x1074], R50 ;  /* 0x0010743201007387 */ /* 0x000fe20000100800 */
[----:B------:R-:W-:-:S03]  /*15f40*/  LEA.HI.X.SX32 R33, R48, R8, 0x1, P1 ;  /* 0x0000000830217211 */ /* 0x000fc600008f0eff */
[----:B------:R-:W-:Y:S01]  /*15f50*/  STL [R1+0x106c], R30 ;  /* 0x00106c1e01007387 */ /* 0x000fe20000100800 */
[----:B------:R-:W-:-:S03]  /*15f60*/  IMAD R44, R44, UR47, RZ ;  /* 0x0000002f2c2c7c24 */ /* 0x000fc6000f8e02ff */
[----:B------:R2:W-:Y:S04]  /*15f70*/  STL [R1+0x6b0], R7 ;  /* 0x0006b00701007387 */ /* 0x0005e80000100800 */
[----:B------:R-:W-:Y:S01]  /*15f80*/  STL [R1+0x698], R34 ;  /* 0x0006982201007387 */ /* 0x000fe20000100800 */
[----:B------:R-:W-:-:S03]  /*15f90*/  LEA.HI.X.SX32 R14, R47, R8, 0x1, P0 ;  /* 0x000000082f0e7211 */ /* 0x000fc600000f0eff */
[----:B------:R-:W-:Y:S01]  /*15fa0*/  STL [R1+0x1070], R34 ;  /* 0x0010702201007387 */ /* 0x000fe20000100800 */
[----:B--2---:R-:W-:-:S03]  /*15fb0*/  IADD3 R7, P1, PT, R45, R9, RZ ;  /* 0x000000092d077210 */ /* 0x004fc60007f3e0ff */
[----:B------:R-:W-:Y:S04]  /*15fc0*/  STL [R1+0x68c], R31 ;  /* 0x00068c1f01007387 */ /* 0x000fe80000100800 */
[----:B------:R-:W-:Y:S04]  /*15fd0*/  STL [R1+0x1078], R31 ;  /* 0x0010781f01007387 */ /* 0x000fe80000100800 */
[----:B------:R-:W-:Y:S04]  /*15fe0*/  STL [R1+0x10a8], R48 ;  /* 0x0010a83001007387 */ /* 0x000fe80000100800 */
[----:B------:R-:W-:Y:S04]  /*15ff0*/  STL [R1+0x1164], R47 ;  /* 0x0011642f01007387 */ /* 0x000fe80000100800 */
[----:B------:R2:W-:Y:S01]  /*16000*/  STL [R1+0x6b8], R7 ;  /* 0x0006b80701007387 */ /* 0x0005e20000100800 */
[----:B------:R-:W-:-:S03]  /*16010*/  IMAD R43, R43, UR46, RZ ;  /* 0x0000002e2b2b7c24 */ /* 0x000fc6000f8e02ff */
[----:B------:R-:W-:Y:S01]  /*16020*/  STL [R1+0x6ac], R14 ;  /* 0x0006ac0e01007387 */ /* 0x000fe20000100800 */
[----:B--2---:R-:W-:-:S03]  /*16030*/  IADD3 R7, P0, PT, R44, R9, RZ ;  /* 0x000000092c077210 */ /* 0x004fc60007f1e0ff */
[----:B------:R-:W-:Y:S04]  /*16040*/  STL [R1+0x694], R33 ;  /* 0x0006942101007387 */ /* 0x000fe80000100800 */
[----:B------:R-:W-:Y:S04]  /*16050*/  STL [R1+0x10ac], R33 ;  /* 0x0010ac2101007387 */ /* 0x000fe80000100800 */
[----:B------:R2:W-:Y:S01]  /*16060*/  STL [R1+0x6c0], R7 ;  /* 0x0006c00701007387 */ /* 0x0005e20000100800 */
[----:B------:R-:W-:-:S03]  /*16070*/  IMAD R42, R42, UR45, RZ ;  /* 0x0000002d2a2a7c24 */ /* 0x000fc6000f8e02ff */
[----:B------:R4:W-:Y:S01]  /*16080*/  STL [R1+0x10b0], R29 ;  /* 0x0010b01d01007387 */ /* 0x0009e20000100800 */
[----:B------:R-:W-:Y:S01]  /*16090*/  IMAD R23, R29, UR32, RZ ;  /* 0x000000201d177c24 */ /* 0x000fe2000f8e02ff */
[-C--:B--2---:R-:W-:Y:S02]  /*160a0*/  LEA.HI.X.SX32 R7, R45, R8.reuse, 0x1, P1 ;  /* 0x000000082d077211 */ /* 0x084fe400008f0eff */
[----:B------:R-:W-:Y:S01]  /*160b0*/  STL [R1+0x1120], R45 ;  /* 0x0011202d01007387 */ /* 0x000fe20000100800 */
[-C--:B------:R-:W-:Y:S02]  /*160c0*/  IADD3 R50, P1, PT, R43, R9.reuse, RZ ;  /* 0x000000092b327210 */ /* 0x080fe40007f3e0ff */
[----:B----4-:R-:W-:Y:S01]  /*160d0*/  LEA.HI.X.SX32 R29, R44, R8, 0x1, P0 ;  /* 0x000000082c1d7211 */ /* 0x010fe200000f0eff */
[----:B------:R2:W-:Y:S01]  /*160e0*/  STL [R1+0x6b4], R7 ;  /* 0x0006b40701007387 */ /* 0x0005e20000100800 */
[----:B------:R-:W-:-:S03]  /*160f0*/  IADD3 R49, P0, PT, R42, R9, RZ ;  /* 0x000000092a317210 */ /* 0x000fc60007f1e0ff */
[----:B------:R-:W-:Y:S01]  /*16100*/  STL [R1+0x1168], R44 ;  /* 0x0011682c01007387 */ /* 0x000fe20000100800 */
[----:B------:R-:W-:-:S03]  /*16110*/  IMAD R41, R41, UR44, RZ ;  /* 0x0000002c29297c24 */ /* 0x000fc6000f8e02ff */
[----:B------:R-:W-:Y:S04]  /*16120*/  STL [R1+0x118c], R44 ;  /* 0x00118c2c01007387 */ /* 0x000fe80000100800 */
[----:B------:R-:W-:Y:S01]  /*16130*/  STL [R1+0x11b4], R44 ;  /* 0x0011b42c01007387 */ /* 0x000fe20000100800 */
[----:B------:R-:W-:-:S03]  /*16140*/  LEA.HI.X.SX32 R31, R43, R8, 0x1, P1 ;  /* 0x000000082b1f7211 */ /* 0x000fc600008f0eff */
[----:B------:R-:W-:Y:S04]  /*16150*/  STL [R1+0x6c8], R50 ;  /* 0x0006c83201007387 */ /* 0x000fe80000100800 */
[----:B------:R-:W-:Y:S01]  /*16160*/  STL [R1+0x1184], R50 ;  /* 0x0011843201007387 */ /* 0x000fe20000100800 */
[----:B------:R-:W-:-:S03]  /*16170*/  IMAD R15, R36, UR39, RZ ;  /* 0x00000027240f7c24 */ /* 0x000fc6000f8e02ff */
[----:B------:R-:W-:Y:S01]  /*16180*/  STL [R1+0x6bc], R29 ;  /* 0x0006bc1d01007387 */ /* 0x000fe20000100800 */
[----:B------:R-:W-:-:S03]  /*16190*/  IMAD R40, R40, UR43, RZ ;  /* 0x0000002b28287c24 */ /* 0x000fc6000f8e02ff */
[----:B------:R-:W-:Y:S01]  /*161a0*/  STL [R1+0x1188], R29 ;  /* 0x0011881d01007387 */ /* 0x000fe20000100800 */
[----:B------:R-:W-:-:S03]  /*161b0*/  IADD3 R36, P1, PT, R41, R9, RZ ;  /* 0x0000000929247210 */ /* 0x000fc60007f3e0ff */
[----:B------:R-:W-:Y:S01]  /*161c0*/  STL [R1+0x1190], R43 ;  /* 0x0011902b01007387 */ /* 0x000fe20000100800 */
[----:B------:R-:W-:-:S03]  /*161d0*/  IMAD R20, R32, UR35, RZ ;  /* 0x0000002320147c24 */ /* 0x000fc6000f8e02ff */
[----:B------:R-:W-:Y:S01]  /*161e0*/  STL [R1+0x6d0], R49 ;  /* 0x0006d03101007387 */ /* 0x000fe20000100800 */
[----:B------:R-:W-:-:S03]  /*161f0*/  LEA.HI.X.SX32 R32, R42, R8, 0x1, P0 ;  /* 0x000000082a207211 */ /* 0x000fc600000f0eff */
[----:B------:R-:W-:Y:S01]  /*16200*/  STL [R1+0x1194], R49 ;  /* 0x0011943101007387 */ /* 0x000fe20000100800 */
[----:B------:R-:W-:-:S03]  /*16210*/  IMAD R26, R6, UR30, RZ ;  /* 0x0000001e061a7c24 */ /* 0x000fc6000f8e02ff */
[----:B------:R-:W-:Y:S01]  /*16220*/  STL [R1+0x119c], R42 ;  /* 0x00119c2a01007387 */ /* 0x000fe20000100800 */
[----:B------:R-:W-:-:S03]  /*16230*/  IADD3 R82, P0, PT, R40, R9, RZ ;  /* 0x0000000928527210 */ /* 0x000fc60007f1e0ff */
[----:B------:R-:W-:Y:S04]  /*16240*/  STL [R1+0x6c4], R31 ;  /* 0x0006c41f01007387 */ /* 0x000fe80000100800 */
[----:B------:R-:W-:Y:S04]  /*16250*/  STL [R1+0x11a0], R31 ;  /* 0x0011a01f01007387 */ /* 0x000fe80000100800 */
[----:B------:R-:W4:Y:S01]  /*16260*/  LDL.LU R6, [R1+0x1268] ;  /* 0x0012680001067983 */ /* 0x000f220000300800 */
[----:B------:R-:W-:-:S03]  /*16270*/  IMAD R18, R39, UR42, RZ ;  /* 0x0000002a27127c24 */ /* 0x000fc6000f8e02ff */
[----:B------:R-:W-:Y:S04]  /*16280*/  STL [R1+0x6d8], R36 ;  /* 0x0006d82401007387 */ /* 0x000fe80000100800 */
[----:B------:R-:W-:Y:S01]  /*16290*/  STL [R1+0x11a4], R36 ;  /* 0x0011a42401007387 */ /* 0x000fe20000100800 */
[----:B------:R-:W-:-:S03]  /*162a0*/  IMAD R13, R35, UR38, RZ ;  /* 0x00000026230d7c24 */ /* 0x000fc6000f8e02ff */
[----:B------:R-:W-:Y:S01]  /*162b0*/  STL [R1+0x11cc], R36 ;  /* 0x0011cc2401007387 */ /* 0x000fe20000100800 */
[----:B--2---:R-:W-:-:S03]  /*162c0*/  LEA.HI.X.SX32 R7, R40, R8, 0x1, P0 ;  /* 0x0000000828077211 */ /* 0x004fc600000f0eff */
[----:B------:R-:W-:Y:S01]  /*162d0*/  STL [R1+0x6cc], R32 ;  /* 0x0006cc2001007387 */ /* 0x000fe20000100800 */
[----:B------:R-:W-:Y:S01]  /*162e0*/  IMAD R17, R38, UR41, RZ ;  /* 0x0000002926117c24 */ /* 0x000fe2000f8e02ff */
[----:B------:R-:W-:Y:S02]  /*162f0*/  LEA.HI.X.SX32 R35, R41, R8, 0x1, P1 ;  /* 0x0000000829237211 */ /* 0x000fe400008f0eff */
[----:B------:R-:W-:Y:S01]  /*16300*/  STL [R1+0x11a8], R32 ;  /* 0x0011a82001007387 */ /* 0x000fe20000100800 */
[----:B------:R-:W-:-:S03]  /*16310*/  IADD3 R63, P1, PT, R18, R9, RZ ;  /* 0x00000009123f7210 */ /* 0x000fc60007f3e0ff */
[----:B------:R-:W-:Y:S04]  /*16320*/  STL [R1+0x6f0], R82 ;  /* 0x0006f05201007387 */ /* 0x000fe80000100800 */
[----:B------:R-:W-:Y:S04]  /*16330*/  STL [R1+0x11ac], R82 ;  /* 0x0011ac5201007387 */ /* 0x000fe80000100800 */
[----:B------:R-:W-:Y:S01]  /*16340*/  STL [R1+0x11b8], R41 ;  /* 0x0011b82901007387 */ /* 0x000fe20000100800 */
[----:B------:R-:W-:-:S03]  /*16350*/  IADD3 R48, P0, PT, R17, R9, RZ ;  /* 0x0000000911307210 */ /* 0x000fc60007f1e0ff */
[----:B------:R-:W-:Y:S01]  /*16360*/  STL [R1+0x11bc], R40 ;  /* 0x0011bc2801007387 */ /* 0x000fe20000100800 */
[----:B------:R-:W-:-:S03]  /*16370*/  IMAD R16, R37, UR40, RZ ;  /* 0x0000002825107c24 */ /* 0x000fc6000f8e02ff */
[----:B------:R-:W-:Y:S01]  /*16380*/  STL [R1+0x11e4], R40 ;  /* 0x0011e42801007387 */ /* 0x000fe20000100800 */
[----:B------:R-:W-:-:S03]  /*16390*/  LEA.HI.X.SX32 R51, R18, R8, 0x1, P1 ;  /* 0x0000000812337211 */ /* 0x000fc600008f0eff */
[----:B------:R2:W-:Y:S01]  /*163a0*/  STL [R1+0x6ec], R7 ;  /* 0x0006ec0701007387 */ /* 0x0005e20000100800 */
[----:B------:R-:W-:-:S03]  /*163b0*/  IMAD R25, R62, UR29, RZ ;  /* 0x0000001d3e197c24 */ /* 0x000fc6000f8e02ff */
[----:B------:R-:W-:Y:S04]  /*163c0*/  STL [R1+0x6d4], R35 ;  /* 0x0006d42301007387 */ /* 0x000fe80000100800 */
[----:B------:R-:W-:Y:S01]  /*163d0*/  STL [R1+0x11c0], R35 ;  /* 0x0011c02301007387 */ /* 0x000fe20000100800 */
[----:B------:R-:W-:-:S03]  /*163e0*/  IMAD R22, R30, UR33, RZ ;  /* 0x000000211e167c24 */ /* 0x000fc6000f8e02ff */
[----:B------:R-:W-:Y:S01]  /*163f0*/  STL [R1+0x6f8], R63 ;  /* 0x0006f83f01007387 */ /* 0x000fe20000100800 */
[----:B------:R-:W-:-:S03]  /*16400*/  IADD3 R30, P1, PT, R16, R9, RZ ;  /* 0x00000009101e7210 */ /* 0x000fc60007f3e0ff */
[----:B------:R-:W-:Y:S04]  /*16410*/  STL [R1+0x11c4], R63 ;  /* 0x0011c43f01007387 */ /* 0x000fe80000100800 */
[----:B------:R-:W2:Y:S01]  /*16420*/  LDL.LU R62, [R1+0x1264] ;  /* 0x00126400013e7983 */ /* 0x000ea20000300800 */
[----:B------:R-:W-:-:S03]  /*16430*/  LEA.HI.X.SX32 R33, R17, R8, 0x1, P0 ;  /* 0x0000000811217211 */ /* 0x000fc600000f0eff */
[----:B------:R-:W-:Y:S01]  /*16440*/  STL [R1+0x700], R48 ;  /* 0x0007003001007387 */ /* 0x000fe20000100800 */
[----:B------:R-:W-:-:S03]  /*16450*/  IMAD R18, R0, UR28, RZ ;  /* 0x0000001c00127c24 */ /* 0x000fc6000f8e02ff */
[----:B------:R-:W-:Y:S01]  /*16460*/  STL [R1+0x11d0], R48 ;  /* 0x0011d03001007387 */ /* 0x000fe20000100800 */
[----:B------:R-:W-:-:S03]  /*16470*/  IADD3 R72, P0, PT, R15, R9, RZ ;  /* 0x000000090f487210 */ /* 0x000fc60007f1e0ff */
[----:B------:R-:W-:Y:S04]  /*16480*/  STL [R1+0x6f4], R51 ;  /* 0x0006f43301007387 */ /* 0x000fe80000100800 */
[----:B------:R-:W-:Y:S01]  /*16490*/  STL [R1+0x11d4], R51 ;  /* 0x0011d43301007387 */ /* 0x000fe20000100800 */
[----:B------:R-:W-:-:S03]  /*164a0*/  LEA.HI.X.SX32 R34, R16, R8, 0x1, P1 ;  /* 0x0000000810227211 */ /* 0x000fc600008f0eff */
[----:B------:R-:W-:Y:S04]  /*164b0*/  STL [R1+0x11f4], R51 ;  /* 0x0011f43301007387 */ /* 0x000fe80000100800 */
[----:B------:R-:W3:Y:S04]  /*164c0*/  LDL.LU R0, [R1+0x1260] ;  /* 0x0012600001007983 */ /* 0x000ee80000300800 */
[----:B------:R-:W-:Y:S01]  /*164d0*/  STL [R1+0x708], R30 ;  /* 0x0007081e01007387 */ /* 0x000fe20000100800 */
[----:B------:R-:W-:-:S03]  /*164e0*/  IADD3 R38, P1, PT, R13, R9, RZ ;  /* 0x000000090d267210 */ /* 0x000fc60007f3e0ff */
[----:B------:R-:W-:Y:S04]  /*164f0*/  STL [R1+0x11d8], R30 ;  /* 0x0011d81e01007387 */ /* 0x000fe80000100800 */
[----:B------:R-:W-:Y:S01]  /*16500*/  STL [R1+0x6fc], R33 ;  /* 0x0006fc2101007387 */ /* 0x000fe20000100800 */
        /* <DEDUP_REMOVED lines=8> */
[----:B------:R0:W-:Y:S04]  /*16590*/  STL [R1+0x11ec], R34 ;  /* 0x0011ec2201007387 */ /* 0x0001e80000100800 */
[----:B------:R-:W3:Y:S01]  /*165a0*/  LDL.LU R10, [R1+0x125c] ;  /* 0x00125c00010a7983 */ /* 0x000ee20000300800 */
[----:B------:R-:W-:-:S03]  /*165b0*/  IADD3 R69, P1, PT, R19, R9, RZ ;  /* 0x0000000913457210 */ /* 0x000fc60007f3e0ff */
[----:B------:R-:W-:Y:S04]  /*165c0*/  STL [R1+0x718], R38 ;  /* 0x0007182601007387 */ /* 0x000fe80000100800 */
[----:B------:R-:W-:Y:S01]  /*165d0*/  STL [R1+0x11f8], R38 ;  /* 0x0011f82601007387 */ /* 0x000fe20000100800 */
[----:B------:R-:W-:-:S03]  /*165e0*/  LEA.HI.X.SX32 R45, R12, R8, 0x1, P0 ;  /* 0x000000080c2d7211 */ /* 0x000fc600000f0eff */
[----:B------:R-:W-:Y:S04]  /*165f0*/  STL [R1+0x70c], R54 ;  /* 0x00070c3601007387 */ /* 0x000fe80000100800 */
[----:B------:R-:W-:Y:S04]  /*16600*/  STL [R1+0x11fc], R54 ;  /* 0x0011fc3601007387 */ /* 0x000fe80000100800 */
[----:B------:R-:W-:Y:S01]  /*16610*/  STL [R1+0x728], R58 ;  /* 0x0007283a01007387 */ /* 0x000fe20000100800 */
[----:B------:R-:W-:-:S03]  /*16620*/  IADD3 R92, P0, PT, R20, R9, RZ ;  /* 0x00000009145c7210 */ /* 0x000fc60007f1e0ff */
[----:B------:R-:W-:Y:S04]  /*16630*/  STL [R1+0x1200], R58 ;  /* 0x0012003a01007387 */ /* 0x000fe80000100800 */
[----:B------:R-:W-:Y:S01]  /*16640*/  STL [R1+0x714], R37 ;  /* 0x0007142501007387 */ /* 0x000fe20000100800 */
[----:B------:R-:W-:-:S03]  /*16650*/  LEA.HI.X.SX32 R57, R19, R8, 0x1, P1 ;  /* 0x0000000813397211 */ /* 0x000fc600008f0eff */
[----:B------:R-:W-:Y:S01]  /*16660*/  STL [R1+0x1204], R37 ;  /* 0x0012042501007387 */ /* 0x000fe20000100800 */
[----:B------:R-:W-:-:S03]  /*16670*/  IMAD R16, R5, UR26, RZ ;  /* 0x0000001a05107c24 */ /* 0x000fc6000f8e02ff */
[----:B------:R-:W-:Y:S04]  /*16680*/  STL [R1+0x730], R69 ;  /* 0x0007304501007387 */ /* 0x000fe80000100800 */
[----:B------:R-:W-:Y:S01]  /*16690*/  STL [R1+0x1208], R69 ;  /* 0x0012084501007387 */ /* 0x000fe20000100800 */
[----:B------:R-:W-:-:S03]  /*166a0*/  IADD3 R85, P1, PT, R21, R9, RZ ;  /* 0x0000000915557210 */ /* 0x000fc60007f3e0ff */
[----:B------:R-:W-:Y:S04]  /*166b0*/  STL [R1+0x724], R45 ;  /* 0x0007242d01007387 */ /* 0x000fe80000100800 */
[----:B------:R-:W-:Y:S01]  /*166c0*/  STL [R1+0x120c], R45 ;  /* 0x00120c2d01007387 */ /* 0x000fe20000100800 */
[----:B------:R-:W-:-:S03]  /*166d0*/  LEA.HI.X.SX32 R56, R20, R8, 0x1, P0 ;  /* 0x0000000814387211 */ /* 0x000fc600000f0eff */
[----:B------:R-:W3:Y:S01]  /*166e0*/  LDL.LU R5, [R1+0x1258] ;  /* 0x0012580001057983 */ /* 0x000ee20000300800 */
[----:B------:R-:W-:-:S03]  /*166f0*/  IMAD R15, R4, UR25, RZ ;  /* 0x00000019040f7c24 */ /* 0x000fc6000f8e02ff */
[----:B------:R-:W-:Y:S01]  /*16700*/  STL [R1+0x738], R92 ;  /* 0x0007385c01007387 */ /* 0x000fe20000100800 */
[----:B------:R-:W-:-:S03]  /*16710*/  IADD3 R60, P0, PT, R22, R9, RZ ;  /* 0x00000009163c7210 */ /* 0x000fc60007f1e0ff */
[----:B------:R-:W-:Y:S04]  /*16720*/  STL [R1+0x1210], R92 ;  /* 0x0012105c01007387 */ /* 0x000fe80000100800 */
[----:B------:R-:W-:Y:S04]  /*16730*/  STL [R1+0x72c], R57 ;  /* 0x00072c3901007387 */ /* 0x000fe80000100800 */
[----:B------:R-:W-:Y:S01]  /*16740*/  STL [R1+0x1228], R57 ;  /* 0x0012283901007387 */ /* 0x000fe20000100800 */
[----:B------:R-:W-:-:S03]  /*16750*/  LEA.HI.X.SX32 R55, R21, R8, 0x1, P1 ;  /* 0x0000000815377211 */ /* 0x000fc600008f0eff */
[----:B------:R-:W3:Y:S04]  /*16760*/  LDL.LU R4, [R1+0x1254] ;  /* 0x0012540001047983 */ /* 0x000ee80000300800 */
[----:B------:R-:W-:Y:S01]  /*16770*/  STL [R1+0x740], R85 ;  /* 0x0007405501007387 */ /* 0x000fe20000100800 */
[----:B------:R-:W-:-:S03]  /*16780*/  IMAD R24, R24, UR31, RZ ;  /* 0x0000001f18187c24 */ /* 0x000fc6000f8e02ff */
        /* <DEDUP_REMOVED lines=13> */
[----:B------:R-:W-:-:S03]  /*16860*/  IADD3 R93, P1, PT, R26, R9, RZ ;  /* 0x000000091a5d7210 */ /* 0x000fc60007f3e0ff */
[----:B------:R-:W0:Y:S01]  /*16870*/  LDL.LU R3, [R1+0x1250] ;  /* 0x0012500001037983 */ /* 0x000e220000300800 */
[----:B------:R-:W-:-:S03]  /*16880*/  LEA.HI.X.SX32 R88, R24, R8, 0x1, P0 ;  /* 0x0000000818587211 */ /* 0x000fc600000f0eff */
[----:B------:R-:W-:Y:S04]  /*16890*/  STL [R1+0x750], R14 ;  /* 0x0007500e01007387 */ /* 0x000fe80000100800 */
[----:B------:R-:W-:Y:S04]  /*168a0*/  STL [R1+0x1240], R14 ;  /* 0x0012400e01007387 */ /* 0x000fe80000100800 */
[----:B------:R-:W-:Y:S04]  /*168b0*/  STL [R1+0x744], R21 ;  /* 0x0007441501007387 */ /* 0x000fe80000100800 */
[----:B------:R-:W-:Y:S04]  /*168c0*/  STL [R1+0x1244], R21 ;  /* 0x0012441501007387 */ /* 0x000fe80000100800 */
[----:B------:R-:W-:Y:S01]  /*168d0*/  STL [R1+0x760], R52 ;  /* 0x0007603401007387 */ /* 0x000fe20000100800 */
[----:B------:R-:W-:-:S03]  /*168e0*/  IMAD R12, R2, UR23, RZ ;  /* 0x00000017020c7c24 */ /* 0x000fc6000f8e02ff */
[----:B------:R-:W-:Y:S04]  /*168f0*/  STL [R1+0x1248], R52 ;  /* 0x0012483401007387 */ /* 0x000fe80000100800 */
[----:B------:R-:W-:Y:S04]  /*16900*/  STL [R1+0x74c], R39 ;  /* 0x00074c2701007387 */ /* 0x000fe80000100800 */
[----:B------:R-:W-:Y:S04]  /*16910*/  STL [R1+0x768], R93 ;  /* 0x0007685d01007387 */ /* 0x000fe80000100800 */
[----:B------:R-:W-:Y:S04]  /*16920*/  STL [R1+0x75c], R88 ;  /* 0x00075c5801007387 */ /* 0x000fe80000100800 */
[----:B------:R-:W3:Y:S01]  /*16930*/  LDL.LU R2, [R1+0x124c] ;  /* 0x00124c0001027983 */ /* 0x000ee20000300800 */
[----:B------:R-:W-:-:S02]  /*16940*/  IADD3 R74, P0, PT, R25, R9, RZ ;  /* 0x00000009194a7210 */ /* 0x000fc40007f1e0ff */
[-C--:B------:R-:W-:Y:S02]  /*16950*/  LEA.HI.X.SX32 R75, R26, R8.reuse, 0x1, P1 ;  /* 0x000000081a4b7211 */ /* 0x080fe400008f0eff */
[CC--:B------:R-:W-:Y:S02]  /*16960*/  IADD3 R79, P1, PT, R18.reuse, R9.reuse, RZ ;  /* 0x00000009124f7210 */ /* 0x0c0fe40007f3e0ff */
[-C--:B------:R-:W-:Y:S02]  /*16970*/  LEA.HI.X.SX32 R68, R25, R8.reuse, 0x1, P0 ;  /* 0x0000000819447211 */ /* 0x080fe400000f0eff */
[-C--:B------:R-:W-:Y:S02]  /*16980*/  IADD3 R20, P0, PT, R17, R9.reuse, RZ ;  /* 0x0000000911147210 */ /* 0x080fe40007f1e0ff */
[----:B------:R-:W-:Y:S02]  /*16990*/  LEA.HI.X.SX32 R67, R18, R8, 0x1, P1 ;  /* 0x0000000812437211 */ /* 0x000fe400008f0eff */
[----:B------:R-:W-:-:S02]  /*169a0*/  IADD3 R27, P1, PT, R16, R9, RZ ;  /* 0x00000009101b7210 */ /* 0x000fc40007f3e0ff */
[-C--:B------:R-:W-:Y:S01]  /*169b0*/  LEA.HI.X.SX32 R78, R17, R8.reuse, 0x1, P0 ;  /* 0x00000008114e7211 */ /* 0x080fe200000f0eff */
[----:B------:R-:W-:Y:S01]  /*169c0*/  STL [R1+0x770], R74 ;  /* 0x0007704a01007387 */ /* 0x000fe20000100800 */
[-C--:B------:R-:W-:Y:S01]  /*169d0*/  IADD3 R76, P0, PT, R15, R9.reuse, RZ ;  /* 0x000000090f4c7210 */ /* 0x080fe20007f1e0ff */
[----:B------:R-:W-:Y:S01]  /*169e0*/  IMAD R19, R91, UR22, RZ ;  /* 0x000000165b137c24 */ /* 0x000fe2000f8e02ff */
[-C--:B------:R-:W-:Y:S01]  /*169f0*/  LEA.HI.X.SX32 R28, R16, R8.reuse, 0x1, P1 ;  /* 0x00000008101c7211 */ /* 0x080fe200008f0eff */
[----:B------:R-:W-:Y:S01]  /*16a00*/  STL [R1+0x764], R75 ;  /* 0x0007644b01007387 */ /* 0x000fe20000100800 */
[-C--:B------:R-:W-:Y:S01]  /*16a10*/  IADD3 R87, P1, PT, R13, R9.reuse, RZ ;  /* 0x000000090d577210 */ /* 0x080fe20007f3e0ff */
[----:B------:R-:W-:Y:S01]  /*16a20*/  IMAD R17, R66, UR19, RZ ;  /* 0x0000001342117c24 */ /* 0x000fe2000f8e02ff */
[----:B------:R-:W-:Y:S01]  /*16a30*/  LEA.HI.X.SX32 R70, R15, R8, 0x1, P0 ;  /* 0x000000080f467211 */ /* 0x000fe200000f0eff */
[----:B------:R-:W-:Y:S01]  /*16a40*/  STL [R1+0x778], R79 ;  /* 0x0007784f01007387 */ /* 0x000fe20000100800 */
[----:B------:R-:W-:-:S03]  /*16a50*/  IADD3 R80, P0, PT, R12, R9, RZ ;  /* 0x000000090c507210 */ /* 0x000fc60007f1e0ff */
[----:B------:R-:W-:Y:S01]  /*16a60*/  STL [R1+0x76c], R68 ;  /* 0x00076c4401007387 */ /* 0x000fe20000100800 */
[----:B------:R-:W-:-:S03]  /*16a70*/  LEA.HI.X.SX32 R81, R13, R8, 0x1, P1 ;  /* 0x000000080d517211 */ /* 0x000fc600008f0eff */
[----:B------:R-:W-:Y:S01]  /*16a80*/  STL [R1+0x780], R20 ;  /* 0x0007801401007387 */ /* 0x000fe20000100800 */
[----:B------:R-:W-:-:S03]  /*16a90*/  IMAD R15, R11, UR15, RZ ;  /* 0x0000000f0b0f7c24 */ /* 0x000fc6000f8e02ff */
[----:B------:R-:W-:Y:S01]  /*16aa0*/  STL [R1+0x774], R67 ;  /* 0x0007744301007387 */ /* 0x000fe20000100800 */
[----:B------:R-:W-:-:S03]  /*16ab0*/  IADD3 R61, P1, PT, R19, R9, RZ ;  /* 0x00000009133d7210 */ /* 0x000fc60007f3e0ff */
[----:B------:R-:W-:Y:S01]  /*16ac0*/  STL [R1+0x788], R27 ;  /* 0x0007881b01007387 */ /* 0x000fe20000100800 */
[----:B------:R-:W-:-:S03]  /*16ad0*/  LEA.HI.X.SX32 R86, R12, R8, 0x1, P0 ;  /* 0x000000080c567211 */ /* 0x000fc600000f0eff */
        /* <DEDUP_REMOVED lines=9> */
[----:B----4-:R-:W-:-:S03]  /*16b70*/  IMAD R59, R6, 0x66, RZ ;  /* 0x00000066063b7824 */ /* 0x010fc600078e02ff */
[----:B------:R-:W-:Y:S01]  /*16b80*/  STL [R1+0x7a8], R80 ;  /* 0x0007a85001007387 */ /* 0x000fe20000100800 */
[----:B------:R-:W-:-:S03]  /*16b90*/  IMAD R65, R6, 0x67, RZ ;  /* 0x0000006706417824 */ /* 0x000fc600078e02ff */
[----:B------:R-:W-:Y:S04]  /*16ba0*/  STL [R1+0x79c], R81 ;  /* 0x00079c5101007387 */ /* 0x000fe80000100800 */
[----:B------:R-:W-:Y:S04]  /*16bb0*/  STL [R1+0x7b0], R61 ;  /* 0x0007b03d01007387 */ /* 0x000fe80000100800 */
[----:B------:R-:W-:Y:S01]  /*16bc0*/  STL [R1+0x7a4], R86 ;  /* 0x0007a45601007387 */ /* 0x000fe20000100800 */
[----:B------:R-:W-:-:S03]  /*16bd0*/  SHF.R.S32.HI R59, RZ, 0x1f, R59 ;  /* 0x0000001fff3b7819 */ /* 0x000fc6000001143b */
[----:B------:R-:W-:Y:S01]  /*16be0*/  STL [R1+0x7b8], R90 ;  /* 0x0007b85a01007387 */ /* 0x000fe20000100800 */
[----:B------:R-:W-:-:S03]  /*16bf0*/  IMAD R53, R6, 0x6e, RZ ;  /* 0x0000006e06357824 */ /* 0x000fc600078e02ff */
[----:B------:R-:W-:Y:S01]  /*16c00*/  STL [R1+0x7ac], R73 ;  /* 0x0007ac4901007387 */ /* 0x000fe20000100800 */
[----:B------:R-:W-:-:S03]  /*16c10*/  SHF.R.S32.HI R65, RZ, 0x1f, R65 ;  /* 0x0000001fff417819 */ /* 0x000fc60000011441 */
[----:B------:R-:W-:Y:S01]  /*16c20*/  STL [R1+0x7c0], R46 ;  /* 0x0007c02e01007387 */ /* 0x000fe20000100800 */
[C---:B------:R-:W-:Y:S01]  /*16c30*/  IMAD R83, R6.reuse, 0x6f, RZ ;  /* 0x0000006f06537824 */ /* 0x040fe200078e02ff */
[----:B------:R-:W-:Y:S01]  /*16c40*/  SHF.R.S32.HI R12, RZ, 0x1f, R53 ;  /* 0x0000001fff0c7819 */ /* 0x000fe20000011435 */
[----:B------:R-:W-:-:S03]  /*16c50*/  IMAD R77, R6, 0x76, RZ ;  /* 0x00000076064d7824 */ /* 0x000fc600078e02ff */
[----:B------:R-:W-:Y:S02]  /*16c60*/  SHF.R.S32.HI R13, RZ, 0x1f, R83 ;  /* 0x0000001fff0d7819 */ /* 0x000fe40000011453 */
[----:B--2---:R-:W-:Y:S02]  /*16c70*/  SHF.R.S32.HI R16, RZ, 0x1f, R62 ;  /* 0x0000001fff107819 */ /* 0x004fe4000001143e */
[----:B---3--:R-:W-:-:S05]  /*16c80*/  IADD3 R7, P0, PT, R64, R2, RZ ;  /* 0x0000000240077210 */ /* 0x008fca0007f1e0ff */
[----:B------:R2:W-:Y:S01]  /*16c90*/  STL [R1+0x350], R7 ;  /* 0x0003500701007387 */ /* 0x0005e20000100800 */
[--C-:B0-----:R-:W-:Y:S01]  /*16ca0*/  IMAD.X R34, R59, 0x1, R3.reuse, P0 ;  /* 0x000000013b227824 */ /* 0x101fe200000e0603 */
[----:B------:R-:W-:Y:S02]  /*16cb0*/  IADD3 R35, P0, PT, R53, R2, RZ ;  /* 0x0000000235237210 */ /* 0x000fe40007f1e0ff */
[----:B--2---:R-:W-:Y:S02]  /*16cc0*/  LEA.HI.X.SX32 R7, R15, R8, 0x1, P1 ;  /* 0x000000080f077211 */ /* 0x004fe400008f0eff */
[-C--:B------:R-:W-:Y:S01]  /*16cd0*/  IADD3 R30, P1, PT, R71, R2.reuse, RZ ;  /* 0x00000002471e7210 */ /* 0x080fe20007f3e0ff */
[----:B------:R-:W-:Y:S04]  /*16ce0*/  STL [R1+0x7b4], R84 ;  /* 0x0007b45401007387 */ /* 0x000fe80000100800 */
[--C-:B------:R-:W-:Y:S01]  /*16cf0*/  IMAD.X R33, R65, 0x1, R3.reuse, P1 ;  /* 0x0000000141217824 */ /* 0x100fe200008e0603 */
[----:B------:R-:W-:Y:S01]  /*16d00*/  IADD3 R32, P1, PT, R83, R2, RZ ;  /* 0x0000000253207210 */ /* 0x000fe20007f3e0ff */
[----:B------:R-:W-:Y:S01]  /*16d10*/  STL [R1+0x7bc], R7 ;  /* 0x0007bc0701007387 */ /* 0x000fe20000100800 */
[----:B------:R-:W-:Y:S01]  /*16d20*/  IMAD.X R63, R12, 0x1, R3, P0 ;  /* 0x000000010c3f7824 */ /* 0x000fe200000e0603 */
[----:B------:R-:W-:-:S02]  /*16d30*/  SHF.R.S32.HI R15, RZ, 0x1f, R77 ;  /* 0x0000001fff0f7819 */ /* 0x000fc4000001144d */
[----:B------:R-:W-:Y:S01]  /*16d40*/  STL [R1+0x360], R30 ;  /* 0x0003601e01007387 */ /* 0x000fe20000100800 */
[-C--:B------:R-:W-:Y:S01]  /*16d50*/  IADD3 R43, P0, PT, R77, R2.reuse, RZ ;  /* 0x000000024d2b7210 */ /* 0x080fe20007f1e0ff */
[----:B------:R-:W-:Y:S02]  /*16d60*/  IMAD.X R82, R13, 0x1, R3, P1 ;  /* 0x000000010d527824 */ /* 0x000fe400008e0603 */
        /* <DEDUP_REMOVED lines=8> */
[----:B------:R-:W-:Y:S04]  /*16df0*/  STL [R1+0x390], R43 ;  /* 0x0003902b01007387 */ /* 0x000fe80000100800 */
[----:B------:R-:W-:Y:S01]  /*16e00*/  STL [R1+0x37c], R82 ;  /* 0x00037c5201007387 */ /* 0x000fe20000100800 */
[----:B------:R-:W-:-:S03]  /*16e10*/  IMAD.X R89, R16, 0x1, R3, P1 ;  /* 0x0000000110597824 */ /* 0x000fc600008e0603 */
[----:B------:R-:W2:Y:S01]  /*16e20*/  LDL.LU R64, [R1+0x394] ;  /* 0x0003940001407983 */ /* 0x000ea20000300800 */
[----:B------:R-:W-:-:S03]  /*16e30*/  IADD3 R36, P1, PT, R71, R4, RZ ;  /* 0x0000000447247210 */ /* 0x000fc60007f3e0ff */
[----:B------:R-:W3:Y:S04]  /*16e40*/  LDL.LU R66, [R1+0x3a8] ;  /* 0x0003a80001427983 */ /* 0x000ee80000300800 */
[----:B------:R-:W-:Y:S04]  /*16e50*/  STL [R1+0x3a0], R11 ;  /* 0x0003a00b01007387 */ /* 0x000fe80000100800 */
[----:B------:R-:W-:Y:S04]  /*16e60*/  STL [R1+0x38c], R49 ;  /* 0x00038c3101007387 */ /* 0x000fe80000100800 */
[----:B------:R-:W-:Y:S04]  /*16e70*/  STL [R1+0x358], R40 ;  /* 0x0003582801007387 */ /* 0x000fe80000100800 */
[----:B------:R-:W4:Y:S04]  /*16e80*/  LDL.LU R71, [R1+0x3a4] ;  /* 0x0003a40001477983 */ /* 0x000f280000300800 */
[----:B------:R-:W4:Y:S01]  /*16e90*/  LDL.LU R91, [R1+0x3bc] ;  /* 0x0003bc00015b7983 */ /* 0x000f220000300800 */
[----:B------:R-:W-:Y:S01]  /*16ea0*/  IMAD.X R72, R59, 0x1, R5, P0 ;  /* 0x000000013b487824 */ /* 0x000fe200000e0605 */
[----:B------:R-:W-:Y:S01]  /*16eb0*/  IADD3 R44, P0, PT, R53, R4, RZ ;  /* 0x00000004352c7210 */ /* 0x000fe20007f1e0ff */
[----:B------:R-:W-:-:S02]  /*16ec0*/  IMAD R47, R6, 0x7e, RZ ;  /* 0x0000007e062f7824 */ /* 0x000fc400078e02ff */
[--C-:B------:R-:W-:Y:S02]  /*16ed0*/  IMAD.X R48, R65, 0x1, R5.reuse, P1 ;  /* 0x0000000141307824 */ /* 0x100fe400008e0605 */
[----:B------:R-:W-:Y:S01]  /*16ee0*/  IMAD.X R41, R12, 0x1, R5, P0 ;  /* 0x000000010c297824 */ /* 0x000fe200000e0605 */
[----:B------:R-:W-:Y:S02]  /*16ef0*/  SHF.R.S32.HI R17, RZ, 0x1f, R47 ;  /* 0x0000001fff117819 */ /* 0x000fe4000001142f */
[----:B------:R-:W-:Y:S01]  /*16f00*/  IADD3 R19, P1, PT, R47, R2, RZ ;  /* 0x000000022f137210 */ /* 0x000fe20007f3e0ff */
[----:B------:R-:W-:Y:S01]  /*16f10*/  STL [R1+0x39c], R89 ;  /* 0x00039c5901007387 */ /* 0x000fe20000100800 */
[----:B------:R-:W-:-:S03]  /*16f20*/  IADD3 R42, P0, PT, R83, R4, RZ ;  /* 0x00000004532a7210 */ /* 0x000fc60007f1e0ff */
[----:B------:R-:W-:Y:S01]  /*16f30*/  STL [R1+0x368], R36 ;  /* 0x0003682401007387 */ /* 0x000fe20000100800 */
[----:B------:R-:W-:-:S03]  /*16f40*/  IMAD.X R83, R17, 0x1, R3, P1 ;  /* 0x0000000111537824 */ /* 0x000fc600008e0603 */
[----:B------:R-:W-:Y:S01]  /*16f50*/  STL [R1+0x354], R72 ;  /* 0x0003544801007387 */ /* 0x000fe20000100800 */
[----:B------:R-:W-:Y:S01]  /*16f60*/  IMAD.X R31, R13, 0x1, R5, P0 ;  /* 0x000000010d1f7824 */ /* 0x000fe200000e0605 */
[----:B------:R-:W-:Y:S02]  /*16f70*/  IADD3 R50, P0, PT, R77, R4, RZ ;  /* 0x000000044d327210 */ /* 0x000fe40007f1e0ff */
[----:B------:R-:W-:Y:S04]  /*16f80*/  STL [R1+0x378], R44 ;  /* 0x0003782c01007387 */ /* 0x000fe80000100800 */
[----:B------:R-:W-:Y:S04]  /*16f90*/  STL [R1+0x364], R48 ;  /* 0x0003643001007387 */ /* 0x000fe80000100800 */
[----:B------:R-:W-:Y:S04]  /*16fa0*/  STL [R1+0x3b0], R19 ;  /* 0x0003b01301007387 */ /* 0x000fe80000100800 */
[----:B------:R-:W-:Y:S01]  /*16fb0*/  STL [R1+0x374], R41 ;  /* 0x0003742901007387 */ /* 0x000fe20000100800 */
[----:B------:R-:W-:-:S03]  /*16fc0*/  LOP3.LUT R55, R0, 0x10, RZ, 0x3c, !PT ;  /* 0x0000001000377812 */ /* 0x000fc600078e3cff */
[----:B------:R-:W-:Y:S04]  /*16fd0*/  STL [R1+0x388], R42 ;  /* 0x0003882a01007387 */ /* 0x000fe80000100800 */
[----:B------:R-:W-:Y:S04]  /*16fe0*/  STL [R1+0x3ac], R83 ;  /* 0x0003ac5301007387 */ /* 0x000fe80000100800 */
[----:B------:R-:W-:Y:S04]  /*16ff0*/  STL [R1+0x384], R31 ;  /* 0x0003841f01007387 */ /* 0x000fe80000100800 */
[----:B------:R-:W-:Y:S04]  /*17000*/  STL [R1+0x398], R50 ;  /* 0x0003983201007387 */ /* 0x000fe80000100800 */
[----:B------:R-:W-:Y:S04]  /*17010*/  STL [R1+0xf68], R6 ;  /* 0x000f680601007387 */ /* 0x000fe80000100800 */
[----:B------:R-:W4:Y:S04]  /*17020*/  LDL.LU R56, [R1+0x6a8] ;  /* 0x0006a80001387983 */ /* 0x000f280000300800 */
[----:B------:R-:W4:Y:S04]  /*17030*/  LDL.LU R85, [R1+0x790] ;  /* 0x0007900001557983 */ /* 0x000f280000300800 */
[----:B------:R-:W4:Y:S04]  /*17040*/  LDL.LU R57, [R1+0x78c] ;  /* 0x00078c0001397983 */ /* 0x000f280000300800 */
[----:B------:R-:W4:Y:S04]  /*17050*/  LDL.LU R38, [R1+0x100] ;  /* 0x0001000001267983 */ /* 0x000f280000300800 */
[----:B------:R-:W4:Y:S04]  /*17060*/  LDL.LU R51, [R1+0xfc] ;  /* 0x0000fc0001337983 */ /* 0x000f280000300800 */
[----:B--2---:R-:W-:Y:S04]  /*17070*/  STS.U8 [R55+UR9+0x6480], R64 ;  /* 0x0064804037007988 */ /* 0x004fe80008000009 */
[----:B---3--:R0:W-:Y:S04]  /*17080*/  STS.U8 [R55+UR9+0x2880], R66 ;  /* 0x0028804237007988 */ /* 0x0081e80008000009 */
[----:B0-----:R-:W2:Y:S04]  /*17090*/  LDL.LU R66, [R1+0xf4] ;  /* 0x0000f40001427983 */ /* 0x001ea80000300800 */
[----:B----4-:R0:W-:Y:S04]  /*170a0*/  STS.U8 [R55+UR9+0x6880], R71 ;  /* 0x0068804737007988 */ /* 0x0101e80008000009 */
[----:B------:R3:W-:Y:S04]  /*170b0*/  STS.U8 [R55+UR9+0x2c80], R91 ;  /* 0x002c805b37007988 */ /* 0x0007e80008000009 */
[----:B0-----:R-:W4:Y:S04]  /*170c0*/  LDL.LU R71, [R1+0xf0] ;  /* 0x0000f00001477983 */ /* 0x001f280000300800 */
[----:B---3--:R-:W3:Y:S01]  /*170d0*/  LDL.LU R91, [R1+0xe8] ;  /* 0x0000e800015b7983 */ /* 0x008ee20000300800 */
[----:B------:R-:W-:-:S02]  /*170e0*/  VIADD R18, R10, 0xffffff91 ;  /* 0xffffff910a127836 */ /* 0x000fc40000000000 */
[--C-:B------:R-:W-:Y:S01]  /*170f0*/  IMAD.X R29, R15, 0x1, R5.reuse, P0 ;  /* 0x000000010f1d7824 */ /* 0x100fe200000e0605 */
[----:B------:R-:W-:Y:S01]  /*17100*/  IADD3 R65, P0, PT, R62, R4, RZ ;  /* 0x000000043e417210 */ /* 0x000fe20007f1e0ff */
[----:B------:R-:W3:Y:S01]  /*17110*/  LDL.LU R22, [R1+0xe4] ;  /* 0x0000e40001167983 */ /* 0x000ee20000300800 */
[----:B------:R-:W-:Y:S01]  /*17120*/  ISETP.GE.U32.AND P6, PT, R18, 0x7fffff12, PT ;  /* 0x7fffff121200780c */ /* 0x000fe20003fc6070 */
[----:B------:R-:W-:Y:S02]  /*17130*/  IMAD R18, R6, 0x7f, RZ ;  /* 0x0000007f06127824 */ /* 0x000fe400078e02ff */
[----:B------:R-:W3:Y:S01]  /*17140*/  LDL.LU R92, [R1+0x1e0] ;  /* 0x0001e000015c7983 */ /* 0x000ee20000300800 */
[----:B------:R-:W-:-:S03]  /*17150*/  IMAD.X R77, R16, 0x1, R5, P0 ;  /* 0x00000001104d7824 */ /* 0x000fc600000e0605 */
[----:B------:R-:W3:Y:S01]  /*17160*/  LDL.LU R45, [R1+0x1cc] ;  /* 0x0001cc00012d7983 */ /* 0x000ee20000300800 */
[----:B------:R-:W-:-:S03]  /*17170*/  SHF.R.S32.HI R15, RZ, 0x1f, R18 ;  /* 0x0000001fff0f7819 */ /* 0x000fc60000011412 */
[----:B------:R-:W3:Y:S01]  /*17180*/  LDL.LU R69, [R1+0x204] ;  /* 0x0002040001457983 */ /* 0x000ee20000300800 */
[----:B------:R-:W-:-:S03]  /*17190*/  IADD3 R53, P0, PT, R18, R2, RZ ;  /* 0x0000000212357210 */ /* 0x000fc60007f1e0ff */
[----:B------:R-:W3:Y:S04]  /*171a0*/  LDL.LU R37, [R1+0x200] ;  /* 0x0002000001257983 */ /* 0x000ee80000300800 */
[----:B------:R-:W3:Y:S04]  /*171b0*/  LDL.LU R62, [R1+0x240] ;  /* 0x00024000013e7983 */ /* 0x000ee80000300800 */
[----:B------:R-:W3:Y:S04]  /*171c0*/  LDL.LU R58, [R1+0x23c] ;  /* 0x00023c00013a7983 */ /* 0x000ee80000300800 */
[----:B------:R-:W3:Y:S01]  /*171d0*/  LDL.LU R64, [R1+0x268] ;  /* 0x0002680001407983 */ /* 0x000ee20000300800 */
[----:B------:R-:W-:-:S03]  /*171e0*/  IMAD.X R59, R15, 0x1, R3, P0 ;  /* 0x000000010f3b7824 */ /* 0x000fc600000e0603 */
[----:B------:R-:W3:Y:S04]  /*171f0*/  LDL.LU R54, [R1+0x264] ;  /* 0x0002640001367983 */ /* 0x000ee80000300800 */
[----:B------:R-:W-:Y:S04]  /*17200*/  STL [R1+0x394], R29 ;  /* 0x0003941d01007387 */ /* 0x000fe80000100800 */
[----:B------:R-:W-:Y:S04]  /*17210*/  STL [R1+0x3a8], R65 ;  /* 0x0003a84101007387 */ /* 0x000fe80000100800 */
[----:B------:R-:W-:Y:S04]  /*17220*/  STS.U8 [R55+UR9+0x6c80], R56 ;  /* 0x006c803837007988 */ /* 0x000fe80008000009 */
        /* <DEDUP_REMOVED lines=9> */
[----:B--2---:R0:W-:Y:S04]  /*172c0*/  STS.U8 [R55+UR9+0x3880], R66 ;  /* 0x0038804237007988 */ /* 0x0041e80008000009 */
[----:B0-----:R-:W2:Y:S04]  /*172d0*/  LDL.LU R66, [R1+0x294] ;  /* 0x0002940001427983 */ /* 0x001ea80000300800 */
[----:B----4-:R0:W-:Y:S04]  /*172e0*/  STS.U8 [R55+UR9+0x7880], R71 ;  /* 0x0078804737007988 */ /* 0x0101e80008000009 */
[----:B---3--:R3:W-:Y:S04]  /*172f0*/  STS.U8 [R55+UR9+0x3c80], R91 ;  /* 0x003c805b37007988 */ /* 0x0087e80008000009 */
[----:B0-----:R-:W4:Y:S04]  /*17300*/  LDL.LU R71, [R1+0x28c] ;  /* 0x00028c0001477983 */ /* 0x001f280000300800 */
[----:B------:R-:W4:Y:S04]  /*17310*/  LDL.LU R60, [R1+0x2b4] ;  /* 0x0002b400013c7983 */ /* 0x000f280000300800 */
[----:B------:R-:W4:Y:S04]  /*17320*/  LDL.LU R56, [R1+0x2b0] ;  /* 0x0002b00001387983 */ /* 0x000f280000300800 */
[----:B------:R-:W4:Y:S04]  /*17330*/  LDL.LU R85, [R1+0x3f0] ;  /* 0x0003f00001557983 */ /* 0x000f280000300800 */
[----:B------:R-:W4:Y:S04]  /*17340*/  LDL.LU R57, [R1+0x3c8] ;  /* 0x0003c80001397983 */ /* 0x000f280000300800 */
[----:B------:R-:W4:Y:S04]  /*17350*/  LDL.LU R38, [R1+0x424] ;  /* 0x0004240001267983 */ /* 0x000f280000300800 */
[----:B------:R-:W4:Y:S04]  /*17360*/  LDL.LU R51, [R1+0x40c] ;  /* 0x00040c0001337983 */ /* 0x000f280000300800 */
[----:B---3--:R-:W3:Y:S01]  /*17370*/  LDL.LU R91, [R1+0x524] ;  /* 0x00052400015b7983 */ /* 0x008ee20000300800 */
[----:B------:R-:W-:-:S05]  /*17380*/  VIADD R12, R10, 0xffffff98 ;  /* 0xffffff980a0c7836 */ /* 0x000fca0000000000 */
[----:B------:R-:W-:Y:S02]  /*17390*/  ISETP.GE.U32.AND P0, PT, R12, 0x7fffff19, PT ;  /* 0x7fffff190c00780c */ /* 0x000fe40003f06070 */
[----:B------:R-:W-:Y:S01]  /*173a0*/  LOP3.LUT R12, R0, 0x20, RZ, 0x3c, !PT ;  /* 0x00000020000c7812 */ /* 0x000fe200078e3cff */
[----:B------:R-:W-:Y:S04]  /*173b0*/  STS.U8 [R55+UR9+0x7c80], R22 ;  /* 0x007c801637007988 */ /* 0x000fe80008000009 */
[----:B------:R-:W-:Y:S04]  /*173c0*/  STS.U8 [R12+UR9+0x100], R92 ;  /* 0x0001005c0c007988 */ /* 0x000fe80008000009 */
[----:B------:R-:W-:Y:S04]  /*173d0*/  STS.U8 [R12+UR9+0x4100], R45 ;  /* 0x0041002d0c007988 */ /* 0x000fe80008000009 */
[----:B------:R-:W-:Y:S04]  /*173e0*/  STS.U8 [R12+UR9+0x500], R69 ;  /* 0x000500450c007988 */ /* 0x000fe80008000009 */
[----:B------:R-:W-:Y:S04]  /*173f0*/  STS.U8 [R12+UR9+0x4500], R37 ;  /* 0x004500250c007988 */ /* 0x000fe80008000009 */
[----:B------:R0:W-:Y:S04]  /*17400*/  STS.U8 [R12+UR9+0x900], R62 ;  /* 0x0009003e0c007988 */ /* 0x0001e80008000009 */
[----:B------:R-:W-:Y:S04]  /*17410*/  STS.U8 [R12+UR9+0x4900], R58 ;  /* 0x0049003a0c007988 */ /* 0x000fe80008000009 */
[----:B------:R1:W-:Y:S04]  /*17420*/  STS.U8 [R12+UR9+0xd00], R64 ;  /* 0x000d00400c007988 */ /* 0x0003e80008000009 */
[----:B0-----:R-:W3:Y:S04]  /*17430*/  LDL.LU R62, [R1+0x4e8] ;  /* 0x0004e800013e7983 */ /* 0x001ee80000300800 */
[----:B-1----:R-:W3:Y:S04]  /*17440*/  LDL.LU R64, [R1+0x5dc] ;  /* 0x0005dc0001407983 */ /* 0x002ee80000300800 */
[----:B------:R-:W3:Y:S04]  /*17450*/  LDL.LU R14, [R1+0x5a8] ;  /* 0x0005a800010e7983 */ /* 0x000ee80000300800 */
[----:B------:R-:W3:Y:S04]  /*17460*/  LDL.LU R55, [R1+0x65c] ;  /* 0x00065c0001377983 */ /* 0x000ee80000300800 */
[----:B------:R-:W3:Y:S04]  /*17470*/  LDL.LU R22, [R1+0x628] ;  /* 0x0006280001167983 */ /* 0x000ee80000300800 */
[----:B------:R-:W3:Y:S04]  /*17480*/  LDL.LU R92, [R1+0x6e0] ;  /* 0x0006e000015c7983 */ /* 0x000ee80000300800 */
[----:B------:R-:W3:Y:S04]  /*17490*/  LDL.LU R45, [R1+0x6dc] ;  /* 0x0006dc00012d7983 */ /* 0x000ee80000300800 */
[----:B------:R-:W3:Y:S04]  /*174a0*/  LDL.LU R69, [R1+0x7c8] ;  /* 0x0007c80001457983 */ /* 0x000ee80000300800 */
[----:B------:R-:W3:Y:S04]  /*174b0*/  LDL.LU R37, [R1+0x7c4] ;  /* 0x0007c40001257983 */ /* 0x000ee80000300800 */
[----:B------:R0:W-:Y:S04]  /*174c0*/  STS.U8 [R12+UR9+0x4d00], R54 ;  /* 0x004d00360c007988 */ /* 0x0001e80008000009 */
[----:B------:R-:W3:Y:S04]  /*174d0*/  LDL.LU R58, [R1+0xe0] ;  /* 0x0000e000013a7983 */ /* 0x000ee80000300800 */
[----:B0-----:R-:W3:Y:S04]  /*174e0*/  LDL.LU R54, [R1+0xdc] ;  /* 0x0000dc0001367983 */ /* 0x001ee80000300800 */
[----:B--2---:R0:W-:Y:S04]  /*174f0*/  STS.U8 [R12+UR9+0x1100], R66 ;  /* 0x001100420c007988 */ /* 0x0041e80008000009 */
[----:B0-----:R-:W2:Y:S04]  /*17500*/  LDL.LU R66, [R1+0xcc] ;  /* 0x0000cc0001427983 */ /* 0x001ea80000300800 */
[----:B----4-:R0:W-:Y:S04]  /*17510*/  STS.U8 [R12+UR9+0x5100], R71 ;  /* 0x005100470c007988 */ /* 0x0101e80008000009 */
[----:B------:R1:W-:Y:S04]  /*17520*/  STS.U8 [R12+UR9+0x1500], R60 ;  /* 0x0015003c0c007988 */ /* 0x0003e80008000009 */
[----:B------:R4:W-:Y:S04]  /*17530*/  STS.U8 [R12+UR9+0x5500], R56 ;  /* 0x005500380c007988 */ /* 0x0009e80008000009 */
[----:B0-----:R-:W2:Y:S04]  /*17540*/  LDL.LU R71, [R1+0xc8] ;  /* 0x0000c80001477983 */ /* 0x001ea80000300800 */
[----:B------:R0:W-:Y:S04]  /*17550*/  STS.U8 [R12+UR9+0x1900], R85 ;  /* 0x001900550c007988 */ /* 0x0001e80008000009 */
[----:B-1----:R-:W2:Y:S04]  /*17560*/  LDL.LU R60, [R1+0xb4] ;  /* 0x0000b400013c7983 */ /* 0x002ea80000300800 */
[----:B------:R1:W-:Y:S04]  /*17570*/  STS.U8 [R12+UR9+0x5900], R57 ;  /* 0x005900390c007988 */ /* 0x0003e80008000009 */
[----:B----4-:R-:W4:Y:S04]  /*17580*/  LDL.LU R56, [R1+0xb0] ;  /* 0x0000b00001387983 */ /* 0x010f280000300800 */
[----:B------:R1:W-:Y:S04]  /*17590*/  STS.U8 [R12+UR9+0x1d00], R38 ;  /* 0x001d00260c007988 */ /* 0x0003e80008000009 */
[----:B0-----:R-:W4:Y:S04]  /*175a0*/  LDL.LU R85, [R1+0x1e4] ;  /* 0x0001e40001557983 */ /* 0x001f280000300800 */
[----:B------:R-:W-:Y:S04]  /*175b0*/  STS.U8 [R12+UR9+0x5d00], R51 ;  /* 0x005d00330c007988 */ /* 0x000fe80008000009 */
[----:B-1----:R-:W4:Y:S04]  /*175c0*/  LDL.LU R57, [R1+0x1d0] ;  /* 0x0001d00001397983 */ /* 0x002f280000300800 */
[----:B---3--:R0:W-:Y:S04]  /*175d0*/  STS.U8 [R12+UR9+0x2100], R91 ;  /* 0x0021005b0c007988 */ /* 0x0081e80008000009 */
[----:B------:R-:W3:Y:S04]  /*175e0*/  LDL.LU R38, [R1+0x210] ;  /* 0x0002100001267983 */ /* 0x000ee80000300800 */
[----:B0-----:R-:W3:Y:S01]  /*175f0*/  LDL.LU R91, [R1+0x20c] ;  /* 0x00020c00015b7983 */ /* 0x001ee20000300800 */
[----:B------:R-:W-:-:S03]  /*17600*/  VIADD R13, R10, 0xffffff99 ;  /* 0xffffff990a0d7836 */ /* 0x000fc60000000000 */
[----:B------:R-:W3:Y:S04]  /*17610*/  LDL.LU R51, [R1+0x248] ;  /* 0x0002480001337983 */ /* 0x000ee80000300800 */
[----:B------:R0:W-:Y:S04]  /*17620*/  STS.U8 [R12+UR9+0x6100], R62 ;  /* 0x0061003e0c007988 */ /* 0x0001e80008000009 */
[----:B------:R1:W-:Y:S04]  /*17630*/  STS.U8 [R12+UR9+0x2500], R64 ;  /* 0x002500400c007988 */ /* 0x0003e80008000009 */
[----:B------:R-:W-:Y:S04]  /*17640*/  STS.U8 [R12+UR9+0x6500], R14 ;  /* 0x0065000e0c007988 */ /* 0x000fe80008000009 */
[----:B------:R-:W-:Y:S04]  /*17650*/  STS.U8 [R12+UR9+0x2900], R55 ;  /* 0x002900370c007988 */ /* 0x000fe80008000009 */
[----:B------:R-:W-:Y:S04]  /*17660*/  STS.U8 [R12+UR9+0x6900], R22 ;  /* 0x006900160c007988 */ /* 0x000fe80008000009 */
[----:B------:R-:W-:Y:S04]  /*17670*/  STS.U8 [R12+UR9+0x2d00], R92 ;  /* 0x002d005c0c007988 */ /* 0x000fe80008000009 */
[----:B------:R-:W-:Y:S04]  /*17680*/  STS.U8 [R12+UR9+0x6d00], R45 ;  /* 0x006d002d0c007988 */ /* 0x000fe80008000009 */
[----:B------:R-:W-:Y:S01]  /*17690*/  STS.U8 [R12+UR9+0x3100], R69 ;  /* 0x003100450c007988 */ /* 0x000fe20008000009 */
[----:B------:R-:W-:-:S03]  /*176a0*/  ISETP.GE.U32.AND P1, PT, R13, 0x7fffff1a, PT ;  /* 0x7fffff1a0d00780c */ /* 0x000fc60003f26070 */
[----:B------:R-:W-:Y:S01]  /*176b0*/  STS.U8 [R12+UR9+0x7100], R37 ;  /* 0x007100250c007988 */ /* 0x000fe20008000009 */
[----:B------:R-:W-:-:S03]  /*176c0*/  LOP3.LUT R13, R0, 0x30, RZ, 0x3c, !PT ;  /* 0x00000030000d7812 */ /* 0x000fc600078e3cff */
[----:B0-----:R-:W3:Y:S04]  /*176d0*/  LDL.LU R62, [R1+0x244] ;  /* 0x00024400013e7983 */ /* 0x001ee80000300800 */
[----:B------:R-:W-:Y:S04]  /*176e0*/  STS.U8 [R12+UR9+0x3500], R58 ;  /* 0x0035003a0c007988 */ /* 0x000fe80008000009 */
[----:B-1----:R-:W3:Y:S04]  /*176f0*/  LDL.LU R64, [R1+0x270] ;  /* 0x0002700001407983 */ /* 0x002ee80000300800 */
[----:B------:R-:W-:Y:S04]  /*17700*/  STS.U8 [R12+UR9+0x7500], R54 ;  /* 0x007500360c007988 */ /* 0x000fe80008000009 */
[----:B--2---:R0:W-:Y:S04]  /*17710*/  STS.U8 [R12+UR9+0x3900], R66 ;  /* 0x003900420c007988 */ /* 0x0041e80008000009 */
[----:B0-----:R-:W2:Y:S04]  /*17720*/  LDL.LU R66, [R1+0x26c] ;  /* 0x00026c0001427983 */ /* 0x001ea80000300800 */
[----:B------:R-:W2:Y:S04]  /*17730*/  LDL.LU R92, [R1+0x29c] ;  /* 0x00029c00015c7983 */ /* 0x000ea80000300800 */
[----:B------:R0:W-:Y:S04]  /*17740*/  STS.U8 [R12+UR9+0x7900], R71 ;  /* 0x007900470c007988 */ /* 0x0001e80008000009 */
[----:B------:R-:W2:Y:S04]  /*17750*/  LDL.LU R45, [R1+0x298] ;  /* 0x00029800012d7983 */ /* 0x000ea80000300800 */
[----:B------:R-:W2:Y:S04]  /*17760*/  LDL.LU R69, [R1+0x2bc] ;  /* 0x0002bc0001457983 */ /* 0x000ea80000300800 */
[----:B------:R-:W-:Y:S04]  /*17770*/  STS.U8 [R12+UR9+0x3d00], R60 ;  /* 0x003d003c0c007988 */ /* 0x000fe80008000009 */
[----:B------:R-:W2:Y:S04]  /*17780*/  LDL.LU R37, [R1+0x2b8] ;  /* 0x0002b80001257983 */ /* 0x000ea80000300800 */
[----:B----4-:R-:W-:Y:S04]  /*17790*/  STS.U8 [R12+UR9+0x7d00], R56 ;  /* 0x007d00380c007988 */ /* 0x010fe80008000009 */
[----:B------:R-:W4:Y:S04]  /*177a0*/  LDL.LU R58, [R1+0x3f8] ;  /* 0x0003f800013a7983 */ /* 0x000f280000300800 */
[----:B------:R-:W-:Y:S04]  /*177b0*/  STS.U8 [R13+UR9+0x180], R85 ;  /* 0x000180550d007988 */ /* 0x000fe80008000009 */
[----:B------:R-:W4:Y:S04]  /*177c0*/  LDL.LU R54, [R1+0x3f4] ;  /* 0x0003f40001367983 */ /* 0x000f280000300800 */
[----:B------:R-:W-:Y:S04]  /*177d0*/  STS.U8 [R13+UR9+0x4180], R57 ;  /* 0x004180390d007988 */ /* 0x000fe80008000009 */
[----:B0-----:R-:W4:Y:S04]  /*177e0*/  LDL.LU R71, [R1+0x464] ;  /* 0x0004640001477983 */ /* 0x001f280000300800 */
[----:B---3--:R-:W-:Y:S04]  /*177f0*/  STS.U8 [R13+UR9+0x580], R38 ;  /* 0x000580260d007988 */ /* 0x008fe80008000009 */
[----:B------:R0:W-:Y:S04]  /*17800*/  STS.U8 [R13+UR9+0x4580], R91 ;  /* 0x0045805b0d007988 */ /* 0x0001e80008000009 */
[----:B0-----:R-:W3:Y:S04]  /*17810*/  LDL.LU R91, [R1+0x428] ;  /* 0x00042800015b7983 */ /* 0x001ee80000300800 */
[----:B------:R-:W3:Y:S04]  /*17820*/  LDL.LU R38, [R1+0x564] ;  /* 0x0005640001267983 */ /* 0x000ee80000300800 */
        /* <DEDUP_REMOVED lines=10> */
[----:B------:R0:W-:Y:S04]  /*178d0*/  STS.U8 [R13+UR9+0x4980], R62 ;  /* 0x0049803e0d007988 */ /* 0x0001e80008000009 */
[----:B------:R1:W-:Y:S04]  /*178e0*/  STS.U8 [R13+UR9+0xd80], R64 ;  /* 0x000d80400d007988 */ /* 0x0003e80008000009 */
[----:B0-----:R-:W3:Y:S04]  /*178f0*/  LDL.LU R62, [R1+0xa0] ;  /* 0x0000a000013e7983 */ /* 0x001ee80000300800 */
[----:B-1----:R-:W3:Y:S04]  /*17900*/  LDL.LU R64, [R1+0x9c] ;  /* 0x00009c0001407983 */ /* 0x002ee80000300800 */
[----:B--2---:R0:W-:Y:S04]  /*17910*/  STS.U8 [R13+UR9+0x4d80], R66 ;  /* 0x004d80420d007988 */ /* 0x0041e80008000009 */
[----:B------:R1:W-:Y:S04]  /*17920*/  STS.U8 [R13+UR9+0x1180], R92 ;  /* 0x0011805c0d007988 */ /* 0x0003e80008000009 */
[----:B0-----:R-:W2:Y:S04]  /*17930*/  LDL.LU R66, [R1+0x94] ;  /* 0x0000940001427983 */ /* 0x001ea80000300800 */
[----:B------:R0:W-:Y:S04]  /*17940*/  STS.U8 [R13+UR9+0x5180], R45 ;  /* 0x0051802d0d007988 */ /* 0x0001e80008000009 */
[----:B------:R0:W-:Y:S04]  /*17950*/  STS.U8 [R13+UR9+0x1580], R69 ;  /* 0x001580450d007988 */ /* 0x0001e80008000009 */
[----:B-1----:R-:W2:Y:S04]  /*17960*/  LDL.LU R92, [R1+0x90] ;  /* 0x00009000015c7983 */ /* 0x002ea80000300800 */
[----:B------:R1:W-:Y:S04]  /*17970*/  STS.U8 [R13+UR9+0x5580], R37 ;  /* 0x005580250d007988 */ /* 0x0003e80008000009 */
[----:B0-----:R-:W2:Y:S04]  /*17980*/  LDL.LU R45, [R1+0x88] ;  /* 0x00008800012d7983 */ /* 0x001ea80000300800 */
[----:B----4-:R0:W-:Y:S04]  /*17990*/  STS.U8 [R13+UR9+0x1980], R58 ;  /* 0x0019803a0d007988 */ /* 0x0101e80008000009 */
[----:B------:R-:W4:Y:S04]  /*179a0*/  LDL.LU R69, [R1+0x84] ;  /* 0x0000840001457983 */ /* 0x000f280000300800 */
[----:B------:R-:W-:Y:S04]  /*179b0*/  STS.U8 [R13+UR9+0x5980], R54 ;  /* 0x005980360d007988 */ /* 0x000fe80008000009 */
[----:B-1----:R-:W4:Y:S04]  /*179c0*/  LDL.LU R37, [R1+0x1ec] ;  /* 0x0001ec0001257983 */ /* 0x002f280000300800 */
[----:B------:R1:W-:Y:S04]  /*179d0*/  STS.U8 [R13+UR9+0x1d80], R71 ;  /* 0x001d80470d007988 */ /* 0x0003e80008000009 */
[----:B0-----:R-:W4:Y:S04]  /*179e0*/  LDL.LU R58, [R1+0x1d8] ;  /* 0x0001d800013a7983 */ /* 0x001f280000300800 */
[----:B-1----:R-:W4:Y:S04]  /*179f0*/  LDL.LU R71, [R1+0x220] ;  /* 0x0002200001477983 */ /* 0x002f280000300800 */
[----:B------:R-:W4:Y:S04]  /*17a00*/  LDL.LU R54, [R1+0x21c] ;  /* 0x00021c0001367983 */ /* 0x000f280000300800 */
[----:B---3--:R0:W-:Y:S04]  /*17a10*/  STS.U8 [R13+UR9+0x5d80], R91 ;  /* 0x005d805b0d007988 */ /* 0x0081e80008000009 */
[----:B0-----:R-:W3:Y:S04]  /*17a20*/  LDL.LU R91, [R1+0x250] ;  /* 0x00025000015b7983 */ /* 0x001ee80000300800 */
[----:B------:R0:W-:Y:S04]  /*17a30*/  STS.U8 [R13+UR9+0x2180], R38 ;  /* 0x002180260d007988 */ /* 0x0001e80008000009 */
[----:B------:R-:W-:Y:S04]  /*17a40*/  STS.U8 [R13+UR9+0x6180], R21 ;  /* 0x006180150d007988 */ /* 0x000fe80008000009 */
[----:B------:R-:W-:Y:S04]  /*17a50*/  STS.U8 [R13+UR9+0x2580], R14 ;  /* 0x0025800e0d007988 */ /* 0x000fe80008000009 */
[----:B------:R-:W-:Y:S04]  /*17a60*/  STS.U8 [R13+UR9+0x6580], R55 ;  /* 0x006580370d007988 */ /* 0x000fe80008000009 */
[----:B------:R-:W-:Y:S04]  /*17a70*/  STS.U8 [R13+UR9+0x2980], R22 ;  /* 0x002980160d007988 */ /* 0x000fe80008000009 */
[----:B------:R-:W-:Y:S04]  /*17a80*/  STS.U8 [R13+UR9+0x6980], R60 ;  /* 0x0069803c0d007988 */ /* 0x000fe80008000009 */
[----:B0-----:R-:W3:Y:S04]  /*17a90*/  LDL.LU R38, [R1+0x24c] ;  /* 0x00024c0001267983 */ /* 0x001ee80000300800 */
[----:B------:R0:W-:Y:S04]  /*17aa0*/  STS.U8 [R13+UR9+0x2d80], R56 ;  /* 0x002d80380d007988 */ /* 0x0001e80008000009 */
[----:B------:R1:W-:Y:S04]  /*17ab0*/  STS.U8 [R13+UR9+0x6d80], R85 ;  /* 0x006d80550d007988 */ /* 0x0003e80008000009 */
[----:B------:R1:W-:Y:S04]  /*17ac0*/  STS.U8 [R13+UR9+0x3180], R57 ;  /* 0x003180390d007988 */ /* 0x0003e80008000009 */
[----:B0-----:R-:W3:Y:S04]  /*17ad0*/  LDL.LU R56, [R1+0x278] ;  /* 0x0002780001387983 */ /* 0x001ee80000300800 */
[----:B-1----:R-:W3:Y:S04]  /*17ae0*/  LDL.LU R85, [R1+0x274] ;  /* 0x0002740001557983 */ /* 0x002ee80000300800 */
[----:B------:R0:W-:Y:S04]  /*17af0*/  STS.U8 [R13+UR9+0x7180], R51 ;  /* 0x007180330d007988 */ /* 0x0001e80008000009 */
[----:B------:R-:W3:Y:S04]  /*17b00*/  LDL.LU R57, [R1+0x2a4] ;  /* 0x0002a40001397983 */ /* 0x000ee80000300800 */
[----:B0-----:R-:W3:Y:S01]  /*17b10*/  LDL.LU R51, [R1+0x2a0] ;  /* 0x0002a00001337983 */ /* 0x001ee20000300800 */
[----:B------:R-:W-:-:S03]  /*17b20*/  LOP3.LUT R12, R0, 0x40, RZ, 0x3c, !PT ;  /* 0x00000040000c7812 */ /* 0x000fc600078e3cff */
[----:B------:R0:W-:Y:S04]  /*17b30*/  STS.U8 [R13+UR9+0x3580], R62 ;  /* 0x0035803e0d007988 */ /* 0x0001e80008000009 */
[----:B------:R1:W-:Y:S04]  /*17b40*/  STS.U8 [R13+UR9+0x7580], R64 ;  /* 0x007580400d007988 */ /* 0x0003e80008000009 */
[----:B0-----:R-:W3:Y:S04]  /*17b50*/  LDL.LU R62, [R1+0x3b4] ;  /* 0x0003b400013e7983 */ /* 0x001ee80000300800 */
[----:B-1----:R-:W3:Y:S04]  /*17b60*/  LDL.LU R64, [R1+0x2c0] ;  /* 0x0002c00001407983 */ /* 0x002ee80000300800 */
[----:B--2---:R0:W-:Y:S04]  /*17b70*/  STS.U8 [R13+UR9+0x3980], R66 ;  /* 0x003980420d007988 */ /* 0x0041e80008000009 */
[----:B0-----:R-:W2:Y:S04]  /*17b80*/  LDL.LU R66, [R1+0x400] ;  /* 0x0004000001427983 */ /* 0x001ea80000300800 */
[----:B------:R-:W-:Y:S04]  /*17b90*/  STS.U8 [R13+UR9+0x7980], R92 ;  /* 0x0079805c0d007988 */ /* 0x000fe80008000009 */
[----:B------:R-:W-:Y:S04]  /*17ba0*/  STS.U8 [R13+UR9+0x3d80], R45 ;  /* 0x003d802d0d007988 */ /* 0x000fe80008000009 */
[----:B----4-:R-:W-:Y:S04]  /*17bb0*/  STS.U8 [R13+UR9+0x7d80], R69 ;  /* 0x007d80450d007988 */ /* 0x010fe80008000009 */
[----:B------:R-:W-:Y:S04]  /*17bc0*/  STS.U8 [R12+UR9+0x200], R37 ;  /* 0x000200250c007988 */ /* 0x000fe80008000009 */
[----:B------:R-:W-:Y:S04]  /*17bd0*/  STS.U8 [R12+UR9+0x4200], R58 ;  /* 0x0042003a0c007988 */ /* 0x000fe80008000009 */
[----:B------:R0:W-:Y:S04]  /*17be0*/  STS.U8 [R12+UR9+0x600], R71 ;  /* 0x000600470c007988 */ /* 0x0001e80008000009 */
[----:B------:R-:W-:Y:S04]  /*17bf0*/  STS.U8 [R12+UR9+0x4600], R54 ;  /* 0x004600360c007988 */ /* 0x000fe80008000009 */
[----:B0-----:R-:W4:Y:S04]  /*17c00*/  LDL.LU R71, [R1+0x3fc] ;  /* 0x0003fc0001477983 */ /* 0x001f280000300800 */
[----:B---3--:R0:W-:Y:S04]  /*17c10*/  STS.U8 [R12+UR9+0xa00], R91 ;  /* 0x000a005b0c007988 */ /* 0x0081e80008000009 */
        /* <DEDUP_REMOVED lines=14> */
[----:B------:R1:W-:Y:S04]  /*17d00*/  STS.U8 [R12+UR9+0xe00], R56 ;  /* 0x000e00380c007988 */ /* 0x0003e80008000009 */
[----:B0-----:R-:W3:Y:S04]  /*17d10*/  LDL.LU R38, [R1+0x54] ;  /* 0x0000540001267983 */ /* 0x001ee80000300800 */
[----:B------:R0:W-:Y:S04]  /*17d20*/  STS.U8 [R12+UR9+0x4e00], R85 ;  /* 0x004e00550c007988 */ /* 0x0001e80008000009 */
[----:B-1----:R-:W3:Y:S04]  /*17d30*/  LDL.LU R56, [R1+0x40] ;  /* 0x0000400001387983 */ /* 0x002ee80000300800 */
[----:B------:R1:W-:Y:S04]  /*17d40*/  STS.U8 [R12+UR9+0x1200], R57 ;  /* 0x001200390c007988 */ /* 0x0003e80008000009 */
[----:B0-----:R-:W3:Y:S04]  /*17d50*/  LDL.LU R85, [R1+0x3c] ;  /* 0x00003c0001557983 */ /* 0x001ee80000300800 */
[----:B------:R0:W-:Y:S04]  /*17d60*/  STS.U8 [R12+UR9+0x5200], R51 ;  /* 0x005200330c007988 */ /* 0x0001e80008000009 */
[----:B-1----:R-:W3:Y:S04]  /*17d70*/  LDL.LU R57, [R1+0x38] ;  /* 0x0000380001397983 */ /* 0x002ee80000300800 */
[----:B0-----:R-:W3:Y:S04]  /*17d80*/  LDL.LU R51, [R1+0x34] ;  /* 0x0000340001337983 */ /* 0x001ee80000300800 */
[----:B------:R0:W-:Y:S04]  /*17d90*/  STS.U8 [R12+UR9+0x1600], R62 ;  /* 0x0016003e0c007988 */ /* 0x0001e80008000009 */
[----:B------:R1:W-:Y:S04]  /*17da0*/  STS.U8 [R12+UR9+0x5600], R64 ;  /* 0x005600400c007988 */ /* 0x0003e80008000009 */
[----:B0-----:R-:W3:Y:S04]  /*17db0*/  LDL.LU R62, [R1+0x1f0] ;  /* 0x0001f000013e7983 */ /* 0x001ee80000300800 */
[----:B-1----:R-:W3:Y:S04]  /*17dc0*/  LDL.LU R64, [R1+0x1dc] ;  /* 0x0001dc0001407983 */ /* 0x002ee80000300800 */
[----:B--2---:R0:W-:Y:S04]  /*17dd0*/  STS.U8 [R12+UR9+0x1a00], R66 ;  /* 0x001a00420c007988 */ /* 0x0041e80008000009 */
[----:B0-----:R-:W2:Y:S04]  /*17de0*/  LDL.LU R66, [R1+0x228] ;  /* 0x0002280001427983 */ /* 0x001ea80000300800 */
[----:B----4-:R0:W-:Y:S04]  /*17df0*/  STS.U8 [R12+UR9+0x5a00], R71 ;  /* 0x005a00470c007988 */ /* 0x0101e80008000009 */
[----:B0-----:R-:W4:Y:S04]  /*17e00*/  LDL.LU R71, [R1+0x224] ;  /* 0x0002240001477983 */ /* 0x001f280000300800 */
[----:B---3--:R0:W-:Y:S04]  /*17e10*/  STS.U8 [R12+UR9+0x1e00], R91 ;  /* 0x001e005b0c007988 */ /* 0x0081e80008000009 */
[----:B0-----:R-:W3:Y:S04]  /*17e20*/  LDL.LU R91, [R1+0x258] ;  /* 0x00025800015b7983 */ /* 0x001ee80000300800 */
[----:B------:R-:W-:Y:S04]  /*17e30*/  STS.U8 [R12+UR9+0x5e00], R52 ;  /* 0x005e00340c007988 */ /* 0x000fe80008000009 */
[----:B------:R-:W-:Y:S04]  /*17e40*/  STS.U8 [R12+UR9+0x2200], R21 ;  /* 0x002200150c007988 */ /* 0x000fe80008000009 */
[----:B------:R-:W-:Y:S04]  /*17e50*/  STS.U8 [R12+UR9+0x6200], R14 ;  /* 0x0062000e0c007988 */ /* 0x000fe80008000009 */
[----:B------:R-:W-:Y:S04]  /*17e60*/  STS.U8 [R12+UR9+0x2600], R55 ;  /* 0x002600370c007988 */ /* 0x000fe80008000009 */
[----:B------:R-:W-:Y:S04]  /*17e70*/  STS.U8 [R12+UR9+0x6600], R22 ;  /* 0x006600160c007988 */ /* 0x000fe80008000009 */
[----:B------:R-:W-:Y:S04]  /*17e80*/  STS.U8 [R12+UR9+0x2a00], R60 ;  /* 0x002a003c0c007988 */ /* 0x000fe80008000009 */
[----:B------:R-:W-:Y:S04]  /*17e90*/  STS.U8 [R12+UR9+0x6a00], R92 ;  /* 0x006a005c0c007988 */ /* 0x000fe80008000009 */
[----:B------:R0:W-:Y:S04]  /*17ea0*/  STS.U8 [R12+UR9+0x2e00], R45 ;  /* 0x002e002d0c007988 */ /* 0x0001e80008000009 */
[----:B------:R1:W-:Y:S04]  /*17eb0*/  STS.U8 [R12+UR9+0x6e00], R69 ;  /* 0x006e00450c007988 */ /* 0x0003e80008000009 */
[----:B------:R0:W-:Y:S04]  /*17ec0*/  STS.U8 [R12+UR9+0x3200], R37 ;  /* 0x003200250c007988 */ /* 0x0001e80008000009 */
[----:B------:R1:W-:Y:S04]  /*17ed0*/  STS.U8 [R12+UR9+0x7200], R58 ;  /* 0x0072003a0c007988 */ /* 0x0003e80008000009 */
[----:B------:R1:W-:Y:S04]  /*17ee0*/  STS.U8 [R12+UR9+0x3600], R54 ;  /* 0x003600360c007988 */ /* 0x0003e80008000009 */
[----:B0-----:R-:W3:Y:S04]  /*17ef0*/  LDL.LU R45, [R1+0x254] ;  /* 0x00025400012d7983 */ /* 0x001ee80000300800 */
[----:B------:R0:W-:Y:S04]  /*17f00*/  STS.U8 [R12+UR9+0x7600], R38 ;  /* 0x007600260c007988 */ /* 0x0001e80008000009 */
[----:B-1----:R-:W3:Y:S04]  /*17f10*/  LDL.LU R69, [R1+0x280] ;  /* 0x0002800001457983 */ /* 0x002ee80000300800 */
[----:B------:R-:W3:Y:S04]  /*17f20*/  LDL.LU R37, [R1+0x27c] ;  /* 0x00027c0001257983 */ /* 0x000ee80000300800 */
[----:B------:R-:W-:Y:S04]  /*17f30*/  STS.U8 [R12+UR9+0x3a00], R56 ;  /* 0x003a00380c007988 */ /* 0x000fe80008000009 */
[----:B------:R-:W3:Y:S04]  /*17f40*/  LDL.LU R58, [R1+0x2ac] ;  /* 0x0002ac00013a7983 */ /* 0x000ee80000300800 */
[----:B------:R-:W-:Y:S04]  /*17f50*/  STS.U8 [R12+UR9+0x7a00], R85 ;  /* 0x007a00550c007988 */ /* 0x000fe80008000009 */
[----:B------:R-:W3:Y:S04]  /*17f60*/  LDL.LU R54, [R1+0x2a8] ;  /* 0x0002a80001367983 */ /* 0x000ee80000300800 */
[----:B------:R-:W-:Y:S04]  /*17f70*/  STS.U8 [R12+UR9+0x3e00], R57 ;  /* 0x003e00390c007988 */ /* 0x000fe80008000009 */
[----:B0-----:R-:W3:Y:S04]  /*17f80*/  LDL.LU R38, [R1+0x3c4] ;  /* 0x0003c40001267983 */ /* 0x001ee80000300800 */
[----:B------:R0:W-:Y:S01]  /*17f90*/  STS.U8 [R12+UR9+0x7e00], R51 ;  /* 0x007e00330c007988 */ /* 0x0001e20008000009 */
[----:B------:R-:W-:-:S03]  /*17fa0*/  LOP3.LUT R92, R0, 0x50, RZ, 0x3c, !PT ;  /* 0x00000050005c7812 */ /* 0x000fc600078e3cff */
        /* <DEDUP_REMOVED lines=21> */
[----:B------:R0:W-:Y:S04]  /*18100*/  STS.U8 [R92+UR9+0x4a80], R45 ;  /* 0x004a802d5c007988 */ /* 0x0001e80008000009 */
        /* <DEDUP_REMOVED lines=8> */
[----:B------:R1:W-:Y:S04]  /*18190*/  STS.U8 [R92+UR9+0x1680], R38 ;  /* 0x001680265c007988 */ /* 0x0003e80008000009 */
[----:B0-----:R-:W3:Y:S04]  /*181a0*/  LDL.LU R54, [R1+0x260] ;  /* 0x0002600001367983 */ /* 0x001ee80000300800 */
[----:B-1----:R-:W3:Y:S04]  /*181b0*/  LDL.LU R38, [R1+0x25c] ;  /* 0x00025c0001267983 */ /* 0x002ee80000300800 */
[----:B------:R0:W-:Y:S04]  /*181c0*/  STS.U8 [R92+UR9+0x5680], R51 ;  /* 0x005680335c007988 */ /* 0x0001e80008000009 */
[----:B------:R1:W-:Y:S04]  /*181d0*/  STS.U8 [R92+UR9+0x1a80], R12 ;  /* 0x001a800c5c007988 */ /* 0x0003e80008000009 */
[----:B------:R1:W-:Y:S04]  /*181e0*/  STS.U8 [R92+UR9+0x5a80], R52 ;  /* 0x005a80345c007988 */ /* 0x0003e80008000009 */
[----:B0-----:R-:W3:Y:S04]  /*181f0*/  LDL.LU R51, [R1+0x288] ;  /* 0x0002880001337983 */ /* 0x001ee80000300800 */
[----:B------:R-:W3:Y:S04]  /*18200*/  LDL.LU R13, [R1+0x284] ;  /* 0x00028400010d7983 */ /* 0x000ee80000300800 */
[----:B-1----:R-:W3:Y:S04]  /*18210*/  LDL R12, [R1+0x350] ;  /* 0x00035000010c7983 */ /* 0x002ee80000100800 */
[----:B------:R-:W3:Y:S04]  /*18220*/  LDL.LU R52, [R1+0x1248] ;  /* 0x0012480001347983 */ /* 0x000ee80000300800 */
[----:B------:R0:W-:Y:S04]  /*18230*/  STS.U8 [R92+UR9+0x1e80], R21 ;  /* 0x001e80155c007988 */ /* 0x0001e80008000009 */
[----:B------:R1:W-:Y:S04]  /*18240*/  STS.U8 [R92+UR9+0x5e80], R14 ;  /* 0x005e800e5c007988 */ /* 0x0003e80008000009 */
[----:B------:R1:W-:Y:S04]  /*18250*/  STS.U8 [R92+UR9+0x2280], R55 ;  /* 0x002280375c007988 */ /* 0x0003e80008000009 */
[----:B0-----:R-:W3:Y:S04]  /*18260*/  LDL.LU R21, [R1+0x1244] ;  /* 0x0012440001157983 */ /* 0x001ee80000300800 */
[----:B-1----:R-:W3:Y:S04]  /*18270*/  LDL.LU R14, [R1+0x1240] ;  /* 0x00124000010e7983 */ /* 0x002ee80000300800 */
        /* <DEDUP_REMOVED lines=14> */
[----:B0-----:R-:W3:Y:S04]  /*18360*/  LDL.LU R64, [R1+0x1220] ;  /* 0x0012200001407983 */ /* 0x001ee80000300800 */
[----:B--2---:R0:W-:Y:S04]  /*18370*/  STS.U8 [R92+UR9+0x3280], R66 ;  /* 0x003280425c007988 */ /* 0x0041e80008000009 */
[----:B0-----:R-:W2:Y:S04]  /*18380*/  LDL.LU R66, [R1+0x121c] ;  /* 0x00121c0001427983 */ /* 0x001ea80000300800 */
[----:B----4-:R0:W-:Y:S04]  /*18390*/  STS.U8 [R92+UR9+0x7280], R71 ;  /* 0x007280475c007988 */ /* 0x0101e80008000009 */
[----:B0-----:R-:W4:Y:S04]  /*183a0*/  LDL.LU R71, [R1+0x1218] ;  /* 0x0012180001477983 */ /* 0x001f280000300800 */
[----:B---3--:R0:W-:Y:S04]  /*183b0*/  STS.U8 [R92+UR9+0x3680], R91 ;  /* 0x0036805b5c007988 */ /* 0x0081e80008000009 */
[----:B0-----:R-:W3:Y:S01]  /*183c0*/  LDL.LU R91, [R1+0x1214] ;  /* 0x00121400015b7983 */ /* 0x001ee20000300800 */
[----:B------:R-:W-:-:S03]  /*183d0*/  LOP3.LUT R0, R0, 0x60, RZ, 0x3c, !PT ;  /* 0x0000006000007812 */ /* 0x000fc600078e3cff */
[----:B---3--:R-:W-:Y:S04]  /*183e0*/  STS.U8 [R92+UR9+0x7680], R91 ;  /* 0x0076805b5c007988 */ /* 0x008fe80008000009 */
[----:B----4-:R-:W-:Y:S04]  /*183f0*/  STS.U8 [R92+UR9+0x3a80], R71 ;  /* 0x003a80475c007988 */ /* 0x010fe80008000009 */
[----:B--2---:R-:W-:Y:S04]  /*18400*/  STS.U8 [R92+UR9+0x7a80], R66 ;  /* 0x007a80425c007988 */ /* 0x004fe80008000009 */
[----:B------:R-:W-:Y:S04]  /*18410*/  STS.U8 [R92+UR9+0x3e80], R64 ;  /* 0x003e80405c007988 */ /* 0x000fe80008000009 */
[----:B------:R0:W-:Y:S04]  /*18420*/  STS.U8 [R92+UR9+0x7e80], R62 ;  /* 0x007e803e5c007988 */ /* 0x0001e80008000009 */
[----:B------:R1:W-:Y:S04]  /*18430*/  STS.U8 [R0+UR9+0x300], R45 ;  /* 0x0003002d00007988 */ /* 0x0003e80008000009 */
[----:B------:R2:W-:Y:S04]  /*18440*/  STS.U8 [R0+UR9+0x4300], R69 ;  /* 0x0043004500007988 */ /* 0x0005e80008000009 */
[----:B0-----:R-:W3:Y:S04]  /*18450*/  LDL.LU R92, [R1+0x1210] ;  /* 0x00121000015c7983 */ /* 0x001ee80000300800 */
[----:B-1----:R-:W4:Y:S04]  /*18460*/  LDL.LU R45, [R1+0x120c] ;  /* 0x00120c00012d7983 */ /* 0x002f280000300800 */
[----:B--2---:R-:W2:Y:S04]  /*18470*/  LDL.LU R69, [R1+0x1208] ;  /* 0x0012080001457983 */ /* 0x004ea80000300800 */
[----:B------:R0:W-:Y:S04]  /*18480*/  STS.U8 [R0+UR9+0x700], R37 ;  /* 0x0007002500007988 */ /* 0x0001e80008000009 */
[----:B------:R1:W-:Y:S04]  /*18490*/  STS.U8 [R0+UR9+0x4700], R58 ;  /* 0x0047003a00007988 */ /* 0x0003e80008000009 */
[----:B------:R1:W-:Y:S04]  /*184a0*/  STS.U8 [R0+UR9+0xb00], R54 ;  /* 0x000b003600007988 */ /* 0x0003e80008000009 */
[----:B0-----:R-:W2:Y:S04]  /*184b0*/  LDL.LU R37, [R1+0x1204] ;  /* 0x0012040001257983 */ /* 0x001ea80000300800 */
[----:B-1----:R-:W2:Y:S04]  /*184c0*/  LDL.LU R58, [R1+0x1200] ;  /* 0x00120000013a7983 */ /* 0x002ea80000300800 */
[----:B------:R-:W2:Y:S04]  /*184d0*/  LDL.LU R54, [R1+0x11fc] ;  /* 0x0011fc0001367983 */ /* 0x000ea80000300800 */
[----:B------:R0:W-:Y:S04]  /*184e0*/  STS.U8 [R0+UR9+0x4b00], R38 ;  /* 0x004b002600007988 */ /* 0x0001e80008000009 */
[----:B------:R1:W-:Y:S04]  /*184f0*/  STS.U8 [R0+UR9+0xf00], R51 ;  /* 0x000f003300007988 */ /* 0x0003e80008000009 */
[----:B------:R1:W-:Y:S04]  /*18500*/  STS.U8 [R0+UR9+0x4f00], R13 ;  /* 0x004f000d00007988 */ /* 0x0003e80008000009 */
[----:B0-----:R-:W2:Y:S04]  /*18510*/  LDL.LU R38, [R1+0x11f8] ;  /* 0x0011f80001267983 */ /* 0x001ea80000300800 */
[----:B-1----:R-:W2:Y:S04]  /*18520*/  LDL.LU R51, [R1+0x11f4] ;  /* 0x0011f40001337983 */ /* 0x002ea80000300800 */
[----:B------:R-:W2:Y:S01]  /*18530*/  LDL.LU R0, [R1+0x11f0] ;  /* 0x0011f00001007983 */ /* 0x000ea20000300800 */
[----:B------:R-:W-:Y:S01]  /*18540*/  PRMT R16, RZ, 0x7610, R16 ;  /* 0x00007610ff107816 */ /* 0x000fe20000000010 */
[----:B------:R-:W-:-:S02]  /*18550*/  @!P1 IMAD.MOV.U32 R13, RZ, RZ, R34 ;  /* 0x000000ffff0d9224 */ /* 0x000fc400078e0022 */
[----:B------:R-:W3:Y:S04]  /*18560*/  LDL.LU R34, [R1+0x11ec] ;  /* 0x0011ec0001227983 */ /* 0x000ee80000300800 */
[----:B------:R0:W3:Y:S02]  /*18570*/  @!P1 LDG.E.U8 R16, desc[UR20][R12.64] ;  /* 0x000000140c109981 */ /* 0x0000e4000c1e1100 */
[----:B0-----:R-:W-:Y:S02]  /*18580*/  @!P1 IMAD.MOV.U32 R12, RZ, RZ, R40 ;  /* 0x000000ffff0c9224 */ /* 0x001fe400078e0028 */
[----:B------:R-:W-:Y:S01]  /*18590*/  @!P1 IMAD.MOV.U32 R13, RZ, RZ, R72 ;  /* 0x000000ffff0d9224 */ /* 0x000fe200078e0048 */
[----:B--2---:R-:W-:-:S06]  /*185a0*/  PRMT R0, RZ, 0x7610, R0 ;  /* 0x00007610ff007816 */ /* 0x004fcc0000000000 */
[----:B------:R-:W2:Y:S04]  /*185b0*/  @!P1 LDG.E.U8 R0, desc[UR20][R12.64] ;  /* 0x000000140c009981 */ /* 0x000ea8000c1e1100 */
[----:B---3--:R-:W-:Y:S04]  /*185c0*/  STL [R1+0x108], R16 ;  /* 0x0001081001007387 */ /* 0x008fe80000100800 */
[----:B------:R-:W3:Y:S04]  /*185d0*/  LDL.LU R72, [R1+0x11e8] ;  /* 0x0011e80001487983 */ /* 0x000ee80000300800 */
[----:B------:R-:W3:Y:S04]  /*185e0*/  LDL.LU R40, [R1+0x11e4] ;  /* 0x0011e40001287983 */ /* 0x000ee80000300800 */
[----:B--2---:R0:W-:Y:S04]  /*185f0*/  STL [R1+0xec], R0 ;  /* 0x0000ec0001007387 */ /* 0x0041e80000100800 */
[----:B0-----:R-:W2:Y:S01]  /*18600*/  LDL.LU R0, [R1+0x11e0] ;  /* 0x0011e00001007983 */ /* 0x001ea20000300800 */
[----:B------:R-:W-:Y:S01]  /*18610*/  PRMT R51, RZ, 0x7610, R51 ;  /* 0x00007610ff337816 */ /* 0x000fe20000000033 */
[----:B------:R-:W-:-:S02]  /*18620*/  @!P0 IMAD.MOV.U32 R12, RZ, RZ, R30 ;  /* 0x000000ffff0c8224 */ /* 0x000fc400078e001e */
[----:B------:R-:W-:Y:S02]  /*18630*/  @!P0 IMAD.MOV.U32 R13, RZ, RZ, R33 ;  /* 0x000000ffff0d8224 */ /* 0x000fe400078e0021 */
[----:B------:R-:W3:Y:S04]  /*18640*/  LDL.LU R33, [R1+0x11dc] ;  /* 0x0011dc0001217983 */ /* 0x000ee80000300800 */
[----:B------:R0:W3:Y:S04]  /*18650*/  @!P0 LDG.E.U8 R51, desc[UR20][R12.64] ;  /* 0x000000140c338981 */ /* 0x0000e8000c1e1100 */
[----:B------:R-:W4:Y:S01]  /*18660*/  LDL.LU R30, [R1+0x11d8] ;  /* 0x0011d800011e7983 */ /* 0x000f220000300800 */
[----:B0-----:R-:W-:-:S02]  /*18670*/  @!P0 IMAD.MOV.U32 R12, RZ, RZ, R36 ;  /* 0x000000ffff0c8224 */ /* 0x001fc400078e0024 */
[----:B------:R-:W-:Y:S01]  /*18680*/  @!P0 IMAD.MOV.U32 R13, RZ, RZ, R48 ;  /* 0x000000ffff0d8224 */ /* 0x000fe200078e0030 */
[----:B--2---:R-:W-:-:S06]  /*18690*/  PRMT R0, RZ, 0x7610, R0 ;  /* 0x00007610ff007816 */ /* 0x004fcc0000000000 */
[----:B------:R-:W2:Y:S04]  /*186a0*/  @!P0 LDG.E.U8 R0, desc[UR20][R12.64] ;  /* 0x000000140c008981 */ /* 0x000ea8000c1e1100 */
[----:B---3--:R0:W-:Y:S04]  /*186b0*/  STL [R1+0x124], R51 ;  /* 0x0001243301007387 */ /* 0x0081e80000100800 */
[----:B0-----:R-:W3:Y:S04]  /*186c0*/  LDL.LU R51, [R1+0x11d4] ;  /* 0x0011d40001337983 */ /* 0x001ee80000300800 */
        /* <DEDUP_REMOVED lines=20> */
[----:B------:R-:W-:-:S05]  /*18810*/  VIADD R16, R10, 0xffffff90 ;  /* 0xffffff900a107836 */ /* 0x000fca0000000000 */
[----:B------:R-:W-:Y:S02]  /*18820*/  ISETP.GE.U32.AND P1, PT, R16, 0x7fffff11, PT ;  /* 0x7fffff111000780c */ /* 0x000fe40003f26070 */
[----:B------:R-:W-:-:S11]  /*18830*/  PRMT R36, RZ, 0x7610, R36 ;  /* 0x00007610ff247816 */ /* 0x000fd60000000024 */
[----:B------:R-:W-:Y:S02]  /*18840*/  @!P1 IMAD.MOV.U32 R12, RZ, RZ, R32 ;  /* 0x000000ffff0c9224 */ /* 0x000fe400078e0020 */
[----:B------:R-:W-:Y:S02]  /*18850*/  @!P1 IMAD.MOV.U32 R13, RZ, RZ, R82 ;  /* 0x000000ffff0d9224 */ /* 0x000fe400078e0052 */
[----:B------:R-:W-:Y:S01]  /*18860*/  VIADD R16, R10, 0xffffff89 ;  /* 0xffffff890a107836 */ /* 0x000fe20000000000 */
[----:B---3--:R-:W-:Y:S01]  /*18870*/  PRMT R44, RZ, 0x7610, R44 ;  /* 0x00007610ff2c7816 */ /* 0x008fe2000000002c */
[----:B------:R-:W3:Y:S04]  /*18880*/  LDL.LU R82, [R1+0x11ac] ;  /* 0x0011ac0001527983 */ /* 0x000ee80000300800 */
[----:B------:R0:W3:Y:S01]  /*18890*/  @!P1 LDG.E.U8 R36, desc[UR20][R12.64] ;  /* 0x000000140c249981 */ /* 0x0000e2000c1e1100 */
[----:B------:R-:W-:-:S03]  /*188a0*/  ISETP.GE.U32.AND P0, PT, R16, 0x7fffff0a, PT ;  /* 0x7fffff0a1000780c */ /* 0x000fc60003f06070 */
[----:B------:R-:W4:Y:S01]  /*188b0*/  LDL.LU R32, [R1+0x11a8] ;  /* 0x0011a80001207983 */ /* 0x000f220000300800 */
[----:B0-----:R-:W-:Y:S02]  /*188c0*/  @!P1 IMAD.MOV.U32 R12, RZ, RZ, R42 ;  /* 0x000000ffff0c9224 */ /* 0x001fe400078e002a */
[----:B------:R-:W-:Y:S01]  /*188d0*/  @!P1 IMAD.MOV.U32 R13, RZ, RZ, R31 ;  /* 0x000000ffff0d9224 */ /* 0x000fe200078e001f */
[----:B--2---:R-:W-:-:S06]  /*188e0*/  PRMT R0, RZ, 0x7610, R0 ;  /* 0x00007610ff007816 */ /* 0x004fcc0000000000 */
[----:B------:R0:W2:Y:S02]  /*188f0*/  @!P1 LDG.E.U8 R0, desc[UR20][R12.64] ;  /* 0x000000140c009981 */ /* 0x0000a4000c1e1100 */
[----:B0-----:R-:W-:Y:S02]  /*18900*/  @!P0 IMAD.MOV.U32 R12, RZ, RZ, R43 ;  /* 0x000000ffff0c8224 */ /* 0x001fe400078e002b */
[----:B------:R-:W-:-:S05]  /*18910*/  @!P0 IMAD.MOV.U32 R13, RZ, RZ, R49 ;  /* 0x000000ffff0d8224 */ /* 0x000fca00078e0031 */
[----:B------:R-:W4:Y:S04]  /*18920*/  @!P0 LDG.E.U8 R44, desc[UR20][R12.64] ;  /* 0x000000140c2c8981 */ /* 0x000f28000c1e1100 */
[----:B---3--:R0:W-:Y:S04]  /*18930*/  STL [R1+0x11c], R36 ;  /* 0x00011c2401007387 */ /* 0x0081e80000100800 */
[----:B0-----:R-:W3:Y:S04]  /*18940*/  LDL.LU R36, [R1+0x11a4] ;  /* 0x0011a40001247983 */ /* 0x001ee80000300800 */
[----:B------:R-:W3:Y:S04]  /*18950*/  LDL.LU R31, [R1+0x11a0] ;  /* 0x0011a000011f7983 */ /* 0x000ee80000300800 */
[----:B------:R-:W3:Y:S04]  /*18960*/  LDL.LU R42, [R1+0x119c] ;  /* 0x00119c00012a7983 */ /* 0x000ee80000300800 */
[----:B--2---:R0:W-:Y:S04]  /*18970*/  STL [R1+0x118], R0 ;  /* 0x0001180001007387 */ /* 0x0041e80000100800 */
[----:B0-----:R-:W2:Y:S04]  /*18980*/  LDL.LU R0, [R1+0x1198] ;  /* 0x0011980001007983 */ /* 0x001ea80000300800 */
[----:B------:R-:W3:Y:S04]  /*18990*/  LDL.LU R49, [R1+0x1194] ;  /* 0x0011940001317983 */ /* 0x000ee80000300800 */
[----:B------:R-:W3:Y:S04]  /*189a0*/  LDL.LU R43, [R1+0x1190] ;  /* 0x00119000012b7983 */ /* 0x000ee80000300800 */
[----:B----4-:R0:W-:Y:S04]  /*189b0*/  STL [R1+0xe0], R44 ;  /* 0x0000e02c01007387 */ /* 0x0101e80000100800 */
[----:B0-----:R-:W4:Y:S01]  /*189c0*/  LDL.LU R44, [R1+0x118c] ;  /* 0x00118c00012c7983 */ /* 0x001f220000300800 */
[----:B------:R-:W-:-:S02]  /*189d0*/  @!P0 IMAD.MOV.U32 R12, RZ, RZ, R50 ;  /* 0x000000ffff0c8224 */ /* 0x000fc400078e0032 */
[----:B------:R-:W-:Y:S02]  /*189e0*/  @!P0 IMAD.MOV.U32 R13, RZ, RZ, R29 ;  /* 0x000000ffff0d8224 */ /* 0x000fe400078e001d */
[----:B------:R-:W-:Y:S01]  /*189f0*/  VIADD R16, R10, 0xffffff88 ;  /* 0xffffff880a107836 */ /* 0x000fe20000000000 */
[----:B------:R-:W3:Y:S04]  /*18a00*/  LDL.LU R29, [R1+0x1188] ;  /* 0x00118800011d7983 */ /* 0x000ee80000300800 */
[----:B------:R-:W-:Y:S01]  /*18a10*/  ISETP.GE.U32.AND P6, PT, R16, 0x7fffff09, PT ;  /* 0x7fffff091000780c */ /* 0x000fe20003fc6070 */
[----:B------:R-:W-:Y:S01]  /*18a20*/  VIADD R16, R10, 0xffffff81 ;  /* 0xffffff810a107836 */ /* 0x000fe20000000000 */
[----:B------:R-:W3:Y:S04]  /*18a30*/  LDL.LU R50, [R1+0x1184] ;  /* 0x0011840001327983 */ /* 0x000ee80000300800 */
[----:B------:R-:W-:-:S02]  /*18a40*/  ISETP.GE.U32.AND P1, PT, R16, 0x7fffff02, PT ;  /* 0x7fffff021000780c */ /* 0x000fc40003f26070 */
[----:B------:R-:W-:Y:S02]  /*18a50*/  PRMT R16, RZ, 0x7610, R16 ;  /* 0x00007610ff107816 */ /* 0x000fe40000000010 */
[----:B--2---:R-:W-:-:S06]  /*18a60*/  PRMT R0, RZ, 0x7610, R0 ;  /* 0x00007610ff007816 */ /* 0x004fcc0000000000 */
[----:B------:R0:W2:Y:S02]  /*18a70*/  @!P0 LDG.E.U8 R0, desc[UR20][R12.64] ;  /* 0x000000140c008981 */ /* 0x0000a4000c1e1100 */
[----:B0-----:R-:W-:Y:S02]  /*18a80*/  @!P6 IMAD.MOV.U32 R12, RZ, RZ, R11 ;  /* 0x000000ffff0ce224 */ /* 0x001fe400078e000b */
[----:B------:R-:W-:Y:S01]  /*18a90*/  @!P6 IMAD.MOV.U32 R13, RZ, RZ, R89 ;  /* 0x000000ffff0de224 */ /* 0x000fe200078e0059 */
[----:B----4-:R-:W-:-:S04]  /*18aa0*/  PRMT R44, RZ, 0x7610, R44 ;  /* 0x00007610ff2c7816 */ /* 0x010fc8000000002c */
[----:B------:R0:W4:Y:S02]  /*18ab0*/  @!P6 LDG.E.U8 R16, desc[UR20][R12.64] ;  /* 0x000000140c10e981 */ /* 0x000124000c1e1100 */
[----:B0-----:R-:W-:Y:S02]  /*18ac0*/  @!P6 IMAD.MOV.U32 R12, RZ, RZ, R65 ;  /* 0x000000ffff0ce224 */ /* 0x001fe400078e0041 */
[----:B------:R-:W-:-:S05]  /*18ad0*/  @!P6 IMAD.MOV.U32 R13, RZ, RZ, R77 ;  /* 0x000000ffff0de224 */ /* 0x000fca00078e004d */
[----:B------:R-:W3:Y:S01]  /*18ae0*/  @!P6 LDG.E.U8 R44, desc[UR20][R12.64] ;  /* 0x000000140c2ce981 */ /* 0x000ee2000c1e1100 */
[----:B------:R-:W-:-:S03]  /*18af0*/  IADD3 R47, P0, PT, R47, R4, RZ ;  /* 0x000000042f2f7210 */ /* 0x000fc60007f1e0ff */
[----:B--2---:R0:W-:Y:S04]  /*18b00*/  STL [R1+0xdc], R0 ;  /* 0x0000dc0001007387 */ /* 0x0041e80000100800 */
[----:B0-----:R-:W2:Y:S04]  /*18b10*/  LDL.LU R0, [R1+0x1180] ;  /* 0x0011800001007983 */ /* 0x001ea80000300800 */
[----:B------:R-:W2:Y:S04]  /*18b20*/  LDL.LU R89, [R1+0x117c] ;  /* 0x00117c0001597983 */ /* 0x000ea80000300800 */
[----:B------:R-:W2:Y:S04]  /*18b30*/  LDL.LU R11, [R1+0x1178] ;  /* 0x00117800010b7983 */ /* 0x000ea80000300800 */
[----:B----4-:R-:W-:Y:S04]  /*18b40*/  STL [R1+0x114], R16 ;  /* 0x0001141001007387 */ /* 0x010fe80000100800 */
[----:B------:R-:W-:Y:S04]  /*18b50*/  STL [R1+0x3b8], R47 ;  /* 0x0003b82f01007387 */ /* 0x000fe80000100800 */
[----:B---3--:R0:W-:Y:S02]  /*18b60*/  STL [R1+0x110], R44 ;  /* 0x0001102c01007387 */ /* 0x0081e40000100800 */
[----:B0-----:R-:W-:Y:S01]  /*18b70*/  IMAD.X R44, R17, 0x1, R5, P0 ;  /* 0x00000001112c7824 */ /* 0x001fe200000e0605 */
[----:B------:R-:W-:Y:S01]  /*18b80*/  IADD3 R77, P0, PT, R18, R4, RZ ;  /* 0x00000004124d7210 */ /* 0x000fe20007f1e0ff */
[----:B------:R-:W-:-:S04]  /*18b90*/  VIADD R18, R10, 0x7f ;  /* 0x0000007f0a127836 */ /* 0x000fc80000000000 */
[----:B------:R-:W-:Y:S01]  /*18ba0*/  IMAD.X R65, R15, 0x1, R5, P0 ;  /* 0x000000010f417824 */ /* 0x000fe200000e0605 */
[----:B------:R-:W-:Y:S02]  /*18bb0*/  ISETP.GT.AND P0, PT, R18, 0x7f, PT ;  /* 0x0000007f1200780c */ /* 0x000fe40003f04270 */
[----:B------:R-:W0:Y:S02]  /*18bc0*/  S2R R18, SR_TID.X ;  /* 0x0000000000127919 */ /* 0x000e240000002100 */
[----:B0-----:R-:W-:-:S04]  /*18bd0*/  LOP3.LUT R18, R18, 0x7f, RZ, 0xc0, !PT ;  /* 0x0000007f12127812 */ /* 0x001fc800078ec0ff */
[----:B------:R-:W-:Y:S01]  /*18be0*/  ISETP.LT.AND P0, PT, R18, R10, P0 ;  /* 0x0000000a1200720c */ /* 0x000fe20000701270 */
[----:B------:R-:W-:Y:S02]  /*18bf0*/  @!P1 IMAD.MOV.U32 R18, RZ, RZ, R19 ;  /* 0x000000ffff129224 */ /* 0x000fe400078e0013 */
[----:B------:R-:W-:Y:S01]  /*18c00*/  @!P1 IMAD.MOV.U32 R19, RZ, RZ, R83 ;  /* 0x000000ffff139224 */ /* 0x000fe200078e0053 */
[----:B--2---:R-:W-:-:S06]  /*18c10*/  PRMT R89, RZ, 0x7610, R89 ;  /* 0x00007610ff597816 */ /* 0x004fcc0000000059 */
[----:B------:R-:W2:Y:S04]  /*18c20*/  @!P1 LDG.E.U8 R89, desc[UR20][R18.64] ;  /* 0x0000001412599981 */ /* 0x000ea8000c1e1100 */
[----:B------:R-:W-:Y:S01]  /*18c30*/  STL [R1+0xf74], R4 ;  /* 0x000f740401007387 */ /* 0x000fe20000100800 */
[----:B------:R-:W-:-:S03]  /*18c40*/  VIADD R13, R10, 0xffffff80 ;  /* 0xffffff800a0d7836 */ /* 0x000fc60000000000 */
[----:B------:R-:W-:Y:S04]  /*18c50*/  STL [R1+0x3b4], R44 ;  /* 0x0003b42c01007387 */ /* 0x000fe80000100800 */
[----:B------:R-:W-:Y:S04]  /*18c60*/  STL [R1+0x3c8], R77 ;  /* 0x0003c84d01007387 */ /* 0x000fe80000100800 */
[----:B------:R-:W-:Y:S04]  /*18c70*/  STL [R1+0xf78], R5 ;  /* 0x000f780501007387 */ /* 0x000fe80000100800 */
[----:B------:R-:W-:Y:S04]  /*18c80*/  STL [R1+0x3c4], R65 ;  /* 0x0003c44101007387 */ /* 0x000fe80000100800 */
[----:B------:R-:W3:Y:S04]  /*18c90*/  LDL.LU R10, [R1+0x1174] ;  /* 0x00117400010a7983 */ /* 0x000ee80000300800 */
[----:B------:R-:W4:Y:S04]  /*18ca0*/  LDL.LU R83, [R1+0x1170] ;  /* 0x0011700001537983 */ /* 0x000f280000300800 */
[----:B--2---:R0:W-:Y:S04]  /*18cb0*/  STL [R1+0xd8], R89 ;  /* 0x0000d85901007387 */ /* 0x0041e80000100800 */
[----:B0-----:R-:W2:Y:S01]  /*18cc0*/  LDL.LU R89, [R1+0x116c] ;  /* 0x00116c0001597983 */ /* 0x001ea20000300800 */
[----:B------:R-:W-:Y:S01]  /*18cd0*/  ISETP.GE.U32.AND P6, PT, R13, 0x7fffff01, PT ;  /* 0x7fffff010d00780c */ /* 0x000fe20003fc6070 */
[----:B------:R-:W-:-:S02]  /*18ce0*/  @!P1 IMAD.MOV.U32 R18, RZ, RZ, R47 ;  /* 0x000000ffff129224 */ /* 0x000fc400078e002f */
[----:B------:R-:W-:Y:S02]  /*18cf0*/  @!P1 IMAD.MOV.U32 R19, RZ, RZ, R44 ;  /* 0x000000ffff139224 */ /* 0x000fe400078e002c */
[----:B------:R-:W2:Y:S04]  /*18d00*/  LDL.LU R44, [R1+0x1168] ;  /* 0x00116800012c7983 */ /* 0x000ea80000300800 */
[----:B------:R-:W2:Y:S01]  /*18d10*/  LDL.LU R47, [R1+0x1164] ;  /* 0x00116400012f7983 */ /* 0x000ea20000300800 */
[----:B---3--:R-:W-:-:S06]  /*18d20*/  PRMT R10, RZ, 0x7610, R10 ;  /* 0x00007610ff0a7816 */ /* 0x008fcc000000000a */
[----:B------:R0:W3:Y:S01]  /*18d30*/  @!P1 LDG.E.U8 R10, desc[UR20][R18.64] ;  /* 0x00000014120a9981 */ /* 0x0000e2000c1e1100 */
[----:B----4-:R-:W-:Y:S01]  /*18d40*/  PRMT R83, RZ, 0x7610, R83 ;  /* 0x00007610ff537816 */ /* 0x010fe20000000053 */
[----:B0-----:R-:W-:Y:S02]  /*18d50*/  VIADD R19, R0, 0x7e ;  /* 0x0000007e00137836 */ /* 0x001fe40000000000 */
[----:B------:R-:W-:-:S03]  /*18d60*/  @!P6 IMAD.MOV.U32 R18, RZ, RZ, R53 ;  /* 0x000000ffff12e224 */ /* 0x000fc600078e0035 */
[----:B------:R-:W-:Y:S01]  /*18d70*/  ISETP.GE.AND P1, PT, R19, RZ, PT ;  /* 0x000000ff1300720c */ /* 0x000fe20003f26270 */
[----:B------:R-:W-:-:S05]  /*18d80*/  @!P6 IMAD.MOV.U32 R19, RZ, RZ, R59 ;  /* 0x000000ffff13e224 */ /* 0x000fca00078e003b */
[----:B------:R0:W4:Y:S02]  /*18d90*/  @!P6 LDG.E.U8 R83, desc[UR20][R18.64] ;  /* 0x000000141253e981 */ /* 0x000124000c1e1100 */
[----:B0-----:R-:W-:Y:S02]  /*18da0*/  @!P6 IMAD.MOV.U32 R18, RZ, RZ, R77 ;  /* 0x000000ffff12e224 */ /* 0x001fe400078e004d */
[----:B------:R-:W-:Y:S01]  /*18db0*/  @!P6 IMAD.MOV.U32 R19, RZ, RZ, R65 ;  /* 0x000000ffff13e224 */ /* 0x000fe200078e0041 */
[----:B--2---:R-:W-:-:S06]  /*18dc0*/  PRMT R89, RZ, 0x7610, R89 ;  /* 0x00007610ff597816 */ /* 0x004fcc0000000059 */
[----:B------:R-:W2:Y:S04]  /*18dd0*/  @!P6 LDG.E.U8 R89, desc[UR20][R18.64] ;  /* 0x000000141259e981 */ /* 0x000ea8000c1e1100 */
[----:B---3--:R0:W-:Y:S04]  /*18de0*/  STL [R1+0xd4], R10 ;  /* 0x0000d40a01007387 */ /* 0x0081e80000100800 */
[----:B0-----:R-:W3:Y:S04]  /*18df0*/  LDL.LU R10, [R1+0x1160] ;  /* 0x00116000010a7983 */ /* 0x001ee80000300800 */
[----:B------:R-:W3:Y:S04]  /*18e00*/  LDL.LU R59, [R1+0x115c] ;  /* 0x00115c00013b7983 */ /* 0x000ee80000300800 */
[----:B------:R-:W3:Y:S04]  /*18e10*/  LDL.LU R53, [R1+0x1158] ;  /* 0x0011580001357983 */ /* 0x000ee80000300800 */
[----:B----4-:R0:W-:Y:S04]  /*18e20*/  STL [R1+0x10c], R83 ;  /* 0x00010c5301007387 */ /* 0x0101e80000100800 */
[----:B0-----:R-:W4:Y:S04]  /*18e30*/  LDL.LU R83, [R1+0x1154] ;  /* 0x0011540001537983 */ /* 0x001f280000300800 */
[----:B------:R-:W3:Y:S04]  /*18e40*/  LDL.LU R65, [R1+0x1150] ;  /* 0x0011500001417983 */ /* 0x000ee80000300800 */
[----:B------:R-:W3:Y:S04]  /*18e50*/  LDL.LU R77, [R1+0x114c] ;  /* 0x00114c00014d7983 */ /* 0x000ee80000300800 */
[----:B--2---:R0:W-:Y:S04]  /*18e60*/  STL [R1+0xd0], R89 ;  /* 0x0000d05901007387 */ /* 0x0041e80000100800 */
[----:B0-----:R-:W2:Y:S04]  /*18e70*/  LDL.LU R89, [R1+0x1148] ;  /* 0x0011480001597983 */ /* 0x001ea80000300800 */
[----:B------:R-:W2:Y:S04]  /*18e80*/  LDL R18, [R1+0x3cc] ;  /* 0x0003cc0001127983 */ /* 0x000ea80000100800 */
[----:B------:R-:W2:Y:S01]  /*18e90*/  LDL R19, [R1+0x3d0] ;  /* 0x0003d00001137983 */ /* 0x000ea20000100800 */
[----:B------:R-:W-:-:S02]  /*18ea0*/  PRMT R15, RZ, 0x7610, R15 ;  /* 0x00007610ff0f7816 */ /* 0x000fc4000000000f */
[----:B--2---:R-:W-:-:S04]  /*18eb0*/  @P0 LOP3.LUT R19, R19, R18, RZ, 0x3c, !PT ;  /* 0x0000001213130212 */ /* 0x004fc800078e3cff */
[----:B------:R-:W-:-:S04]  /*18ec0*/  @P0 LOP3.LUT R18, R19, R18, RZ, 0x3c, !PT ;  /* 0x0000001213120212 */ /* 0x000fc800078e3cff */
[----:B------:R-:W-:-:S05]  /*18ed0*/  @P0 LOP3.LUT R19, R19, R18, RZ, 0x3c, !PT ;  /* 0x0000001213130212 */ /* 0x000fca00078e3cff */
[----:B------:R0:W2:Y:S04]  /*18ee0*/  @P0 LDG.E.U8 R15, desc[UR20][R18.64] ;  /* 0x00000014120f0981 */ /* 0x0000a8000c1e1100 */
[----:B------:R-:W0:Y:S04]  /*18ef0*/  LDL R18, [R1+0x42c] ;  /* 0x00042c0001127983 */ /* 0x000e280000100800 */
[----:B------:R-:W0:Y:S01]  /*18f00*/  LDL R19, [R1+0x430] ;  /* 0x0004300001137983 */ /* 0x000e220000100800 */
[----:B----4-:R-:W-:Y:S02]  /*18f10*/  PRMT R83, RZ, 0x7610, R83 ;  /* 0x00007610ff537816 */ /* 0x010fe40000000053 */
[----:B0-----:R-:W-:-:S04]  /*18f20*/  @P0 LOP3.LUT R19, R19, R18, RZ, 0x3c, !PT ;  /* 0x0000001213130212 */ /* 0x001fc800078e3cff */
[----:B------:R-:W-:-:S04]  /*18f30*/  @P0 LOP3.LUT R18, R19, R18, RZ, 0x3c, !PT ;  /* 0x0000001213120212 */ /* 0x000fc800078e3cff */
[----:B------:R-:W-:-:S05]  /*18f40*/  @P0 LOP3.LUT R19, R19, R18, RZ, 0x3c, !PT ;  /* 0x0000001213130212 */ /* 0x000fca00078e3cff */
[----:B------:R-:W4:Y:S04]  /*18f50*/  @P0 LDG.E.U8 R83, desc[UR20][R18.64] ;  /* 0x0000001412530981 */ /* 0x000f28000c1e1100 */
[----:B--2---:R0:W-:Y:S04]  /*18f60*/  STL [R1+0xcc], R15 ;  /* 0x0000cc0f01007387 */ /* 0x0041e80000100800 */
[----:B0-----:R-:W2:Y:S04]  /*18f70*/  LDL R15, [R1+0x66c] ;  /* 0x00066c00010f7983 */ /* 0x001ea80000100800 */
[----:B----4-:R0:W-:Y:S04]  /*18f80*/  STL [R1+0xb0], R83 ;  /* 0x0000b05301007387 */ /* 0x0101e80000100800 */
[----:B0-----:R-:W4:Y:S04]  /*18f90*/  LDL.LU R83, [R1+0x1144] ;  /* 0x0011440001537983 */ /* 0x001f280000300800 */
[----:B------:R-:W2:Y:S04]  /*18fa0*/  LDL R18, [R1+0x46c] ;  /* 0x00046c0001127983 */ /* 0x000ea80000100800 */
[----:B------:R-:W2:Y:S01]  /*18fb0*/  LDL R19, [R1+0x470] ;  /* 0x0004700001137983 */ /* 0x000ea20000100800 */
[----:B------:R-:W-:-:S02]  /*18fc0*/  PRMT R89, RZ, 0x7610, R89 ;  /* 0x00007610ff597816 */ /* 0x000fc40000000059 */
[----:B--2---:R-:W-:-:S04]  /*18fd0*/  @P0 LOP3.LUT R19, R19, R18, RZ, 0x3c, !PT ;  /* 0x0000001213130212 */ /* 0x004fc800078e3cff */
[----:B------:R-:W-:-:S04]  /*18fe0*/  @P0 LOP3.LUT R18, R19, R18, RZ, 0x3c, !PT ;  /* 0x0000001213120212 */ /* 0x000fc800078e3cff */
[----:B------:R-:W-:-:S05]  /*18ff0*/  @P0 LOP3.LUT R19, R19, R18, RZ, 0x3c, !PT ;  /* 0x0000001213130212 */ /* 0x000fca00078e3cff */
[----:B------:R-:W2:Y:S04]  /*19000*/  @P0 LDG.E.U8 R89, desc[UR20][R18.64] ;  /* 0x0000001412590981 */ /* 0x000ea8000c1e1100 */
[----:B--2---:R0:W-:Y:S04]  /*19010*/  STL [R1+0x94], R89 ;  /* 0x0000945901007387 */ /* 0x0041e80000100800 */
[----:B0-----:R-:W2:Y:S04]  /*19020*/  LDL.LU R89, [R1+0x1140] ;  /* 0x0011400001597983 */ /* 0x001ea80000300800 */
[----:B------:R-:W2:Y:S04]  /*19030*/  LDL R18, [R1+0x4ac] ;  /* 0x0004ac0001127983 */ /* 0x000ea80000100800 */
[----:B------:R-:W2:Y:S01]  /*19040*/  LDL R19, [R1+0x4b0] ;  /* 0x0004b00001137983 */ /* 0x000ea20000100800 */
[----:B----4-:R-:W-:-:S02]  /*19050*/  PRMT R83, RZ, 0x7610, R83 ;  /* 0x00007610ff537816 */ /* 0x010fc40000000053 */
[----:B--2---:R-:W-:-:S04]  /*19060*/  @P0 LOP3.LUT R19, R19, R18, RZ, 0x3c, !PT ;  /* 0x0000001213130212 */ /* 0x004fc800078e3cff */
[----:B------:R-:W-:-:S04]  /*19070*/  @P0 LOP3.LUT R18, R19, R18, RZ, 0x3c, !PT ;  /* 0x0000001213120212 */ /* 0x000fc800078e3cff */
[----:B------:R-:W-:-:S05]  /*19080*/  @P0 LOP3.LUT R19, R19, R18, RZ, 0x3c, !PT ;  /* 0x0000001213130212 */ /* 0x000fca00078e3cff */
[----:B------:R-:W2:Y:S04]  /*19090*/  @P0 LDG.E.U8 R83, desc[UR20][R18.64] ;  /* 0x0000001412530981 */ /* 0x000ea8000c1e1100 */
[----:B--2---:R0:W-:Y:S04]  /*190a0*/  STL [R1+0x78], R83 ;  /* 0x0000785301007387 */ /* 0x0041e80000100800 */
[----:B0-----:R-:W2:Y:S04]  /*190b0*/  LDL.LU R83, [R1+0x113c] ;  /* 0x00113c0001537983 */ /* 0x001ea80000300800 */
[----:B------:R-:W4:Y:S04]  /*190c0*/  LDL R18, [R1+0x4ec] ;  /* 0x0004ec0001127983 */ /* 0x000f280000100800 */
[----:B------:R-:W4:Y:S01]  /*190d0*/  LDL R19, [R1+0x4f0] ;  /* 0x0004f00001137983 */ /* 0x000f220000100800 */
[----:B------:R-:W-:-:S02]  /*190e0*/  PRMT R89, RZ, 0x7610, R89 ;  /* 0x00007610ff597816 */ /* 0x000fc40000000059 */
[----:B----4-:R-:W-:-:S04]  /*190f0*/  @P0 LOP3.LUT R19, R19, R18, RZ, 0x3c, !PT ;  /* 0x0000001213130212 */ /* 0x010fc800078e3cff */
[----:B------:R-:W-:-:S04]  /*19100*/  @P0 LOP3.LUT R18, R19, R18, RZ, 0x3c, !PT ;  /* 0x0000001213120212 */ /* 0x000fc800078e3cff */
[----:B------:R-:W-:-:S05]  /*19110*/  @P0 LOP3.LUT R19, R19, R18, RZ, 0x3c, !PT ;  /* 0x0000001213130212 */ /* 0x000fca00078e3cff */
[----:B------:R-:W4:Y:S04]  /*19120*/  @P0 LDG.E.U8 R89, desc[UR20][R18.64] ;  /* 0x0000001412590981 */ /* 0x000f28000c1e1100 */
[----:B----4-:R0:W-:Y:S04]  /*19130*/  STL [R1+0x5c], R89 ;  /* 0x00005c5901007387 */ /* 0x0101e80000100800 */
[----:B0-----:R-:W4:Y:S04]  /*19140*/  LDL.LU R89, [R1+0x1138] ;  /* 0x0011380001597983 */ /* 0x001f280000300800 */
[----:B------:R-:W3:Y:S04]  /*19150*/  LDL R18, [R1+0x52c] ;  /* 0x00052c0001127983 */ /* 0x000ee80000100800 */
[----:B------:R-:W3:Y:S01]  /*19160*/  LDL R19, [R1+0x530] ;  /* 0x0005300001137983 */ /* 0x000ee20000100800 */
[----:B--2---:R-:W-:-:S02]  /*19170*/  PRMT R83, RZ, 0x7610, R83 ;  /* 0x00007610ff537816 */ /* 0x004fc40000000053 */
[----:B---3--:R-:W-:-:S04]  /*19180*/  @P0 LOP3.LUT R19, R19, R18, RZ, 0x3c, !PT ;  /* 0x0000001213130212 */ /* 0x008fc800078e3cff */
[----:B------:R-:W-:-:S04]  /*19190*/  @P0 LOP3.LUT R18, R19, R18, RZ, 0x3c, !PT ;  /* 0x0000001213120212 */ /* 0x000fc800078e3cff */
[----:B------:R-:W-:-:S05]  /*191a0*/  @P0 LOP3.LUT R19, R19, R18, RZ, 0x3c, !PT ;  /* 0x0000001213130212 */ /* 0x000fca00078e3cff */
[----:B------:R-:W2:Y:S04]  /*191b0*/  @P0 LDG.E.U8 R83, desc[UR20][R18.64] ;  /* 0x0000001412530981 */ /* 0x000ea8000c1e1100 */
[----:B--2---:R0:W-:Y:S04]  /*191c0*/  STL [R1+0x40], R83 ;  /* 0x0000405301007387 */ /* 0x0041e80000100800 */
[----:B0-----:R-:W2:Y:S04]  /*191d0*/  LDL.LU R83, [R1+0x1134] ;  /* 0x0011340001537983 */ /* 0x001ea80000300800 */
[----:B------:R-:W3:Y:S04]  /*191e0*/  LDL R18, [R1+0x56c] ;  /* 0x00056c0001127983 */ /* 0x000ee80000100800 */
[----:B------:R-:W3:Y:S01]  /*191f0*/  LDL R19, [R1+0x570] ;  /* 0x0005700001137983 */ /* 0x000ee20000100800 */
[----:B----4-:R-:W-:-:S02]  /*19200*/  PRMT R89, RZ, 0x7610, R89 ;  /* 0x00007610ff597816 */ /* 0x010fc40000000059 */
[----:B---3--:R-:W-:-:S04]  /*19210*/  @P0 LOP3.LUT R19, R19, R18, RZ, 0x3c, !PT ;  /* 0x0000001213130212 */ /* 0x008fc800078e3cff */
[----:B------:R-:W-:-:S04]  /*19220*/  @P0 LOP3.LUT R18, R19, R18, RZ, 0x3c, !PT ;  /* 0x0000001213120212 */ /* 0x000fc800078e3cff */
[----:B------:R-:W-:-:S05]  /*19230*/  @P0 LOP3.LUT R19, R19, R18, RZ, 0x3c, !PT ;  /* 0x0000001213130212 */ /* 0x000fca00078e3cff */
[----:B------:R-:W3:Y:S04]  /*19240*/  @P0 LDG.E.U8 R89, desc[UR20][R18.64] ;  /* 0x0000001412590981 */ /* 0x000ee8000c1e1100 */
[----:B---3--:R0:W-:Y:S04]  /*19250*/  STL [R1+0x24], R89 ;  /* 0x0000245901007387 */ /* 0x0081e80000100800 */
[----:B0-----:R-:W3:Y:S04]  /*19260*/  LDL.LU R89, [R1+0x1130] ;  /* 0x0011300001597983 */ /* 0x001ee80000300800 */
[----:B------:R-:W4:Y:S04]  /*19270*/  LDL R18, [R1+0x5ac] ;  /* 0x0005ac0001127983 */ /* 0x000f280000100800 */
[----:B------:R-:W4:Y:S01]  /*19280*/  LDL R19, [R1+0x5b0] ;  /* 0x0005b00001137983 */ /* 0x000f220000100800 */
[----:B--2---:R-:W-:-:S02]  /*19290*/  PRMT R83, RZ, 0x7610, R83 ;  /* 0x00007610ff537816 */ /* 0x004fc40000000053 */
[----:B----4-:R-:W-:-:S04]  /*192a0*/  @P0 LOP3.LUT R19, R19, R18, RZ, 0x3c, !PT ;  /* 0x0000001213130212 */ /* 0x010fc800078e3cff */
[----:B------:R-:W-:-:S04]  /*192b0*/  @P0 LOP3.LUT R18, R19, R18, RZ, 0x3c, !PT ;  /* 0x0000001213120212 */ /* 0x000fc800078e3cff */
[----:B------:R-:W-:-:S05]  /*192c0*/  @P0 LOP3.LUT R19, R19, R18, RZ, 0x3c, !PT ;  /* 0x0000001213130212 */ /* 0x000fca00078e3cff */
[----:B------:R-:W2:Y:S04]  /*192d0*/  @P0 LDG.E.U8 R83, desc[UR20][R18.64] ;  /* 0x0000001412530981 */ /* 0x000ea8000c1e1100 */
[----:B--2---:R0:W-:Y:S04]  /*192e0*/  STL [R1+0xc], R83 ;  /* 0x00000c5301007387 */ /* 0x0041e80000100800 */
[----:B0-----:R-:W2:Y:S04]  /*192f0*/  LDL.LU R83, [R1+0x112c] ;  /* 0x00112c0001537983 */ /* 0x001ea80000300800 */
[----:B------:R-:W4:Y:S04]  /*19300*/  LDL R18, [R1+0x5ec] ;  /* 0x0005ec0001127983 */ /* 0x000f280000100800 */
[----:B------:R-:W4:Y:S01]  /*19310*/  LDL R19, [R1+0x5f0] ;  /* 0x0005f00001137983 */ /* 0x000f220000100800 */
[----:B---3--:R-:W-:-:S02]  /*19320*/  PRMT R89, RZ, 0x7610, R89 ;  /* 0x00007610ff597816 */ /* 0x008fc40000000059 */
[----:B----4-:R-:W-:-:S04]  /*19330*/  @P0 LOP3.LUT R19, R19, R18, RZ, 0x3c, !PT ;  /* 0x0000001213130212 */ /* 0x010fc800078e3cff */
[----:B------:R-:W-:-:S04]  /*19340*/  @P0 LOP3.LUT R18, R19, R18, RZ, 0x3c, !PT ;  /* 0x0000001213120212 */ /* 0x000fc800078e3cff */
[----:B------:R-:W-:-:S05]  /*19350*/  @P0 LOP3.LUT R19, R19, R18, RZ, 0x3c, !PT ;  /* 0x0000001213130212 */ /* 0x000fca00078e3cff */
[----:B------:R0:W3:Y:S04]  /*19360*/  @P0 LDG.E.U8 R89, desc[UR20][R18.64] ;  /* 0x0000001412590981 */ /* 0x0000e8000c1e1100 */
[----:B------:R-:W0:Y:S04]  /*19370*/  LDL R18, [R1+0x62c] ;  /* 0x00062c0001127983 */ /* 0x000e280000100800 */
[----:B------:R-:W0:Y:S01]  /*19380*/  LDL R19, [R1+0x630] ;  /* 0x0006300001137983 */ /* 0x000e220000100800 */
[----:B--2---:R-:W-:Y:S02]  /*19390*/  PRMT R83, RZ, 0x7610, R83 ;  /* 0x00007610ff537816 */ /* 0x004fe40000000053 */
[----:B0-----:R-:W-:-:S04]  /*193a0*/  @P0 LOP3.LUT R19, R19, R18, RZ, 0x3c, !PT ;  /* 0x0000001213130212 */ /* 0x001fc800078e3cff */
[----:B------:R-:W-:-:S04]  /*193b0*/  @P0 LOP3.LUT R18, R19, R18, RZ, 0x3c, !PT ;  /* 0x0000001213120212 */ /* 0x000fc800078e3cff */
[----:B------:R-:W-:-:S05]  /*193c0*/  @P0 LOP3.LUT R19, R19, R18, RZ, 0x3c, !PT ;  /* 0x0000001213130212 */ /* 0x000fca00078e3cff */
[----:B------:R0:W2:Y:S01]  /*193d0*/  @P0 LDG.E.U8 R83, desc[UR20][R18.64] ;  /* 0x0000001412530981 */ /* 0x0000a2000c1e1100 */
[----:B------:R-:W-:-:S03]  /*193e0*/  PRMT R77, RZ, 0x7610, R77 ;  /* 0x00007610ff4d7816 */ /* 0x000fc6000000004d */
[----:B---3--:R1:W-:Y:S01]  /*193f0*/  STL [R1+0xf80], R89 ;  /* 0x000f805901007387 */ /* 0x0083e20000100800 */
[----:B0-----:R-:W-:Y:S02]  /*19400*/  @P0 IMAD.MOV.U32 R18, RZ, RZ, R53 ;  /* 0x000000ffff120224 */ /* 0x001fe400078e0035 */
[----:B------:R-:W-:Y:S01]  /*19410*/  @P0 IMAD.MOV.U32 R19, RZ, RZ, R15 ;  /* 0x000000ffff130224 */ /* 0x000fe200078e000f */
[----:B-1----:R-:W3:Y:S04]  /*19420*/  LDL R89, [R1+0x3d8] ;  /* 0x0003d80001597983 */ /* 0x002ee80000100800 */
[----:B------:R0:W4:Y:S04]  /*19430*/  @P0 LDG.E.U8 R77, desc[UR20][R18.64] ;  /* 0x00000014124d0981 */ /* 0x000128000c1e1100 */
[----:B--2---:R-:W-:Y:S04]  /*19440*/  STL [R1+0xf84], R83 ;  /* 0x000f845301007387 */ /* 0x004fe80000100800 */
[----:B------:R-:W2:Y:S04]  /*19450*/  LDL.LU R53, [R1+0x1128] ;  /* 0x0011280001357983 */ /* 0x000ea80000300800 */
[----:B------:R-:W0:Y:S04]  /*19460*/  LDL R18, [R1+0x6ac] ;  /* 0x0006ac0001127983 */ /* 0x000e280000100800 */
[----:B------:R-:W0:Y:S01]  /*19470*/  LDL R19, [R1+0x6b0] ;  /* 0x0006b00001137983 */ /* 0x000e220000100800 */
[----:B------:R-:W-:-:S03]  /*19480*/  PRMT R71, RZ, 0x7610, R71 ;  /* 0x00007610ff477816 */ /* 0x000fc60000000047 */
[----:B------:R-:W2:Y:S01]  /*19490*/  LDL R15, [R1+0x438] ;  /* 0x00043800010f7983 */ /* 0x000ea20000100800 */
[----:B0-----:R-:W-:-:S04]  /*194a0*/  @P0 LOP3.LUT R19, R19, R18, RZ, 0x3c, !PT ;  /* 0x0000001213130212 */ /* 0x001fc800078e3cff */
[----:B------:R-:W-:-:S04]  /*194b0*/  @P0 LOP3.LUT R18, R19, R18, RZ, 0x3c, !PT ;  /* 0x0000001213120212 */ /* 0x000fc800078e3cff */
[----:B------:R-:W-:-:S05]  /*194c0*/  @P0 LOP3.LUT R19, R19, R18, RZ, 0x3c, !PT ;  /* 0x0000001213130212 */ /* 0x000fca00078e3cff */
[----:B------:R0:W2:Y:S04]  /*194d0*/  @P0 LDG.E.U8 R71, desc[UR20][R18.64] ;  /* 0x0000001412470981 */ /* 0x0000a8000c1e1100 */
[----:B----4-:R1:W-:Y:S04]  /*194e0*/  STL [R1+0xf88], R77 ;  /* 0x000f884d01007387 */ /* 0x0103e80000100800 */
[----:B------:R-:W4:Y:S01]  /*194f0*/  LDL R19, [R1+0x6ec] ;  /* 0x0006ec0001137983 */ /* 0x000f220000100800 */
[----:B0-----:R-:W-:-:S03]  /*19500*/  @P0 IMAD.MOV.U32 R18, RZ, RZ, R82 ;  /* 0x000000ffff120224 */ /* 0x001fc600078e0052 */
[----:B-1----:R-:W3:Y:S01]  /*19510*/  LDL R77, [R1+0x478] ;  /* 0x00047800014d7983 */ /* 0x002ee20000100800 */
[----:B------:R-:W-:-:S03]  /*19520*/  PRMT R65, RZ, 0x7610, R65 ;  /* 0x00007610ff417816 */ /* 0x000fc60000000041 */
[----:B--2---:R0:W-:Y:S04]  /*19530*/  STL [R1+0xf8c], R71 ;  /* 0x000f8c4701007387 */ /* 0x0041e80000100800 */
[----:B0-----:R-:W2:Y:S04]  /*19540*/  LDL R71, [R1+0x3d4] ;  /* 0x0003d40001477983 */ /* 0x001ea80000100800 */
[----:B------:R-:W2:Y:S01]  /*19550*/  LDL.LU R82, [R1+0x1124] ;  /* 0x0011240001527983 */ /* 0x000ea20000300800 */
[----:B------:R-:W-:-:S03]  /*19560*/  PRMT R59, RZ, 0x7610, R59 ;  /* 0x00007610ff3b7816 */ /* 0x000fc6000000003b */
[----:B----4-:R0:W4:Y:S01]  /*19570*/  @P0 LDG.E.U8 R65, desc[UR20][R18.64] ;  /* 0x0000001412410981 */ /* 0x010122000c1e1100 */
[----:B------:R-:W-:Y:S01]  /*19580*/  PRMT R53, RZ, 0x7610, R53 ;  /* 0x00007610ff357816 */ /* 0x000fe20000000035 */
[----:B0-----:R-:W-:Y:S02]  /*19590*/  @P0 IMAD.MOV.U32 R18, RZ, RZ, R58 ;  /* 0x000000ffff120224 */ /* 0x001fe400078e003a */
[----:B------:R-:W-:-:S05]  /*195a0*/  @P0 IMAD.MOV.U32 R19, RZ, RZ, R45 ;  /* 0x000000ffff130224 */ /* 0x000fca00078e002d */
[----:B------:R0:W4:Y:S01]  /*195b0*/  @P0 LDG.E.U8 R59, desc[UR20][R18.64] ;  /* 0x00000014123b0981 */ /* 0x000122000c1e1100 */
[----:B------:R-:W-:Y:S01]  /*195c0*/  PRMT R47, RZ, 0x7610, R47 ;  /* 0x00007610ff2f7816 */ /* 0x000fe2000000002f */
[----:B0-----:R-:W-:Y:S02]  /*195d0*/  @P0 IMAD.MOV.U32 R18, RZ, RZ, R52 ;  /* 0x000000ffff120224 */ /* 0x001fe400078e0034 */
[----:B------:R-:W-:-:S05]  /*195e0*/  @P0 IMAD.MOV.U32 R19, RZ, RZ, R88 ;  /* 0x000000ffff130224 */ /* 0x000fca00078e0058 */
[----:B------:R0:W4:Y:S02]  /*195f0*/  @P0 LDG.E.U8 R53, desc[UR20][R18.64] ;  /* 0x0000001412350981 */ /* 0x000124000c1e1100 */
[----:B0-----:R-:W-:Y:S02]  /*19600*/  @P0 IMAD.MOV.U32 R18, RZ, RZ, R76 ;  /* 0x000000ffff120224 */ /* 0x001fe400078e004c */
[----:B------:R-:W-:-:S05]  /*19610*/  @P0 IMAD.MOV.U32 R19, RZ, RZ, R70 ;  /* 0x000000ffff130224 */ /* 0x000fca00078e0046 */
[----:B------:R3:W4:Y:S02]  /*19620*/  @P0 LDG.E.U8 R47, desc[UR20][R18.64] ;  /* 0x00000014122f0981 */ /* 0x000724000c1e1100 */
[----:B---3--:R-:W-:Y:S02]  /*19630*/  @P0 IMAD.MOV.U32 R18, RZ, RZ, R89 ;  /* 0x000000ffff120224 */ /* 0x008fe400078e0059 */
[----:B--2---:R-:W-:Y:S01]  /*19640*/  @P0 IMAD.MOV.U32 R19, RZ, RZ, R71 ;  /* 0x000000ffff130224 */ /* 0x004fe200078e0047 */
[----:B------:R-:W-:-:S06]  /*19650*/  PRMT R82, RZ, 0x7610, R82 ;  /* 0x00007610ff527816 */ /* 0x000fcc0000000052 */
[----:B------:R-:W2:Y:S04]  /*19660*/  @P0 LDG.E.U8 R82, desc[UR20][R18.64] ;  /* 0x0000001412520981 */ /* 0x000ea8000c1e1100 */
[----:B----4-:R0:W-:Y:S04]  /*19670*/  STL [R1+0xf90], R65 ;  /* 0x000f904101007387 */ /* 0x0101e80000100800 */
[----:B------:R-:W3:Y:S04]  /*19680*/  LDL.LU R45, [R1+0x1120] ;  /* 0x00112000012d7983 */ /* 0x000ee80000300800 */
[----:B------:R-:W4:Y:S04]  /*19690*/  LDL.LU R58, [R1+0x111c] ;  /* 0x00111c00013a7983 */ /* 0x000f280000300800 */
[----:B------:R-:W-:Y:S04]  /*196a0*/  STL [R1+0xf94], R59 ;  /* 0x000f943b01007387 */ /* 0x000fe80000100800 */
[----:B------:R-:W3:Y:S04]  /*196b0*/  LDL.LU R88, [R1+0x1118] ;  /* 0x0011180001587983 */ /* 0x000ee80000300800 */
[----:B------:R-:W4:Y:S04]  /*196c0*/  LDL.LU R52, [R1+0x1114] ;  /* 0x0011140001347983 */ /* 0x000f280000300800 */
[----:B------:R-:W-:Y:S04]  /*196d0*/  STL [R1+0xf98], R53 ;  /* 0x000f983501007387 */ /* 0x000fe80000100800 */
[----:B------:R-:W4:Y:S04]  /*196e0*/  LDL.LU R70, [R1+0x1110] ;  /* 0x0011100001467983 */ /* 0x000f280000300800 */
[----:B------:R-:W4:Y:S04]  /*196f0*/  LDL.LU R76, [R1+0x110c] ;  /* 0x00110c00014c7983 */ /* 0x000f280000300800 */
[----:B0-----:R-:W4:Y:S04]  /*19700*/  LDL R65, [R1+0x5f8] ;  /* 0x0005f80001417983 */ /* 0x001f280000100800 */
[----:B------:R-:W-:Y:S04]  /*19710*/  STL [R1+0xf9c], R47 ;  /* 0x000f9c2f01007387 */ /* 0x000fe80000100800 */
[----:B------:R-:W4:Y:S04]  /*19720*/  LDL R71, [R1+0x634] ;  /* 0x0006340001477983 */ /* 0x000f280000100800 */
[----:B------:R-:W4:Y:S04]  /*19730*/  LDL R89, [R1+0x638] ;  /* 0x0006380001597983 */ /* 0x000f280000100800 */
[----:B--2---:R0:W-:Y:S04]  /*19740*/  STL [R1+0xc8], R82 ;  /* 0x0000c85201007387 */ /* 0x0041e80000100800 */
[----:B0-----:R-:W2:Y:S04]  /*19750*/  LDL.LU R82, [R1+0x1108] ;  /* 0x0011080001527983 */ /* 0x001ea80000300800 */
[----:B------:R-:W2:Y:S01]  /*19760*/  LDL R19, [R1+0x434] ;  /* 0x0004340001137983 */ /* 0x000ea20000100800 */
[----:B------:R-:W-:-:S03]  /*19770*/  @P0 IMAD.MOV.U32 R18, RZ, RZ, R15 ;  /* 0x000000ffff120224 */ /* 0x000fc600078e000f */
[----:B------:R-:W4:Y:S01]  /*19780*/  LDL R15, [R1+0x674] ;  /* 0x00067400010f7983 */ /* 0x000f220000100800 */
[----:B---3--:R-:W-:-:S06]  /*19790*/  PRMT R88, RZ, 0x7610, R88 ;  /* 0x00007610ff587816 */ /* 0x008fcc0000000058 */
[----:B--2---:R-:W2:Y:S01]  /*197a0*/  @P0 LDG.E.U8 R88, desc[UR20][R18.64] ;  /* 0x0000001412580981 */ /* 0x004ea2000c1e1100 */
[----:B------:R-:W-:-:S03]  /*197b0*/  PRMT R17, RZ, 0x7610, R17 ;  /* 0x00007610ff117816 */ /* 0x000fc60000000011 */
[----:B--2---:R0:W-:Y:S04]  /*197c0*/  STL [R1+0xac], R88 ;  /* 0x0000ac5801007387 */ /* 0x0041e80000100800 */
[----:B0-----:R-:W2:Y:S04]  /*197d0*/  LDL.LU R88, [R1+0x1104] ;  /* 0x0011040001587983 */ /* 0x001ea80000300800 */
[----:B------:R-:W3:Y:S01]  /*197e0*/  LDL R19, [R1+0x474] ;  /* 0x0004740001137983 */ /* 0x000ee20000100800 */
[----:B------:R-:W-:Y:S01]  /*197f0*/  @P0 IMAD.MOV.U32 R18, RZ, RZ, R77 ;  /* 0x000000ffff120224 */ /* 0x000fe200078e004d */
[----:B------:R-:W-:-:S02]  /*19800*/  PRMT R82, RZ, 0x7610, R82 ;  /* 0x00007610ff527816 */ /* 0x000fc40000000052 */
[----:B------:R-:W2:Y:S04]  /*19810*/  LDL R77, [R1+0x6b4] ;  /* 0x0006b400014d7983 */ /* 0x000ea80000100800 */
[----:B---3--:R0:W3:Y:S04]  /*19820*/  @P0 LDG.E.U8 R17, desc[UR20][R18.64] ;  /* 0x0000001412110981 */ /* 0x0080e8000c1e1100 */
[----:B------:R-:W0:Y:S04]  /*19830*/  LDL R18, [R1+0x4b4] ;  /* 0x0004b40001127983 */ /* 0x000e280000100800 */
[----:B------:R-:W0:Y:S02]  /*19840*/  LDL R19, [R1+0x4b8] ;  /* 0x0004b80001137983 */ /* 0x000e240000100800 */
[----:B0-----:R-:W-:-:S04]  /*19850*/  @P0 LOP3.LUT R19, R19, R18, RZ, 0x3c, !PT ;  /* 0x0000001213130212 */ /* 0x001fc800078e3cff */
[----:B------:R-:W-:-:S04]  /*19860*/  @P0 LOP3.LUT R18, R19, R18, RZ, 0x3c, !PT ;  /* 0x0000001213120212 */ /* 0x000fc800078e3cff */
[----:B------:R-:W-:-:S05]  /*19870*/  @P0 LOP3.LUT R19, R19, R18, RZ, 0x3c, !PT ;  /* 0x0000001213130212 */ /* 0x000fca00078e3cff */
[----:B------:R-:W2:Y:S04]  /*19880*/  @P0 LDG.E.U8 R82, desc[UR20][R18.64] ;  /* 0x0000001412520981 */ /* 0x000ea8000c1e1100 */
[----:B---3--:R0:W-:Y:S04]  /*19890*/  STL [R1+0x90], R17 ;  /* 0x0000901101007387 */ /* 0x0081e80000100800 */
[----:B0-----:R-:W3:Y:S04]  /*198a0*/  LDL R17, [R1+0x6b8] ;  /* 0x0006b80001117983 */ /* 0x001ee80000100800 */
        /* <DEDUP_REMOVED lines=35> */
[----:B------:R-:W2:Y:S01]  /*19ae0*/  @P0 LDG.E.U8 R82, desc[UR20][R18.64] ;  /* 0x0000001412520981 */ /* 0x000ea2000c1e1100 */
[----:B------:R-:W-:-:S03]  /*19af0*/  PRMT R88, RZ, 0x7610, R88 ;  /* 0x00007610ff587816 */ /* 0x000fc60000000058 */
[----:B--2---:R0:W-:Y:S04]  /*19b00*/  STL [R1+0x8], R82 ;  /* 0x0000085201007387 */ /* 0x0041e80000100800 */
[----:B0-----:R-:W2:Y:S04]  /*19b10*/  LDL.LU R82, [R1+0x10f0] ;  /* 0x0010f00001527983 */ /* 0x001ea80000300800 */
[----:B------:R-:W3:Y:S01]  /*19b20*/  LDL R19, [R1+0x5f4] ;  /* 0x0005f40001137983 */ /* 0x000ee20000100800 */
[----:B----4-:R-:W-:Y:S01]  /*19b30*/  @P0 IMAD.MOV.U32 R18, RZ, RZ, R65 ;  /* 0x000000ffff120224 */ /* 0x010fe200078e0041 */
[----:B--2---:R-:W-:-:S04]  /*19b40*/  PRMT R82, RZ, 0x7610, R82 ;  /* 0x00007610ff527816 */ /* 0x004fc80000000052 */
[----:B---3--:R0:W2:Y:S02]  /*19b50*/  @P0 LDG.E.U8 R88, desc[UR20][R18.64] ;  /* 0x0000001412580981 */ /* 0x0080a4000c1e1100 */
[----:B0-----:R-:W-:Y:S02]  /*19b60*/  @P0 IMAD.MOV.U32 R18, RZ, RZ, R89 ;  /* 0x000000ffff120224 */ /* 0x001fe400078e0059 */
[----:B------:R-:W-:-:S05]  /*19b70*/  @P0 IMAD.MOV.U32 R19, RZ, RZ, R71 ;  /* 0x000000ffff130224 */ /* 0x000fca00078e0047 */
[----:B------:R0:W3:Y:S02]  /*19b80*/  @P0 LDG.E.U8 R82, desc[UR20][R18.64] ;  /* 0x0000001412520981 */ /* 0x0000e4000c1e1100 */
[----:B0-----:R-:W-:Y:S02]  /*19b90*/  @P0 IMAD.MOV.U32 R18, RZ, RZ, R52 ;  /* 0x000000ffff120224 */ /* 0x001fe400078e0034 */
[----:B--2---:R0:W-:Y:S04]  /*19ba0*/  STL [R1+0xf7c], R88 ;  /* 0x000f7c5801007387 */ /* 0x0041e80000100800 */
[----:B---3--:R-:W-:Y:S04]  /*19bb0*/  STL [R1+0xfa0], R82 ;  /* 0x000fa05201007387 */ /* 0x008fe80000100800 */
[----:B------:R-:W2:Y:S01]  /*19bc0*/  LDL.LU R52, [R1+0x10ec] ;  /* 0x0010ec0001347983 */ /* 0x000ea20000300800 */
[----:B------:R-:W-:Y:S01]  /*19bd0*/  PRMT R76, RZ, 0x7610, R76 ;  /* 0x00007610ff4c7816 */ /* 0x000fe2000000004c */
[----:B------:R-:W-:Y:S01]  /*19be0*/  @P0 IMAD.MOV.U32 R19, RZ, RZ, R15 ;  /* 0x000000ffff130224 */ /* 0x000fe200078e000f */
[----:B------:R-:W-:Y:S01]  /*19bf0*/  PRMT R70, RZ, 0x7610, R70 ;  /* 0x00007610ff467816 */ /* 0x000fe20000000046 */
[----:B------:R-:W3:Y:S04]  /*19c00*/  LDL R89, [R1+0x43c] ;  /* 0x00043c0001597983 */ /* 0x000ee80000100800 */
[----:B------:R1:W4:Y:S01]  /*19c10*/  @P0 LDG.E.U8 R76, desc[UR20][R18.64] ;  /* 0x00000014124c0981 */ /* 0x000322000c1e1100 */
[----:B------:R-:W-:-:S02]  /*19c20*/  PRMT R64, RZ, 0x7610, R64 ;  /* 0x00007610ff407816 */ /* 0x000fc40000000040 */
[----:B------:R-:W-:Y:S01]  /*19c30*/  PRMT R58, RZ, 0x7610, R58 ;  /* 0x00007610ff3a7816 */ /* 0x000fe2000000003a */
[----:B------:R-:W3:Y:S01]  /*19c40*/  LDL R15, [R1+0x440] ;  /* 0x00044000010f7983 */ /* 0x000ee20000100800 */
[----:B-1----:R-:W-:Y:S02]  /*19c50*/  @P0 IMAD.MOV.U32 R18, RZ, RZ, R17 ;  /* 0x000000ffff120224 */ /* 0x002fe400078e0011 */
[----:B------:R-:W-:-:S05]  /*19c60*/  @P0 IMAD.MOV.U32 R19, RZ, RZ, R77 ;  /* 0x000000ffff130224 */ /* 0x000fca00078e004d */
[----:B------:R1:W3:Y:S02]  /*19c70*/  @P0 LDG.E.U8 R70, desc[UR20][R18.64] ;  /* 0x0000001412460981 */ /* 0x0002e4000c1e1100 */
[----:B-1----:R-:W-:Y:S02]  /*19c80*/  @P0 IMAD.MOV.U32 R18, RZ, RZ, R63 ;  /* 0x000000ffff120224 */ /* 0x002fe400078e003f */
[----:B------:R-:W-:-:S05]  /*19c90*/  @P0 IMAD.MOV.U32 R19, RZ, RZ, R51 ;  /* 0x000000ffff130224 */ /* 0x000fca00078e0033 */
[----:B------:R1:W3:Y:S02]  /*19ca0*/  @P0 LDG.E.U8 R64, desc[UR20][R18.64] ;  /* 0x0000001412400981 */ /* 0x0002e4000c1e1100 */
[----:B-1----:R-:W-:Y:S02]  /*19cb0*/  @P0 IMAD.MOV.U32 R18, RZ, RZ, R69 ;  /* 0x000000ffff120224 */ /* 0x002fe400078e0045 */
[----:B------:R-:W-:-:S05]  /*19cc0*/  @P0 IMAD.MOV.U32 R19, RZ, RZ, R57 ;  /* 0x000000ffff130224 */ /* 0x000fca00078e0039 */
[----:B------:R1:W3:Y:S02]  /*19cd0*/  @P0 LDG.E.U8 R58, desc[UR20][R18.64] ;  /* 0x00000014123a0981 */ /* 0x0002e4000c1e1100 */
[----:B-1----:R-:W-:Y:S02]  /*19ce0*/  @P0 IMAD.MOV.U32 R18, RZ, RZ, R93 ;  /* 0x000000ffff120224 */ /* 0x002fe400078e005d */
[----:B------:R-:W-:Y:S01]  /*19cf0*/  @P0 IMAD.MOV.U32 R19, RZ, RZ, R75 ;  /* 0x000000ffff130224 */ /* 0x000fe200078e004b */
[----:B--2---:R-:W-:-:S06]  /*19d00*/  PRMT R52, RZ, 0x7610, R52 ;  /* 0x00007610ff347816 */ /* 0x004fcc0000000034 */
[----:B------:R1:W2:Y:S04]  /*19d10*/  @P0 LDG.E.U8 R52, desc[UR20][R18.64] ;  /* 0x0000001412340981 */ /* 0x0002a8000c1e1100 */
[----:B----4-:R-:W-:Y:S04]  /*19d20*/  STL [R1+0xfa4], R76 ;  /* 0x000fa44c01007387 */ /* 0x010fe80000100800 */
[----:B------:R-:W4:Y:S01]  /*19d30*/  LDL R17, [R1+0x480] ;  /* 0x0004800001117983 */ /* 0x000f220000100800 */
[----:B------:R-:W-:Y:S01]  /*19d40*/  PRMT R45, RZ, 0x7610, R45 ;  /* 0x00007610ff2d7816 */ /* 0x000fe2000000002d */
[----:B-1----:R-:W-:-:S02]  /*19d50*/  @P0 IMAD.MOV.U32 R18, RZ, RZ, R87 ;  /* 0x000000ffff120224 */ /* 0x002fc400078e0057 */
[----:B------:R-:W-:-:S05]  /*19d60*/  @P0 IMAD.MOV.U32 R19, RZ, RZ, R81 ;  /* 0x000000ffff130224 */ /* 0x000fca00078e0051 */
[----:B------:R1:W4:Y:S04]  /*19d70*/  @P0 LDG.E.U8 R45, desc[UR20][R18.64] ;  /* 0x00000014122d0981 */ /* 0x000328000c1e1100 */
[----:B---3--:R-:W-:Y:S04]  /*19d80*/  STL [R1+0xfa8], R70 ;  /* 0x000fa84601007387 */ /* 0x008fe80000100800 */
[----:B------:R-:W3:Y:S04]  /*19d90*/  LDL.LU R51, [R1+0x10e8] ;  /* 0x0010e80001337983 */ /* 0x000ee80000300800 */
[----:B------:R-:W3:Y:S04]  /*19da0*/  LDL.LU R63, [R1+0x10e4] ;  /* 0x0010e400013f7983 */ /* 0x000ee80000300800 */
[----:B------:R-:W-:Y:S04]  /*19db0*/  STL [R1+0xfac], R64 ;  /* 0x000fac4001007387 */ /* 0x000fe80000100800 */
[----:B------:R-:W3:Y:S04]  /*19dc0*/  LDL.LU R57, [R1+0x10e0] ;  /* 0x0010e00001397983 */ /* 0x000ee80000300800 */
[----:B------:R-:W3:Y:S04]  /*19dd0*/  LDL.LU R69, [R1+0x10dc] ;  /* 0x0010dc0001457983 */ /* 0x000ee80000300800 */
[----:B------:R-:W-:Y:S04]  /*19de0*/  STL [R1+0xfb0], R58 ;  /* 0x000fb03a01007387 */ /* 0x000fe80000100800 */
[----:B------:R-:W3:Y:S04]  /*19df0*/  LDL.LU R75, [R1+0x10d8] ;  /* 0x0010d800014b7983 */ /* 0x000ee80000300800 */
[----:B------:R-:W3:Y:S04]  /*19e00*/  LDL.LU R93, [R1+0x10d4] ;  /* 0x0010d400015d7983 */ /* 0x000ee80000300800 */
[----:B--2---:R-:W-:Y:S04]  /*19e10*/  STL [R1+0xfb4], R52 ;  /* 0x000fb43401007387 */ /* 0x004fe80000100800 */
[----:B------:R-:W2:Y:S04]  /*19e20*/  LDL.LU R81, [R1+0x10d0] ;  /* 0x0010d00001517983 */ /* 0x000ea80000300800 */
[----:B------:R-:W2:Y:S04]  /*19e30*/  LDL.LU R87, [R1+0x10cc] ;  /* 0x0010cc0001577983 */ /* 0x000ea80000300800 */
[----:B------:R-:W1:Y:S04]  /*19e40*/  LDL R18, [R1+0x3dc] ;  /* 0x0003dc0001127983 */ /* 0x000e680000100800 */
[----:B------:R-:W1:Y:S01]  /*19e50*/  LDL R19, [R1+0x3e0] ;  /* 0x0003e00001137983 */ /* 0x000e620000100800 */
[----:B------:R-:W-:-:S03]  /*19e60*/  PRMT R83, RZ, 0x7610, R83 ;  /* 0x00007610ff537816 */ /* 0x000fc60000000053 */
[----:B0-----:R-:W2:Y:S04]  /*19e70*/  LDL R88, [R1+0x5bc] ;  /* 0x0005bc0001587983 */ /* 0x001ea80000100800 */
[----:B------:R-:W2:Y:S04]  /*19e80*/  LDL R65, [R1+0x5c0] ;  /* 0x0005c00001417983 */ /* 0x000ea80000100800 */
[----:B------:R-:W2:Y:S04]  /*19e90*/  LDL R71, [R1+0x5fc] ;  /* 0x0005fc0001477983 */ /* 0x000ea80000100800 */
[----:B------:R-:W2:Y:S01]  /*19ea0*/  LDL R77, [R1+0x600] ;  /* 0x00060000014d7983 */ /* 0x000ea20000100800 */
[----:B---3--:R-:W-:-:S02]  /*19eb0*/  PRMT R93, RZ, 0x7610, R93 ;  /* 0x00007610ff5d7816 */ /* 0x008fc4000000005d */
[----:B-1----:R-:W-:-:S04]  /*19ec0*/  @P0 LOP3.LUT R19, R19, R18, RZ, 0x3c, !PT ;  /* 0x0000001213130212 */ /* 0x002fc800078e3cff */
[----:B------:R-:W-:-:S04]  /*19ed0*/  @P0 LOP3.LUT R18, R19, R18, RZ, 0x3c, !PT ;  /* 0x0000001213120212 */ /* 0x000fc800078e3cff */
[----:B------:R-:W-:-:S05]  /*19ee0*/  @P0 LOP3.LUT R19, R19, R18, RZ, 0x3c, !PT ;  /* 0x0000001213130212 */ /* 0x000fca00078e3cff */
[----:B------:R0:W3:Y:S02]  /*19ef0*/  @P0 LDG.E.U8 R83, desc[UR20][R18.64] ;  /* 0x0000001412530981 */ /* 0x0000e4000c1e1100 */
[----:B0-----:R-:W-:Y:S02]  /*19f00*/  @P0 IMAD.MOV.U32 R18, RZ, RZ, R15 ;  /* 0x000000ffff120224 */ /* 0x001fe400078e000f */
[----:B------:R-:W-:-:S05]  /*19f10*/  @P0 IMAD.MOV.U32 R19, RZ, RZ, R89 ;  /* 0x000000ffff130224 */ /* 0x000fca00078e0059 */
[----:B------:R-:W2:Y:S04]  /*19f20*/  @P0 LDG.E.U8 R93, desc[UR20][R18.64] ;  /* 0x00000014125d0981 */ /* 0x000ea8000c1e1100 */
[----:B----4-:R-:W-:Y:S04]  /*19f30*/  STL [R1+0xfb8], R45 ;  /* 0x000fb82d01007387 */ /* 0x010fe80000100800 */
[----:B---3--:R0:W-:Y:S04]  /*19f40*/  STL [R1+0xc4], R83 ;  /* 0x0000c45301007387 */ /* 0x0081e80000100800 */
[----:B------:R-:W3:Y:S04]  /*19f50*/  LDL R89, [R1+0x67c] ;  /* 0x00067c0001597983 */ /* 0x000ee80000100800 */
[----:B------:R-:W4:Y:S04]  /*19f60*/  LDL R15, [R1+0x680] ;  /* 0x00068000010f7983 */ /* 0x000f280000100800 */
[----:B0-----:R-:W3:Y:S04]  /*19f70*/  LDL R83, [R1+0x63c] ;  /* 0x00063c0001537983 */ /* 0x001ee80000100800 */
[----:B--2---:R0:W-:Y:S04]  /*19f80*/  STL [R1+0xa8], R93 ;  /* 0x0000a85d01007387 */ /* 0x0041e80000100800 */
[----:B0-----:R-:W2:Y:S04]  /*19f90*/  LDL.LU R93, [R1+0x10c8] ;  /* 0x0010c800015d7983 */ /* 0x001ea80000300800 */
[----:B------:R-:W2:Y:S01]  /*19fa0*/  LDL R19, [R1+0x47c] ;  /* 0x00047c0001137983 */ /* 0x000ea20000100800 */
[----:B------:R-:W-:Y:S01]  /*19fb0*/  PRMT R87, RZ, 0x7610, R87 ;  /* 0x00007610ff577816 */ /* 0x000fe20000000057 */
[----:B------:R-:W-:-:S02]  /*19fc0*/  @P0 IMAD.MOV.U32 R18, RZ, RZ, R17 ;  /* 0x000000ffff120224 */ /* 0x000fc400078e0011 */
[----:B------:R-:W3:Y:S04]  /*19fd0*/  LDL R17, [R1+0x6c0] ;  /* 0x0006c00001117983 */ /* 0x000ee80000100800 */
[----:B--2---:R-:W2:Y:S04]  /*19fe0*/  @P0 LDG.E.U8 R87, desc[UR20][R18.64] ;  /* 0x0000001412570981 */ /* 0x004ea8000c1e1100 */
        /* <DEDUP_REMOVED lines=32> */
[----:B------:R-:W-:Y:S02]  /*1a1f0*/  PRMT R87, RZ, 0x7610, R87 ;  /* 0x00007610ff577816 */ /* 0x000fe40000000057 */
[----:B--2---:R-:W-:-:S04]  /*1a200*/  @P0 LOP3.LUT R19, R19, R18, RZ, 0x3c, !PT ;  /* 0x0000001213130212 */ /* 0x004fc800078e3cff */
[----:B------:R-:W-:-:S04]  /*1a210*/  @P0 LOP3.LUT R18, R19, R18, RZ, 0x3c, !PT ;  /* 0x0000001213120212 */ /* 0x000fc800078e3cff */
[----:B------:R-:W-:Y:S02]  /*1a220*/  @P0 LOP3.LUT R19, R19, R18, RZ, 0x3c, !PT ;  /* 0x0000001213130212 */ /* 0x000fe400078e3cff */
[----:B------:R-:W-:-:S03]  /*1a230*/  PRMT R93, RZ, 0x7610, R93 ;  /* 0x00007610ff5d7816 */ /* 0x000fc6000000005d */
[----:B------:R0:W2:Y:S02]  /*1a240*/  @P0 LDG.E.U8 R82, desc[UR20][R18.64] ;  /* 0x0000001412520981 */ /* 0x0000a4000c1e1100 */
[----:B0-----:R-:W-:Y:S02]  /*1a250*/  @P0 IMAD.MOV.U32 R18, RZ, RZ, R65 ;  /* 0x000000ffff120224 */ /* 0x001fe400078e0041 */
[----:B------:R-:W-:-:S05]  /*1a260*/  @P0 IMAD.MOV.U32 R19, RZ, RZ, R88 ;  /* 0x000000ffff130224 */ /* 0x000fca00078e0058 */
[----:B------:R0:W2:Y:S02]  /*1a270*/  @P0 LDG.E.U8 R93, desc[UR20][R18.64] ;  /* 0x00000014125d0981 */ /* 0x0000a4000c1e1100 */
[----:B0-----:R-:W-:Y:S02]  /*1a280*/  @P0 IMAD.MOV.U32 R18, RZ, RZ, R77 ;  /* 0x000000ffff120224 */ /* 0x001fe400078e004d */
[----:B------:R-:W-:-:S05]  /*1a290*/  @P0 IMAD.MOV.U32 R19, RZ, RZ, R71 ;  /* 0x000000ffff130224 */ /* 0x000fca00078e0047 */
[----:B------:R0:W2:Y:S01]  /*1a2a0*/  @P0 LDG.E.U8 R87, desc[UR20][R18.64] ;  /* 0x0000001412570981 */ /* 0x0000a2000c1e1100 */
[----:B------:R-:W-:Y:S02]  /*1a2b0*/  PRMT R81, RZ, 0x7610, R81 ;  /* 0x00007610ff517816 */ /* 0x000fe40000000051 */
[----:B------:R-:W-:Y:S01]  /*1a2c0*/  PRMT R75, RZ, 0x7610, R75 ;  /* 0x00007610ff4b7816 */ /* 0x000fe2000000004b */
[----:B0-----:R-:W-:Y:S02]  /*1a2d0*/  @P0 IMAD.MOV.U32 R18, RZ, RZ, R57 ;  /* 0x000000ffff120224 */ /* 0x001fe400078e0039 */
[----:B---3--:R-:W-:-:S05]  /*1a2e0*/  @P0 IMAD.MOV.U32 R19, RZ, RZ, R83 ;  /* 0x000000ffff130224 */ /* 0x008fca00078e0053 */
[----:B------:R4:W3:Y:S01]  /*1a2f0*/  @P0 LDG.E.U8 R81, desc[UR20][R18.64] ;  /* 0x0000001412510981 */ /* 0x0008e2000c1e1100 */
[----:B------:R-:W-:Y:S01]  /*1a300*/  PRMT R69, RZ, 0x7610, R69 ;  /* 0x00007610ff457816 */ /* 0x000fe20000000045 */
[----:B----4-:R-:W-:Y:S02]  /*1a310*/  @P0 IMAD.MOV.U32 R18, RZ, RZ, R15 ;  /* 0x000000ffff120224 */ /* 0x010fe400078e000f */
[----:B------:R-:W-:-:S05]  /*1a320*/  @P0 IMAD.MOV.U32 R19, RZ, RZ, R89 ;  /* 0x000000ffff130224 */ /* 0x000fca00078e0059 */
[----:B------:R0:W4:Y:S02]  /*1a330*/  @P0 LDG.E.U8 R75, desc[UR20][R18.64] ;  /* 0x00000014124b0981 */ /* 0x000124000c1e1100 */
[----:B0-----:R-:W-:Y:S02]  /*1a340*/  @P0 IMAD.MOV.U32 R18, RZ, RZ, R17 ;  /* 0x000000ffff120224 */ /* 0x001fe400078e0011 */
[----:B------:R-:W-:-:S05]  /*1a350*/  @P0 IMAD.MOV.U32 R19, RZ, RZ, R29 ;  /* 0x000000ffff130224 */ /* 0x000fca00078e001d */
[----:B------:R0:W4:Y:S04]  /*1a360*/  @P0 LDG.E.U8 R69, desc[UR20][R18.64] ;  /* 0x0000001412450981 */ /* 0x000128000c1e1100 */
[----:B--2---:R-:W-:Y:S04]  /*1a370*/  STL [R1+0xfbc], R93 ;  /* 0x000fbc5d01007387 */ /* 0x004fe80000100800 */
[----:B------:R1:W-:Y:S04]  /*1a380*/  STL [R1+0xfc0], R87 ;  /* 0x000fc05701007387 */ /* 0x0003e80000100800 */
[----:B------:R-:W2:Y:S01]  /*1a390*/  LDL.LU R57, [R1+0x10b4] ;  /* 0x0010b40001397983 */ /* 0x000ea20000300800 */
[----:B------:R-:W-:Y:S01]  /*1a3a0*/  PRMT R63, RZ, 0x7610, R63 ;  /* 0x00007610ff3f7816 */ /* 0x000fe2000000003f */
[----:B0-----:R-:W-:-:S02]  /*1a3b0*/  @P0 IMAD.MOV.U32 R18, RZ, RZ, R48 ;  /* 0x000000ffff120224 */ /* 0x001fc400078e0030 */
[----:B------:R-:W-:-:S05]  /*1a3c0*/  @P0 IMAD.MOV.U32 R19, RZ, RZ, R33 ;  /* 0x000000ffff130224 */ /* 0x000fca00078e0021 */
[----:B------:R0:W2:Y:S01]  /*1a3d0*/  @P0 LDG.E.U8 R63, desc[UR20][R18.64] ;  /* 0x00000014123f0981 */ /* 0x0000a2000c1e1100 */
[----:B------:R-:W-:-:S03]  /*1a3e0*/  PRMT R51, RZ, 0x7610, R51 ;  /* 0x00007610ff337816 */ /* 0x000fc60000000033 */
[----:B---3--:R-:W-:Y:S01]  /*1a3f0*/  STL [R1+0xfc4], R81 ;  /* 0x000fc45101007387 */ /* 0x008fe20000100800 */
[----:B0-----:R-:W-:Y:S02]  /*1a400*/  @P0 IMAD.MOV.U32 R18, RZ, RZ, R92 ;  /* 0x000000ffff120224 */ /* 0x001fe400078e005c */
[----:B------:R-:W-:Y:S01]  /*1a410*/  @P0 IMAD.MOV.U32 R19, RZ, RZ, R56 ;  /* 0x000000ffff130224 */ /* 0x000fe200078e0038 */
[----:B------:R-:W-:Y:S01]  /*1a420*/  PRMT R44, RZ, 0x7610, R44 ;  /* 0x00007610ff2c7816 */ /* 0x000fe2000000002c */
[----:B----4-:R-:W-:Y:S04]  /*1a430*/  STL [R1+0xfc8], R75 ;  /* 0x000fc84b01007387 */ /* 0x010fe80000100800 */
[----:B------:R-:W3:Y:S04]  /*1a440*/  LDL.LU R29, [R1+0x10b0] ;  /* 0x0010b000011d7983 */ /* 0x000ee80000300800 */
[----:B------:R-:W-:Y:S04]  /*1a450*/  STL [R1+0xfcc], R69 ;  /* 0x000fcc4501007387 */ /* 0x000fe80000100800 */
[----:B------:R-:W4:Y:S04]  /*1a460*/  LDL.LU R33, [R1+0x10ac] ;  /* 0x0010ac0001217983 */ /* 0x000f280000300800 */
[----:B------:R-:W3:Y:S04]  /*1a470*/  LDL.LU R48, [R1+0x10a8] ;  /* 0x0010a80001307983 */ /* 0x000ee80000300800 */
[----:B------:R-:W3:Y:S04]  /*1a480*/  LDL.LU R56, [R1+0x10a4] ;  /* 0x0010a40001387983 */ /* 0x000ee80000300800 */
[----:B------:R-:W3:Y:S04]  /*1a490*/  LDL.LU R92, [R1+0x10a0] ;  /* 0x0010a000015c7983 */ /* 0x000ee80000300800 */
[----:B------:R0:W-:Y:S01]  /*1a4a0*/  STL [R1+0x1c], R82 ;  /* 0x00001c5201007387 */ /* 0x0001e20000100800 */
[----:B--2---:R-:W-:-:S06]  /*1a4b0*/  PRMT R57, RZ, 0x7610, R57 ;  /* 0x00007610ff397816 */ /* 0x004fcc0000000039 */
[----:B------:R2:W4:Y:S02]  /*1a4c0*/  @P0 LDG.E.U8 R57, desc[UR20][R18.64] ;  /* 0x0000001412390981 */ /* 0x000524000c1e1100 */
[----:B--2---:R-:W-:Y:S02]  /*1a4d0*/  @P0 IMAD.MOV.U32 R18, RZ, RZ, R74 ;  /* 0x000000ffff120224 */ /* 0x004fe400078e004a */
[----:B------:R-:W-:Y:S02]  /*1a4e0*/  @P0 IMAD.MOV.U32 R19, RZ, RZ, R68 ;  /* 0x000000ffff130224 */ /* 0x000fe400078e0044 */
[----:B------:R-:W2:Y:S04]  /*1a4f0*/  LDL.LU R68, [R1+0x109c] ;  /* 0x00109c0001447983 */ /* 0x000ea80000300800 */
[----:B------:R0:W2:Y:S04]  /*1a500*/  @P0 LDG.E.U8 R51, desc[UR20][R18.64] ;  /* 0x0000001412330981 */ /* 0x0000a8000c1e1100 */
[----:B------:R-:W2:Y:S04]  /*1a510*/  LDL.LU R74, [R1+0x1098] ;  /* 0x00109800014a7983 */ /* 0x000ea80000300800 */
[----:B-1----:R-:W2:Y:S01]  /*1a520*/  LDL R87, [R1+0x548] ;  /* 0x0005480001577983 */ /* 0x002ea20000100800 */
[----:B0-----:R-:W-:-:S02]  /*1a530*/  @P0 IMAD.MOV.U32 R18, RZ, RZ, R80 ;  /* 0x000000ffff120224 */ /* 0x001fc400078e0050 */
[----:B------:R-:W-:Y:S01]  /*1a540*/  @P0 IMAD.MOV.U32 R19, RZ, RZ, R86 ;  /* 0x000000ffff130224 */ /* 0x000fe200078e0056 */
[----:B------:R-:W2:Y:S04]  /*1a550*/  LDL R93, [R1+0x584] ;  /* 0x00058400015d7983 */ /* 0x000ea80000100800 */
[----:B------:R-:W2:Y:S04]  /*1a560*/  LDL R82, [R1+0x588] ;  /* 0x0005880001527983 */ /* 0x000ea80000100800 */
[----:B------:R-:W2:Y:S04]  /*1a570*/  LDL R88, [R1+0x5c4] ;  /* 0x0005c40001587983 */ /* 0x000ea80000100800 */
[----:B------:R-:W2:Y:S04]  /*1a580*/  LDL R65, [R1+0x5c8] ;  /* 0x0005c80001417983 */ /* 0x000ea80000100800 */
[----:B------:R-:W2:Y:S04]  /*1a590*/  LDL.LU R86, [R1+0x1094] ;  /* 0x0010940001567983 */ /* 0x000ea80000300800 */
[----:B------:R-:W2:Y:S04]  /*1a5a0*/  LDL.LU R80, [R1+0x1090] ;  /* 0x0010900001507983 */ /* 0x000ea80000300800 */
[----:B------:R0:W2:Y:S01]  /*1a5b0*/  @P0 LDG.E.U8 R44, desc[UR20][R18.64] ;  /* 0x00000014122c0981 */ /* 0x0000a2000c1e1100 */
[----:B---3--:R-:W-:-:S03]  /*1a5c0*/  PRMT R92, RZ, 0x7610, R92 ;  /* 0x00007610ff5c7816 */ /* 0x008fc6000000005c */
[----:B------:R-:W3:Y:S04]  /*1a5d0*/  LDL R71, [R1+0x604] ;  /* 0x0006040001477983 */ /* 0x000ee80000100800 */
[----:B------:R-:W2:Y:S04]  /*1a5e0*/  LDL R77, [R1+0x608] ;  /* 0x00060800014d7983 */ /* 0x000ea80000100800 */
[----:B------:R-:W0:Y:S04]  /*1a5f0*/  LDL R18, [R1+0x3e4] ;  /* 0x0003e40001127983 */ /* 0x000e280000100800 */
[----:B------:R-:W0:Y:S04]  /*1a600*/  LDL R19, [R1+0x3e8] ;  /* 0x0003e80001137983 */ /* 0x000e280000100800 */
[----:B------:R-:W2:Y:S04]  /*1a610*/  LDL R83, [R1+0x644] ;  /* 0x0006440001537983 */ /* 0x000ea80000100800 */
[----:B------:R-:W2:Y:S04]  /*1a620*/  LDL R89, [R1+0x648] ;  /* 0x0006480001597983 */ /* 0x000ea80000100800 */
[----:B------:R-:W2:Y:S04]  /*1a630*/  LDL R15, [R1+0x684] ;  /* 0x00068400010f7983 */ /* 0x000ea80000100800 */
[----:B------:R-:W2:Y:S01]  /*1a640*/  LDL R17, [R1+0x688] ;  /* 0x0006880001117983 */ /* 0x000ea20000100800 */
[----:B0-----:R-:W-:-:S04]  /*1a650*/  @P0 LOP3.LUT R19, R19, R18, RZ, 0x3c, !PT ;  /* 0x0000001213130212 */ /* 0x001fc800078e3cff */
        /* <DEDUP_REMOVED lines=42> */
[----:B------:R-:W2:Y:S01]  /*1a900*/  LDL R19, [R1+0x544] ;  /* 0x0005440001137983 */ /* 0x000ea20000100800 */
[----:B------:R-:W-:Y:S01]  /*1a910*/  @P0 IMAD.MOV.U32 R18, RZ, RZ, R87 ;  /* 0x000000ffff120224 */ /* 0x000fe200078e0057 */
[----:B------:R-:W-:-:S02]  /*1a920*/  PRMT R76, RZ, 0x7610, R76 ;  /* 0x00007610ff4c7816 */ /* 0x000fc4000000004c */
[----:B------:R-:W-:Y:S02]  /*1a930*/  PRMT R86, RZ, 0x7610, R86 ;  /* 0x00007610ff567816 */ /* 0x000fe40000000056 */
[----:B------:R-:W-:Y:S02]  /*1a940*/  PRMT R80, RZ, 0x7610, R80 ;  /* 0x00007610ff507816 */ /* 0x000fe40000000050 */
[----:B------:R-:W-:Y:S01]  /*1a950*/  PRMT R74, RZ, 0x7610, R74 ;  /* 0x00007610ff4a7816 */ /* 0x000fe2000000004a */
[----:B--2---:R0:W2:Y:S01]  /*1a960*/  @P0 LDG.E.U8 R81, desc[UR20][R18.64] ;  /* 0x0000001412510981 */ /* 0x0040a2000c1e1100 */
[----:B------:R-:W-:Y:S01]  /*1a970*/  PRMT R92, RZ, 0x7610, R92 ;  /* 0x00007610ff5c7816 */ /* 0x000fe2000000005c */
[----:B0-----:R-:W-:Y:S02]  /*1a980*/  @P0 IMAD.MOV.U32 R18, RZ, RZ, R82 ;  /* 0x000000ffff120224 */ /* 0x001fe400078e0052 */
[----:B------:R-:W-:-:S05]  /*1a990*/  @P0 IMAD.MOV.U32 R19, RZ, RZ, R93 ;  /* 0x000000ffff130224 */ /* 0x000fca00078e005d */
[----:B------:R0:W4:Y:S02]  /*1a9a0*/  @P0 LDG.E.U8 R76, desc[UR20][R18.64] ;  /* 0x00000014124c0981 */ /* 0x000124000c1e1100 */
[----:B0-----:R-:W-:Y:S02]  /*1a9b0*/  @P0 IMAD.MOV.U32 R18, RZ, RZ, R65 ;  /* 0x000000ffff120224 */ /* 0x001fe400078e0041 */
[----:B------:R-:W-:-:S05]  /*1a9c0*/  @P0 IMAD.MOV.U32 R19, RZ, RZ, R88 ;  /* 0x000000ffff130224 */ /* 0x000fca00078e0058 */
[----:B------:R0:W4:Y:S02]  /*1a9d0*/  @P0 LDG.E.U8 R92, desc[UR20][R18.64] ;  /* 0x00000014125c0981 */ /* 0x000124000c1e1100 */
[----:B0-----:R-:W-:Y:S02]  /*1a9e0*/  @P0 IMAD.MOV.U32 R18, RZ, RZ, R77 ;  /* 0x000000ffff120224 */ /* 0x001fe400078e004d */
[----:B---3--:R-:W-:-:S05]  /*1a9f0*/  @P0 IMAD.MOV.U32 R19, RZ, RZ, R71 ;  /* 0x000000ffff130224 */ /* 0x008fca00078e0047 */
[----:B------:R0:W3:Y:S02]  /*1aa00*/  @P0 LDG.E.U8 R86, desc[UR20][R18.64] ;  /* 0x0000001412560981 */ /* 0x0000e4000c1e1100 */
[----:B0-----:R-:W-:Y:S02]  /*1aa10*/  @P0 IMAD.MOV.U32 R18, RZ, RZ, R89 ;  /* 0x000000ffff120224 */ /* 0x001fe400078e0059 */
[----:B------:R-:W-:-:S05]  /*1aa20*/  @P0 IMAD.MOV.U32 R19, RZ, RZ, R83 ;  /* 0x000000ffff130224 */ /* 0x000fca00078e0053 */
[----:B------:R0:W3:Y:S02]  /*1aa30*/  @P0 LDG.E.U8 R80, desc[UR20][R18.64] ;  /* 0x0000001412500981 */ /* 0x0000e4000c1e1100 */
[----:B0-----:R-:W-:Y:S02]  /*1aa40*/  @P0 IMAD.MOV.U32 R18, RZ, RZ, R17 ;  /* 0x000000ffff120224 */ /* 0x001fe400078e0011 */
[----:B------:R-:W-:-:S05]  /*1aa50*/  @P0 IMAD.MOV.U32 R19, RZ, RZ, R15 ;  /* 0x000000ffff130224 */ /* 0x000fca00078e000f */
[----:B------:R0:W3:Y:S02]  /*1aa60*/  @P0 LDG.E.U8 R74, desc[UR20][R18.64] ;  /* 0x00000014124a0981 */ /* 0x0000e4000c1e1100 */
[----:B0-----:R-:W-:Y:S02]  /*1aa70*/  @P0 IMAD.MOV.U32 R19, RZ, RZ, R31 ;  /* 0x000000ffff130224 */ /* 0x001fe400078e001f */
[----:B------:R-:W-:Y:S01]  /*1aa80*/  @P0 IMAD.MOV.U32 R18, RZ, RZ, R50 ;  /* 0x000000ffff120224 */ /* 0x000fe200078e0032 */
[----:B------:R-:W3:Y:S04]  /*1aa90*/  LDL.LU R31, [R1+0x1078] ;  /* 0x00107800011f7983 */ /* 0x000ee80000300800 */
[----:B------:R-:W3:Y:S01]  /*1aaa0*/  LDL.LU R50, [R1+0x1074] ;  /* 0x0010740001327983 */ /* 0x000ee20000300800 */
[----:B------:R-:W-:-:S02]  /*1aab0*/  PRMT R68, RZ, 0x7610, R68 ;  /* 0x00007610ff447816 */ /* 0x000fc40000000044 */
[----:B------:R-:W-:-:S04]  /*1aac0*/  PRMT R62, RZ, 0x7610, R62 ;  /* 0x00007610ff3e7816 */ /* 0x000fc8000000003e */
[----:B------:R0:W3:Y:S01]  /*1aad0*/  @P0 LDG.E.U8 R68, desc[UR20][R18.64] ;  /* 0x0000001412440981 */ /* 0x0000e2000c1e1100 */
[----:B------:R-:W-:Y:S01]  /*1aae0*/  PRMT R56, RZ, 0x7610, R56 ;  /* 0x00007610ff387816 */ /* 0x000fe20000000038 */
[----:B0-----:R-:W-:Y:S02]  /*1aaf0*/  @P0 IMAD.MOV.U32 R18, RZ, RZ, R30 ;  /* 0x000000ffff120224 */ /* 0x001fe400078e001e */
[----:B------:R-:W-:Y:S02]  /*1ab00*/  @P0 IMAD.MOV.U32 R19, RZ, RZ, R34 ;  /* 0x000000ffff130224 */ /* 0x000fe400078e0022 */
[----:B------:R-:W3:Y:S04]  /*1ab10*/  LDL.LU R34, [R1+0x1070] ;  /* 0x0010700001227983 */ /* 0x000ee80000300800 */
[----:B------:R0:W3:Y:S04]  /*1ab20*/  @P0 LDG.E.U8 R62, desc[UR20][R18.64] ;  /* 0x00000014123e0981 */ /* 0x0000e8000c1e1100 */
[----:B------:R-:W3:Y:S01]  /*1ab30*/  LDL.LU R30, [R1+0x106c] ;  /* 0x00106c00011e7983 */ /* 0x000ee20000300800 */
[----:B0-----:R-:W-:-:S02]  /*1ab40*/  @P0 IMAD.MOV.U32 R18, RZ, RZ, R85 ;  /* 0x000000ffff120224 */ /* 0x001fc400078e0055 */
[----:B------:R-:W-:-:S05]  /*1ab50*/  @P0 IMAD.MOV.U32 R19, RZ, RZ, R55 ;  /* 0x000000ffff130224 */ /* 0x000fca00078e0037 */
[----:B------:R0:W3:Y:S01]  /*1ab60*/  @P0 LDG.E.U8 R56, desc[UR20][R18.64] ;  /* 0x0000001412380981 */ /* 0x0000e2000c1e1100 */
[----:B------:R-:W-:Y:S01]  /*1ab70*/  PRMT R43, RZ, 0x7610, R43 ;  /* 0x00007610ff2b7816 */ /* 0x000fe2000000002b */
[----:B0-----:R-:W-:Y:S02]  /*1ab80*/  @P0 IMAD.MOV.U32 R18, RZ, RZ, R79 ;  /* 0x000000ffff120224 */ /* 0x001fe400078e004f */
[----:B------:R-:W-:Y:S01]  /*1ab90*/  @P0 IMAD.MOV.U32 R19, RZ, RZ, R67 ;  /* 0x000000ffff130224 */ /* 0x000fe200078e0043 */
[----:B--2---:R0:W-:Y:S04]  /*1aba0*/  STL [R1+0x34], R81 ;  /* 0x0000345101007387 */ /* 0x0041e80000100800 */
[----:B------:R-:W2:Y:S04]  /*1abb0*/  LDL R87, [R1+0x4d0] ;  /* 0x0004d00001577983 */ /* 0x000ea80000100800 */
[----:B------:R-:W2:Y:S04]  /*1abc0*/  LDL R93, [R1+0x50c] ;  /* 0x00050c00015d7983 */ /* 0x000ea80000100800 */
[----:B0-----:R-:W2:Y:S04]  /*1abd0*/  LDL R81, [R1+0x4cc] ;  /* 0x0004cc0001517983 */ /* 0x001ea80000100800 */
[----:B----4-:R0:W-:Y:S04]  /*1abe0*/  STL [R1+0x18], R76 ;  /* 0x0000184c01007387 */ /* 0x0101e80000100800 */
[----:B0-----:R-:W4:Y:S04]  /*1abf0*/  LDL R76, [R1+0x510] ;  /* 0x00051000014c7983 */ /* 0x001f280000100800 */
[----:B------:R-:W2:Y:S04]  /*1ac00*/  LDL.LU R55, [R1+0x1068] ;  /* 0x0010680001377983 */ /* 0x000ea80000300800 */
[----:B------:R-:W2:Y:S04]  /*1ac10*/  LDL.LU R85, [R1+0x1064] ;  /* 0x0010640001557983 */ /* 0x000ea80000300800 */
[----:B------:R-:W4:Y:S04]  /*1ac20*/  LDL R82, [R1+0x54c] ;  /* 0x00054c0001527983 */ /* 0x000f280000100800 */
[----:B------:R-:W4:Y:S04]  /*1ac30*/  LDL R88, [R1+0x550] ;  /* 0x0005500001587983 */ /* 0x000f280000100800 */
[----:B------:R-:W4:Y:S04]  /*1ac40*/  LDL R65, [R1+0x58c] ;  /* 0x00058c0001417983 */ /* 0x000f280000100800 */
[----:B------:R-:W4:Y:S04]  /*1ac50*/  LDL R71, [R1+0x590] ;  /* 0x0005900001477983 */ /* 0x000f280000100800 */
[----:B------:R-:W4:Y:S04]  /*1ac60*/  LDL R77, [R1+0x5cc] ;  /* 0x0005cc00014d7983 */ /* 0x000f280000100800 */
[----:B------:R-:W4:Y:S04]  /*1ac70*/  LDL R83, [R1+0x5d0] ;  /* 0x0005d00001537983 */ /* 0x000f280000100800 */
[----:B------:R-:W4:Y:S04]  /*1ac80*/  LDL.LU R67, [R1+0x1060] ;  /* 0x0010600001437983 */ /* 0x000f280000300800 */
[----:B------:R-:W4:Y:S04]  /*1ac90*/  LDL.LU R79, [R1+0x105c] ;  /* 0x00105c00014f7983 */ /* 0x000f280000300800 */
[----:B------:R-:W4:Y:S04]  /*1aca0*/  LDL R89, [R1+0x60c] ;  /* 0x00060c0001597983 */ /* 0x000f280000100800 */
[----:B------:R-:W4:Y:S04]  /*1acb0*/  LDL R15, [R1+0x64c] ;  /* 0x00064c00010f7983 */ /* 0x000f280000100800 */
[----:B------:R-:W4:Y:S01]  /*1acc0*/  LDL R17, [R1+0x650] ;  /* 0x0006500001117983 */ /* 0x000f220000100800 */
[----:B---3--:R-:W-:-:S06]  /*1acd0*/  PRMT R50, RZ, 0x7610, R50 ;  /* 0x00007610ff327816 */ /* 0x008fcc0000000032 */
[----:B------:R0:W3:Y:S02]  /*1ace0*/  @P0 LDG.E.U8 R50, desc[UR20][R18.64] ;  /* 0x0000001412320981 */ /* 0x0000e4000c1e1100 */
[----:B0-----:R-:W-:Y:S02]  /*1acf0*/  @P0 IMAD.MOV.U32 R18, RZ, RZ, R61 ;  /* 0x000000ffff120224 */ /* 0x001fe400078e003d */
[----:B------:R-:W-:Y:S02]  /*1ad00*/  @P0 IMAD.MOV.U32 R19, RZ, RZ, R73 ;  /* 0x000000ffff130224 */ /* 0x000fe400078e0049 */
[----:B------:R-:W3:Y:S04]  /*1ad10*/  LDL.LU R73, [R1+0x1058] ;  /* 0x0010580001497983 */ /* 0x000ee80000300800 */
[----:B------:R-:W3:Y:S04]  /*1ad20*/  LDL.LU R61, [R1+0x1054] ;  /* 0x00105400013d7983 */ /* 0x000ee80000300800 */
[----:B------:R0:W3:Y:S04]  /*1ad30*/  @P0 LDG.E.U8 R43, desc[UR20][R18.64] ;  /* 0x00000014122b0981 */ /* 0x0000e8000c1e1100 */
[----:B------:R-:W0:Y:S04]  /*1ad40*/  LDL R18, [R1+0x3ec] ;  /* 0x0003ec0001127983 */ /* 0x000e280000100800 */
[----:B------:R-:W0:Y:S01]  /*1ad50*/  LDL R19, [R1+0x410] ;  /* 0x0004100001137983 */ /* 0x000e220000100800 */
[----:B--2---:R-:W-:-:S02]  /*1ad60*/  PRMT R85, RZ, 0x7610, R85 ;  /* 0x00007610ff557816 */ /* 0x004fc40000000055 */
        /* <DEDUP_REMOVED lines=21> */
[----:B------:R0:W4:Y:S01]  /*1aec0*/  @P0 LDG.E.U8 R85, desc[UR20][R18.64] ;  /* 0x0000001412550981 */ /* 0x000122000c1e1100 */
[----:B------:R-:W-:Y:S02]  /*1aed0*/  PRMT R75, RZ, 0x7610, R75 ;  /* 0x00007610ff4b7816 */ /* 0x000fe4000000004b */
[----:B------:R-:W-:Y:S01]  /*1aee0*/  PRMT R70, RZ, 0x7610, R70 ;  /* 0x00007610ff467816 */ /* 0x000fe20000000046 */
[----:B0-----:R-:W-:Y:S02]  /*1aef0*/  @P0 IMAD.MOV.U32 R18, RZ, RZ, R87 ;  /* 0x000000ffff120224 */ /* 0x001fe400078e0057 */
[----:B------:R-:W-:-:S05]  /*1af00*/  @P0 IMAD.MOV.U32 R19, RZ, RZ, R81 ;  /* 0x000000ffff130224 */ /* 0x000fca00078e0051 */
[----:B------:R0:W2:Y:S04]  /*1af10*/  @P0 LDG.E.U8 R75, desc[UR20][R18.64] ;  /* 0x00000014124b0981 */ /* 0x0000a8000c1e1100 */
[----:B----4-:R1:W-:Y:S04]  /*1af20*/  STL [R1+0x84], R85 ;  /* 0x0000845501007387 */ /* 0x0103e80000100800 */
[----:B-1----:R-:W4:Y:S01]  /*1af30*/  LDL.LU R85, [R1+0x1048] ;  /* 0x0010480001557983 */ /* 0x002f220000300800 */
[----:B0-----:R-:W-:Y:S02]  /*1af40*/  @P0 IMAD.MOV.U32 R18, RZ, RZ, R76 ;  /* 0x000000ffff120224 */ /* 0x001fe400078e004c */
[----:B------:R-:W-:Y:S01]  /*1af50*/  @P0 IMAD.MOV.U32 R19, RZ, RZ, R93 ;  /* 0x000000ffff130224 */ /* 0x000fe200078e005d */
[----:B------:R-:W-:-:S04]  /*1af60*/  PRMT R59, RZ, 0x7610, R59 ;  /* 0x00007610ff3b7816 */ /* 0x000fc8000000003b */
[----:B------:R0:W4:Y:S01]  /*1af70*/  @P0 LDG.E.U8 R70, desc[UR20][R18.64] ;  /* 0x0000001412460981 */ /* 0x000122000c1e1100 */
        /* <DEDUP_REMOVED lines=10> */
[----:B------:R3:W4:Y:S01]  /*1b020*/  @P0 LDG.E.U8 R91, desc[UR20][R18.64] ;  /* 0x00000014125b0981 */ /* 0x000722000c1e1100 */
[----:B--2---:R-:W-:Y:S01]  /*1b030*/  PRMT R79, RZ, 0x7610, R79 ;  /* 0x00007610ff4f7816 */ /* 0x004fe2000000004f */
[----:B---3--:R-:W-:Y:S02]  /*1b040*/  @P0 IMAD.MOV.U32 R18, RZ, RZ, R61 ;  /* 0x000000ffff120224 */ /* 0x008fe400078e003d */
[----:B------:R-:W-:Y:S01]  /*1b050*/  @P0 IMAD.MOV.U32 R19, RZ, RZ, R89 ;  /* 0x000000ffff130224 */ /* 0x000fe200078e0059 */
[----:B------:R-:W2:Y:S01]  /*1b060*/  LDL.LU R61, [R1+0x1044] ;  /* 0x00104400013d7983 */ /* 0x000ea20000300800 */
[----:B------:R-:W-:Y:S02]  /*1b070*/  PRMT R73, RZ, 0x7610, R73 ;  /* 0x00007610ff497816 */ /* 0x000fe40000000049 */
[----:B----4-:R-:W-:-:S06]  /*1b080*/  PRMT R85, RZ, 0x7610, R85 ;  /* 0x00007610ff557816 */ /* 0x010fcc0000000055 */
[----:B------:R0:W3:Y:S02]  /*1b090*/  @P0 LDG.E.U8 R85, desc[UR20][R18.64] ;  /* 0x0000001412550981 */ /* 0x0000e4000c1e1100 */
[----:B0-----:R-:W-:Y:S02]  /*1b0a0*/  @P0 IMAD.MOV.U32 R18, RZ, RZ, R17 ;  /* 0x000000ffff120224 */ /* 0x001fe400078e0011 */
[----:B------:R-:W-:-:S05]  /*1b0b0*/  @P0 IMAD.MOV.U32 R19, RZ, RZ, R15 ;  /* 0x000000ffff130224 */ /* 0x000fca00078e000f */
[----:B------:R0:W4:Y:S02]  /*1b0c0*/  @P0 LDG.E.U8 R79, desc[UR20][R18.64] ;  /* 0x00000014124f0981 */ /* 0x000124000c1e1100 */
[----:B0-----:R-:W-:Y:S02]  /*1b0d0*/  @P0 IMAD.MOV.U32 R18, RZ, RZ, R55 ;  /* 0x000000ffff120224 */ /* 0x001fe400078e0037 */
[----:B------:R-:W-:Y:S02]  /*1b0e0*/  @P0 IMAD.MOV.U32 R19, RZ, RZ, R31 ;  /* 0x000000ffff130224 */ /* 0x000fe400078e001f */
[----:B------:R-:W3:Y:S04]  /*1b0f0*/  LDL.LU R31, [R1+0x1040] ;  /* 0x00104000011f7983 */ /* 0x000ee80000300800 */
[----:B------:R-:W3:Y:S04]  /*1b100*/  LDL.LU R55, [R1+0x103c] ;  /* 0x00103c0001377983 */ /* 0x000ee80000300800 */
[----:B------:R0:W4:Y:S04]  /*1b110*/  @P0 LDG.E.U8 R73, desc[UR20][R18.64] ;  /* 0x0000001412490981 */ /* 0x000128000c1e1100 */
[----:B------:R-:W4:Y:S04]  /*1b120*/  LDL R87, [R1+0x414] ;  /* 0x0004140001577983 */ /* 0x000f280000100800 */
[----:B------:R-:W4:Y:S01]  /*1b130*/  LDL R17, [R1+0x418] ;  /* 0x0004180001117983 */ /* 0x000f220000100800 */
[----:B0-----:R-:W-:-:S02]  /*1b140*/  @P0 IMAD.MOV.U32 R19, RZ, RZ, R32 ;  /* 0x000000ffff130224 */ /* 0x001fc400078e0020 */
[----:B------:R-:W-:Y:S01]  /*1b150*/  @P0 IMAD.MOV.U32 R18, RZ, RZ, R49 ;  /* 0x000000ffff120224 */ /* 0x000fe200078e0031 */
[----:B------:R-:W4:Y:S04]  /*1b160*/  LDL.LU R32, [R1+0x1038] ;  /* 0x0010380001207983 */ /* 0x000f280000300800 */
[----:B------:R-:W4:Y:S01]  /*1b170*/  LDL.LU R49, [R1+0x1034] ;  /* 0x0010340001317983 */ /* 0x000f220000300800 */
[----:B------:R-:W-:-:S03]  /*1b180*/  PRMT R67, RZ, 0x7610, R67 ;  /* 0x00007610ff437816 */ /* 0x000fc60000000043 */
[----:B------:R-:W4:Y:S04]  /*1b190*/  LDL R93, [R1+0x454] ;  /* 0x00045400015d7983 */ /* 0x000f280000100800 */
[----:B------:R-:W-:Y:S04]  /*1b1a0*/  STL [R1+0x68], R75 ;  /* 0x0000684b01007387 */ /* 0x000fe80000100800 */
[----:B------:R0:W-:Y:S04]  /*1b1b0*/  STL [R1+0x4c], R70 ;  /* 0x00004c4601007387 */ /* 0x0001e80000100800 */
[----:B------:R-:W4:Y:S04]  /*1b1c0*/  LDL R76, [R1+0x494] ;  /* 0x00049400014c7983 */ /* 0x000f280000100800 */
[----:B------:R-:W4:Y:S04]  /*1b1d0*/  LDL R82, [R1+0x498] ;  /* 0x0004980001527983 */ /* 0x000f280000100800 */
[----:B0-----:R-:W4:Y:S04]  /*1b1e0*/  LDL R70, [R1+0x458] ;  /* 0x0004580001467983 */ /* 0x001f280000100800 */
[----:B------:R0:W4:Y:S04]  /*1b1f0*/  @P0 LDG.E.U8 R67, desc[UR20][R18.64] ;  /* 0x0000001412430981 */ /* 0x000128000c1e1100 */
[----:B------:R1:W-:Y:S01]  /*1b200*/  STL [R1+0x30], R59 ;  /* 0x0000303b01007387 */ /* 0x0003e20000100800 */
[----:B0-----:R-:W-:-:S02]  /*1b210*/  @P0 IMAD.MOV.U32 R19, RZ, RZ, R54 ;  /* 0x000000ffff130224 */ /* 0x001fc400078e0036 */
[----:B------:R-:W-:Y:S01]  /*1b220*/  @P0 IMAD.MOV.U32 R18, RZ, RZ, R72 ;  /* 0x000000ffff120224 */ /* 0x000fe200078e0048 */
[----:B------:R-:W4:Y:S04]  /*1b230*/  LDL.LU R54, [R1+0x1030] ;  /* 0x0010300001367983 */ /* 0x000f280000300800 */
[----:B------:R-:W4:Y:S04]  /*1b240*/  LDL.LU R72, [R1+0x102c] ;  /* 0x00102c0001487983 */ /* 0x000f280000300800 */
[----:B------:R-:W4:Y:S01]  /*1b250*/  LDL R88, [R1+0x4d4] ;  /* 0x0004d40001587983 */ /* 0x000f220000100800 */
[----:B--2---:R-:W-:-:S03]  /*1b260*/  PRMT R61, RZ, 0x7610, R61 ;  /* 0x00007610ff3d7816 */ /* 0x004fc6000000003d */
[----:B------:R0:W-:Y:S04]  /*1b270*/  STL [R1+0x14], R53 ;  /* 0x0000143501007387 */ /* 0x0001e80000100800 */
[----:B-1----:R-:W2:Y:S04]  /*1b280*/  LDL R59, [R1+0x514] ;  /* 0x00051400013b7983 */ /* 0x002ea80000100800 */
[----:B------:R-:W2:Y:S04]  /*1b290*/  LDL R65, [R1+0x518] ;  /* 0x0005180001417983 */ /* 0x000ea80000100800 */
[----:B0-----:R-:W2:Y:S04]  /*1b2a0*/  LDL R53, [R1+0x4d8] ;  /* 0x0004d80001357983 */ /* 0x001ea80000100800 */
[----:B------:R0:W2:Y:S04]  /*1b2b0*/  @P0 LDG.E.U8 R61, desc[UR20][R18.64] ;  /* 0x00000014123d0981 */ /* 0x0000a8000c1e1100 */
[----:B------:R-:W2:Y:S04]  /*1b2c0*/  LDL R71, [R1+0x554] ;  /* 0x0005540001477983 */ /* 0x000ea80000100800 */
[----:B------:R-:W2:Y:S01]  /*1b2d0*/  LDL R77, [R1+0x558] ;  /* 0x00055800014d7983 */ /* 0x000ea20000100800 */
[----:B0-----:R-:W-:-:S02]  /*1b2e0*/  @P0 IMAD.MOV.U32 R18, RZ, RZ, R60 ;  /* 0x000000ffff120224 */ /* 0x001fc400078e003c */
[----:B------:R-:W-:Y:S01]  /*1b2f0*/  @P0 IMAD.MOV.U32 R19, RZ, RZ, R21 ;  /* 0x000000ffff130224 */ /* 0x000fe200078e0015 */
[----:B------:R-:W2:Y:S04]  /*1b300*/  LDL.LU R60, [R1+0x1028] ;  /* 0x00102800013c7983 */ /* 0x000ea80000300800 */
[----:B------:R-:W2:Y:S04]  /*1b310*/  LDL R83, [R1+0x594] ;  /* 0x0005940001537983 */ /* 0x000ea80000100800 */
[----:B------:R-:W2:Y:S04]  /*1b320*/  LDL R89, [R1+0x598] ;  /* 0x0005980001597983 */ /* 0x000ea80000100800 */
[----:B------:R-:W2:Y:S04]  /*1b330*/  LDL R15, [R1+0x5d4] ;  /* 0x0005d400010f7983 */ /* 0x000ea80000100800 */
[----:B------:R-:W2:Y:S01]  /*1b340*/  LDL R21, [R1+0x5d8] ;  /* 0x0005d80001157983 */ /* 0x000ea20000100800 */
[----:B------:R-:W-:-:S02]  /*1b350*/  PRMT R42, RZ, 0x7610, R42 ;  /* 0x00007610ff2a7816 */ /* 0x000fc4000000002a */
[----:B------:R-:W-:Y:S02]  /*1b360*/  PRMT R69, RZ, 0x7610, R69 ;  /* 0x00007610ff457816 */ /* 0x000fe40000000045 */
[----:B---3--:R-:W-:-:S06]  /*1b370*/  PRMT R55, RZ, 0x7610, R55 ;  /* 0x00007610ff377816 */ /* 0x008fcc0000000037 */
[----:B------:R0:W3:Y:S02]  /*1b380*/  @P0 LDG.E.U8 R55, desc[UR20][R18.64] ;  /* 0x0000001412370981 */ /* 0x0000e4000c1e1100 */
[----:B0-----:R-:W-:Y:S02]  /*1b390*/  @P0 IMAD.MOV.U32 R18, RZ, RZ, R20 ;  /* 0x000000ffff120224 */ /* 0x001fe400078e0014 */
[----:B------:R-:W-:Y:S02]  /*1b3a0*/  @P0 IMAD.MOV.U32 R19, RZ, RZ, R78 ;  /* 0x000000ffff130224 */ /* 0x000fe400078e004e */
[----:B------:R-:W3:Y:S01]  /*1b3b0*/  LDL.LU R78, [R1+0x1024] ;  /* 0x00102400014e7983 */ /* 0x000ee20000300800 */
[----:B----4-:R-:W-:-:S03]  /*1b3c0*/  PRMT R49, RZ, 0x7610, R49 ;  /* 0x00007610ff317816 */ /* 0x010fc60000000031 */
[----:B------:R-:W4:Y:S04]  /*1b3d0*/  LDL R20, [R1+0x614] ;  /* 0x0006140001147983 */ /* 0x000f280000100800 */
[----:B------:R0:W3:Y:S02]  /*1b3e0*/  @P0 LDG.E.U8 R49, desc[UR20][R18.64] ;  /* 0x0000001412310981 */ /* 0x0000e4000c1e1100 */
[----:B0-----:R-:W-:Y:S02]  /*1b3f0*/  @P0 IMAD.MOV.U32 R19, RZ, RZ, R84 ;  /* 0x000000ffff130224 */ /* 0x001fe400078e0054 */
[----:B------:R-:W-:Y:S01]  /*1b400*/  @P0 IMAD.MOV.U32 R18, RZ, RZ, R90 ;  /* 0x000000ffff120224 */ /* 0x000fe200078e005a */
[----:B------:R-:W3:Y:S04]  /*1b410*/  LDL.LU R84, [R1+0x1020] ;  /* 0x0010200001547983 */ /* 0x000ee80000300800 */
[----:B------:R-:W3:Y:S04]  /*1b420*/  LDL.LU R90, [R1+0x101c] ;  /* 0x00101c00015a7983 */ /* 0x000ee80000300800 */
[----:B------:R0:W4:Y:S02]  /*1b430*/  @P0 LDG.E.U8 R42, desc[UR20][R18.64] ;  /* 0x00000014122a0981 */ /* 0x000124000c1e1100 */
[----:B0-----:R-:W-:-:S02]  /*1b440*/  @P0 IMAD.MOV.U32 R18, RZ, RZ, R17 ;  /* 0x000000ffff120224 */ /* 0x001fc400078e0011 */
[----:B------:R-:W-:Y:S01]  /*1b450*/  @P0 IMAD.MOV.U32 R19, RZ, RZ, R87 ;  /* 0x000000ffff130224 */ /* 0x000fe200078e0057 */
[----:B------:R-:W-:Y:S01]  /*1b460*/  PRMT R64, RZ, 0x7610, R64 ;  /* 0x00007610ff407816 */ /* 0x000fe20000000040 */
[----:B------:R-:W-:Y:S01]  /*1b470*/  VIADD R16, R0, 0x7 ;  /* 0x0000000700107836 */ /* 0x000fe20000000000 */
[----:B------:R-:W-:Y:S01]  /*1b480*/  PRMT R58, RZ, 0x7610, R58 ;  /* 0x00007610ff3a7816 */ /* 0x000fe2000000003a */
[----:B------:R-:W4:Y:S04]  /*1b490*/  LDL R17, [R1+0x654] ;  /* 0x0006540001117983 */ /* 0x000f280000100800 */
[----:B------:R0:W4:Y:S02]  /*1b4a0*/  @P0 LDG.E.U8 R69, desc[UR20][R18.64] ;  /* 0x0000001412450981 */ /* 0x000124000c1e1100 */
[----:B0-----:R-:W-:-:S02]  /*1b4b0*/  @P0 IMAD.MOV.U32 R18, RZ, RZ, R70 ;  /* 0x000000ffff120224 */ /* 0x001fc400078e0046 */
[----:B------:R-:W-:-:S05]  /*1b4c0*/  @P0 IMAD.MOV.U32 R19, RZ, RZ, R93 ;  /* 0x000000ffff130224 */ /* 0x000fca00078e005d */
[----:B------:R0:W4:Y:S01]  /*1b4d0*/  @P0 LDG.E.U8 R64, desc[UR20][R18.64] ;  /* 0x0000001412400981 */ /* 0x000122000c1e1100 */
[----:B------:R-:W-:Y:S01]  /*1b4e0*/  PRMT R52, RZ, 0x7610, R52 ;  /* 0x00007610ff347816 */ /* 0x000fe20000000034 */
[----:B0-----:R-:W-:Y:S02]  /*1b4f0*/  @P0 IMAD.MOV.U32 R18, RZ, RZ, R82 ;  /* 0x000000ffff120224 */ /* 0x001fe400078e0052 */
[----:B------:R-:W-:Y:S01]  /*1b500*/  @P0 IMAD.MOV.U32 R19, RZ, RZ, R76 ;  /* 0x000000ffff130224 */ /* 0x000fe200078e004c */
[----:B------:R-:W-:-:S04]  /*1b510*/  IABS R12, R16 ;  /* 0x00000010000c7213 */ /* 0x000fc80000000000 */
[----:B------:R2:W4:Y:S01]  /*1b520*/  @P0 LDG.E.U8 R58, desc[UR20][R18.64] ;  /* 0x00000014123a0981 */ /* 0x000522000c1e1100 */
[----:B------:R-:W-:Y:S01]  /*1b530*/  PRMT R47, RZ, 0x7610, R47 ;  /* 0x00007610ff2f7816 */ /* 0x000fe2000000002f */
[----:B------:R-:W-:-:S04]  /*1b540*/  IMAD.HI.U32 R13, R11, R12, RZ ;  /* 0x0000000c0b0d7227 */ /* 0x000fc800078e00ff */
[----:B--2---:R-:W-:Y:S02]  /*1b550*/  @P0 IMAD.MOV.U32 R18, RZ, RZ, R53 ;  /* 0x000000ffff120224 */ /* 0x004fe400078e0035 */
[----:B------:R-:W-:-:S05]  /*1b560*/  @P0 IMAD.MOV.U32 R19, RZ, RZ, R88 ;  /* 0x000000ffff130224 */ /* 0x000fca00078e0058 */
[----:B------:R0:W2:Y:S01]  /*1b570*/  @P0 LDG.E.U8 R52, desc[UR20][R18.64] ;  /* 0x0000001412340981 */ /* 0x0000a2000c1e1100 */
[----:B------:R-:W-:Y:S01]  /*1b580*/  PRMT R45, RZ, 0x7610, R45 ;  /* 0x00007610ff2d7816 */ /* 0x000fe2000000002d */
[----:B------:R-:W-:Y:S02]  /*1b590*/  IMAD.MOV R13, RZ, RZ, -R13 ;  /* 0x000000ffff0d7224 */ /* 0x000fe400078e0a0d */
[----:B0-----:R-:W-:Y:S02]  /*1b5a0*/  @P0 IMAD.MOV.U32 R18, RZ, RZ, R65 ;  /* 0x000000ffff120224 */ /* 0x001fe400078e0041 */
[----:B------:R-:W-:-:S05]  /*1b5b0*/  @P0 IMAD.MOV.U32 R19, RZ, RZ, R59 ;  /* 0x000000ffff130224 */ /* 0x000fca00078e003b */
[----:B------:R0:W2:Y:S01]  /*1b5c0*/  @P0 LDG.E.U8 R47, desc[UR20][R18.64] ;  /* 0x00000014122f0981 */ /* 0x0000a2000c1e1100 */
[----:B------:R-:W-:Y:S01]  /*1b5d0*/  IMAD R12, R10, R13, R12 ;  /* 0x0000000d0a0c7224 */ /* 0x000fe200078e020c */
[----:B------:R-:W-:Y:S01]  /*1b5e0*/  PRMT R13, RZ, 0x7610, R13 ;  /* 0x00007610ff0d7816 */ /* 0x000fe2000000000d */
[----:B0-----:R-:W-:Y:S02]  /*1b5f0*/  @P0 IMAD.MOV.U32 R18, RZ, RZ, R77 ;  /* 0x000000ffff120224 */ /* 0x001fe400078e004d */
[----:B------:R-:W-:-:S05]  /*1b600*/  @P0 IMAD.MOV.U32 R19, RZ, RZ, R71 ;  /* 0x000000ffff130224 */ /* 0x000fca00078e0047 */
[----:B------:R0:W2:Y:S02]  /*1b610*/  @P0 LDG.E.U8 R45, desc[UR20][R18.64] ;  /* 0x00000014122d0981 */ /* 0x0000a4000c1e1100 */
[----:B0-----:R-:W-:Y:S02]  /*1b620*/  @P0 IMAD.MOV.U32 R18, RZ, RZ, R89 ;  /* 0x000000ffff120224 */ /* 0x001fe400078e0059 */
[----:B------:R-:W-:-:S05]  /*1b630*/  @P0 IMAD.MOV.U32 R19, RZ, RZ, R83 ;  /* 0x000000ffff130224 */ /* 0x000fca00078e0053 */
[----:B------:R0:W2:Y:S02]  /*1b640*/  @P0 LDG.E.U8 R13, desc[UR20][R18.64] ;  /* 0x00000014120d0981 */ /* 0x0000a4000c1e1100 */
[----:B0-----:R-:W-:Y:S02]  /*1b650*/  @P0 IMAD.MOV.U32 R18, RZ, RZ, R21 ;  /* 0x000000ffff120224 */ /* 0x001fe400078e0015 */
[----:B------:R-:W-:Y:S01]  /*1b660*/  @P0 IMAD.MOV.U32 R19, RZ, RZ, R15 ;  /* 0x000000ffff130224 */ /* 0x000fe200078e000f */
[----:B---3--:R-:W-:Y:S02]  /*1b670*/  PRMT R90, RZ, 0x7610, R90 ;  /* 0x00007610ff5a7816 */ /* 0x008fe4000000005a */
[----:B------:R-:W-:-:S04]  /*1b680*/  PRMT R84, RZ, 0x7610, R84 ;  /* 0x00007610ff547816 */ /* 0x000fc80000000054 */
[----:B------:R0:W3:Y:S02]  /*1b690*/  @P0 LDG.E.U8 R90, desc[UR20][R18.64] ;  /* 0x00000014125a0981 */ /* 0x0000e4000c1e1100 */
[----:B0-----:R-:W-:Y:S02]  /*1b6a0*/  @P0 IMAD.MOV.U32 R18, RZ, RZ, R60 ;  /* 0x000000ffff120224 */ /* 0x001fe400078e003c */
[----:B----4-:R-:W-:Y:S01]  /*1b6b0*/  @P0 IMAD.MOV.U32 R19, RZ, RZ, R20 ;  /* 0x000000ffff130224 */ /* 0x010fe200078e0014 */
[----:B------:R-:W4:Y:S04]  /*1b6c0*/  LDL.LU R60, [R1+0x1018] ;  /* 0x00101800013c7983 */ /* 0x000f280000300800 */
[----:B------:R-:W3:Y:S04]  /*1b6d0*/  LDL R71, [R1+0x41c] ;  /* 0x00041c0001477983 */ /* 0x000ee80000100800 */
[----:B------:R-:W3:Y:S04]  /*1b6e0*/  LDL R77, [R1+0x420] ;  /* 0x00042000014d7983 */ /* 0x000ee80000100800 */
[----:B------:R-:W3:Y:S04]  /*1b6f0*/  LDL R21, [R1+0x45c] ;  /* 0x00045c0001157983 */ /* 0x000ee80000100800 */
[----:B------:R-:W3:Y:S04]  /*1b700*/  LDL R20, [R1+0x460] ;  /* 0x0004600001147983 */ /* 0x000ee80000100800 */
[----:B------:R0:W3:Y:S04]  /*1b710*/  @P0 LDG.E.U8 R84, desc[UR20][R18.64] ;  /* 0x0000001412540981 */ /* 0x0000e8000c1e1100 */
[----:B------:R-:W-:Y:S01]  /*1b720*/  STL [R1+0xb8], R69 ;  /* 0x0000b84501007387 */ /* 0x000fe20000100800 */
[----:B0-----:R-:W-:-:S03]  /*1b730*/  @P0 IMAD.MOV.U32 R18, RZ, RZ, R54 ;  /* 0x000000ffff120224 */ /* 0x001fc600078e0036 */
[----:B------:R-:W3:Y:S01]  /*1b740*/  LDL.LU R54, [R1+0x1014] ;  /* 0x0010140001367983 */ /* 0x000ee20000300800 */
[----:B------:R-:W-:Y:S01]  /*1b750*/  PRMT R78, RZ, 0x7610, R78 ;  /* 0x00007610ff4e7816 */ /* 0x000fe2000000004e */
[----:B------:R-:W-:Y:S01]  /*1b760*/  @P0 IMAD.MOV.U32 R19, RZ, RZ, R17 ;  /* 0x000000ffff130224 */ /* 0x000fe200078e0011 */
[----:B------:R-:W-:-:S04]  /*1b770*/  PRMT R72, RZ, 0x7610, R72 ;  /* 0x00007610ff487816 */ /* 0x000fc80000000048 */
[----:B------:R0:W3:Y:S01]  /*1b780*/  @P0 LDG.E.U8 R78, desc[UR20][R18.64] ;  /* 0x00000014124e0981 */ /* 0x0000e2000c1e1100 */
[----:B------:R-:W-:Y:S01]  /*1b790*/  PRMT R66, RZ, 0x7610, R66 ;  /* 0x00007610ff427816 */ /* 0x000fe20000000042 */
[----:B0-----:R-:W-:Y:S02]  /*1b7a0*/  @P0 IMAD.MOV.U32 R18, RZ, RZ, R34 ;  /* 0x000000ffff120224 */ /* 0x001fe400078e0022 */
[----:B------:R-:W-:-:S05]  /*1b7b0*/  @P0 IMAD.MOV.U32 R19, RZ, RZ, R33 ;  /* 0x000000ffff130224 */ /* 0x000fca00078e0021 */
[----:B------:R0:W3:Y:S04]  /*1b7c0*/  @P0 LDG.E.U8 R72, desc[UR20][R18.64] ;  /* 0x0000001412480981 */ /* 0x0000e8000c1e1100 */
[----:B------:R-:W-:Y:S04]  /*1b7d0*/  STL [R1+0x9c], R64 ;  /* 0x00009c4001007387 */ /* 0x000fe80000100800 */
[----:B------:R-:W3:Y:S01]  /*1b7e0*/  LDL.LU R33, [R1+0x1010] ;  /* 0x0010100001217983 */ /* 0x000ee20000300800 */
[----:B0-----:R-:W-:Y:S02]  /*1b7f0*/  @P0 IMAD.MOV.U32 R18, RZ, RZ, R36 ;  /* 0x000000ffff120224 */ /* 0x001fe400078e0024 */
[----:B------:R-:W-:Y:S01]  /*1b800*/  @P0 IMAD.MOV.U32 R19, RZ, RZ, R35 ;  /* 0x000000ffff130224 */ /* 0x000fe200078e0023 */
[----:B------:R-:W3:Y:S04]  /*1b810*/  LDL.LU R34, [R1+0x100c] ;  /* 0x00100c0001227983 */ /* 0x000ee80000300800 */
[----:B------:R0:W3:Y:S04]  /*1b820*/  @P0 LDG.E.U8 R66, desc[UR20][R18.64] ;  /* 0x0000001412420981 */ /* 0x0000e8000c1e1100 */
[----:B------:R-:W-:Y:S01]  /*1b830*/  STL [R1+0x80], R58 ;  /* 0x0000803a01007387 */ /* 0x000fe20000100800 */
[----:B0-----:R-:W-:-:S02]  /*1b840*/  @P0 IMAD.MOV.U32 R18, RZ, RZ, R38 ;  /* 0x000000ffff120224 */ /* 0x001fc400078e0026 */
[----:B------:R-:W-:Y:S01]  /*1b850*/  @P0 IMAD.MOV.U32 R19, RZ, RZ, R37 ;  /* 0x000000ffff130224 */ /* 0x000fe200078e0025 */
[----:B--2---:R-:W-:Y:S04]  /*1b860*/  STL [R1+0x64], R52 ;  /* 0x0000643401007387 */ /* 0x004fe80000100800 */
[----:B------:R-:W2:Y:S04]  /*1b870*/  LDL.LU R35, [R1+0x1008] ;  /* 0x0010080001237983 */ /* 0x000ea80000300800 */
[----:B------:R-:W2:Y:S04]  /*1b880*/  LDL.LU R36, [R1+0x1004] ;  /* 0x0010040001247983 */ /* 0x000ea80000300800 */
[----:B------:R-:W2:Y:S04]  /*1b890*/  LDL R83, [R1+0x4dc] ;  /* 0x0004dc0001537983 */ /* 0x000ea80000100800 */
[----:B------:R-:W-:Y:S01]  /*1b8a0*/  STL [R1+0x48], R47 ;  /* 0x0000482f01007387 */ /* 0x000fe20000100800 */
[----:B------:R-:W-:-:S03]  /*1b8b0*/  PRMT R48, RZ, 0x7610, R48 ;  /* 0x00007610ff307816 */ /* 0x000fc60000000030 */
[----:B------:R-:W-:Y:S04]  /*1b8c0*/  STL [R1+0x2c], R45 ;  /* 0x00002c2d01007387 */ /* 0x000fe80000100800 */
[----:B------:R-:W2:Y:S04]  /*1b8d0*/  LDL.LU R37, [R1+0x1000] ;  /* 0x0010000001257983 */ /* 0x000ea80000300800 */
[----:B------:R-:W2:Y:S04]  /*1b8e0*/  LDL.LU R38, [R1+0xffc] ;  /* 0x000ffc0001267983 */ /* 0x000ea80000300800 */
[----:B------:R-:W2:Y:S04]  /*1b8f0*/  LDL R89, [R1+0x51c] ;  /* 0x00051c0001597983 */ /* 0x000ea80000100800 */
[----:B------:R0:W-:Y:S04]  /*1b900*/  STL [R1+0x10], R13 ;  /* 0x0000100d01007387 */ /* 0x0001e80000100800 */
[----:B0-----:R-:W2:Y:S01]  /*1b910*/  LDL R13, [R1+0x520] ;  /* 0x00052000010d7983 */ /* 0x001ea20000100800 */
[----:B----4-:R-:W-:-:S06]  /*1b920*/  PRMT R60, RZ, 0x7610, R60 ;  /* 0x00007610ff3c7816 */ /* 0x010fcc000000003c */
[----:B------:R0:W4:Y:S02]  /*1b930*/  @P0 LDG.E.U8 R60, desc[UR20][R18.64] ;  /* 0x00000014123c0981 */ /* 0x000124000c1e1100 */
[----:B0-----:R-:W-:Y:S02]  /*1b940*/  @P0 IMAD.MOV.U32 R18, RZ, RZ, R14 ;  /* 0x000000ffff120224 */ /* 0x001fe400078e000e */
[----:B------:R-:W-:Y:S02]  /*1b950*/  @P0 IMAD.MOV.U32 R19, RZ, RZ, R39 ;  /* 0x000000ffff130224 */ /* 0x000fe400078e0027 */
[----:B------:R-:W2:Y:S04]  /*1b960*/  LDL.LU R39, [R1+0xff8] ;  /* 0x000ff80001277983 */ /* 0x000ea80000300800 */
[----:B------:R-:W2:Y:S04]  /*1b970*/  LDL.LU R14, [R1+0xff4] ;  /* 0x000ff400010e7983 */ /* 0x000ea80000300800 */
[----:B------:R-:W2:Y:S01]  /*1b980*/  LDL.LU R15, [R1+0x140] ;  /* 0x00014000010f7983 */ /* 0x000ea20000300800 */
[----:B---3--:R-:W-:-:S06]  /*1b990*/  PRMT R54, RZ, 0x7610, R54 ;  /* 0x00007610ff367816 */ /* 0x008fcc0000000036 */
[----:B------:R0:W3:Y:S02]  /*1b9a0*/  @P0 LDG.E.U8 R54, desc[UR20][R18.64] ;  /* 0x0000001412360981 */ /* 0x0000e4000c1e1100 */
[----:B0-----:R-:W-:Y:S02]  /*1b9b0*/  @P0 IMAD.MOV.U32 R18, RZ, RZ, R27 ;  /* 0x000000ffff120224 */ /* 0x001fe400078e001b */
[----:B------:R-:W-:Y:S02]  /*1b9c0*/  @P0 IMAD.MOV.U32 R19, RZ, RZ, R28 ;  /* 0x000000ffff130224 */ /* 0x000fe400078e001c */
[----:B------:R-:W2:Y:S04]  /*1b9d0*/  LDL.LU R28, [R1+0xff0] ;  /* 0x000ff000011c7983 */ /* 0x000ea80000300800 */
[----:B------:R0:W2:Y:S04]  /*1b9e0*/  @P0 LDG.E.U8 R48, desc[UR20][R18.64] ;  /* 0x0000001412300981 */ /* 0x0000a8000c1e1100 */
[----:B------:R-:W2:Y:S01]  /*1b9f0*/  LDL.LU R27, [R1+0xfec] ;  /* 0x000fec00011b7983 */ /* 0x000ea20000300800 */
[----:B0-----:R-:W-:-:S02]  /*1ba00*/  @P0 IMAD.MOV.U32 R19, RZ, RZ, R7 ;  /* 0x000000ffff130224 */ /* 0x001fc400078e0007 */
[----:B------:R-:W-:Y:S01]  /*1ba10*/  @P0 IMAD.MOV.U32 R18, RZ, RZ, R46 ;  /* 0x000000ffff120224 */ /* 0x000fe200078e002e */
[----:B------:R-:W2:Y:S04]  /*1ba20*/  LDL.LU R7, [R1+0xfe8] ;  /* 0x000fe80001077983 */ /* 0x000ea80000300800 */
[----:B------:R-:W3:Y:S01]  /*1ba30*/  LDL.LU R46, [R1+0xfe4] ;  /* 0x000fe400012e7983 */ /* 0x000ee20000300800 */
[----:B------:R-:W-:Y:S02]  /*1ba40*/  PRMT R41, RZ, 0x7610, R41 ;  /* 0x00007610ff297816 */ /* 0x000fe40000000029 */
[----:B------:R-:W-:Y:S01]  /*1ba50*/  PRMT R5, RZ, 0x7610, R5 ;  /* 0x00007610ff057816 */ /* 0x000fe20000000005 */
[----:B------:R-:W4:Y:S04]  /*1ba60*/  LDL.LU R17, [R1+0x138] ;  /* 0x0001380001117983 */ /* 0x000f280000300800 */
[----:B------:R0:W4:Y:S01]  /*1ba70*/  @P0 LDG.E.U8 R41, desc[UR20][R18.64] ;  /* 0x0000001412290981 */ /* 0x000122000c1e1100 */
[----:B------:R-:W-:Y:S01]  /*1ba80*/  PRMT R4, RZ, 0x7610, R4 ;  /* 0x00007610ff047816 */ /* 0x000fe20000000004 */
[----:B0-----:R-:W-:-:S02]  /*1ba90*/  @P0 IMAD.MOV.U32 R18, RZ, RZ, R77 ;  /* 0x000000ffff120224 */ /* 0x001fc400078e004d */
[----:B------:R-:W-:Y:S01]  /*1baa0*/  @P0 IMAD.MOV.U32 R19, RZ, RZ, R71 ;  /* 0x000000ffff130224 */ /* 0x000fe200078e0047 */
[----:B------:R-:W4:Y:S04]  /*1bab0*/  LDL.LU R77, [R1+0x134] ;  /* 0x00013400014d7983 */ /* 0x000f280000300800 */
[----:B------:R0:W4:Y:S01]  /*1bac0*/  @P0 LDG.E.U8 R5, desc[UR20][R18.64] ;  /* 0x0000001412050981 */ /* 0x000122000c1e1100 */
[----:B------:R-:W-:Y:S01]  /*1bad0*/  PRMT R3, RZ, 0x7610, R3 ;  /* 0x00007610ff037816 */ /* 0x000fe20000000003 */
[----:B0-----:R-:W-:Y:S02]  /*1bae0*/  @P0 IMAD.MOV.U32 R18, RZ, RZ, R20 ;  /* 0x000000ffff120224 */ /* 0x001fe400078e0014 */
[----:B------:R-:W-:Y:S01]  /*1baf0*/  @P0 IMAD.MOV.U32 R19, RZ, RZ, R21 ;  /* 0x000000ffff130224 */ /* 0x000fe200078e0015 */
[----:B------:R-:W4:Y:S04]  /*1bb00*/  LDL.LU R20, [R1+0x130] ;  /* 0x0001300001147983 */ /* 0x000f280000300800 */
[----:B------:R2:W4:Y:S01]  /*1bb10*/  @P0 LDG.E.U8 R4, desc[UR20][R18.64] ;  /* 0x0000001412040981 */ /* 0x000522000c1e1100 */
[----:B------:R-:W-:-:S02]  /*1bb20*/  PRMT R2, RZ, 0x7610, R2 ;  /* 0x00007610ff027816 */ /* 0x000fc40000000002 */
[----:B------:R-:W-:Y:S01]  /*1bb30*/  PRMT R6, RZ, 0x7610, R6 ;  /* 0x00007610ff067816 */ /* 0x000fe20000000006 */
[----:B--2---:R-:W-:Y:S02]  /*1bb40*/  @P0 IMAD.MOV.U32 R19, RZ, RZ, R7 ;  /* 0x000000ffff130224 */ /* 0x004fe400078e0007 */
[----:B------:R-:W2:Y:S01]  /*1bb50*/  LDL.LU R7, [R1+0xfe0] ;  /* 0x000fe00001077983 */ /* 0x000ea20000300800 */
[----:B---3--:R-:W-:-:S03]  /*1bb60*/  @P0 IMAD.MOV.U32 R18, RZ, RZ, R46 ;  /* 0x000000ffff120224 */ /* 0x008fc600078e002e */
[----:B------:R-:W3:Y:S04]  /*1bb70*/  LDL.LU R46, [R1+0xfdc] ;  /* 0x000fdc00012e7983 */ /* 0x000ee80000300800 */
[----:B------:R0:W4:Y:S04]  /*1bb80*/  @P0 LDG.E.U8 R3, desc[UR20][R18.64] ;  /* 0x0000001412030981 */ /* 0x000128000c1e1100 */
[----:B------:R-:W4:Y:S01]  /*1bb90*/  LDL.LU R21, [R1+0x12c] ;  /* 0x00012c0001157983 */ /* 0x000f220000300800 */
[----:B0-----:R-:W-:-:S03]  /*1bba0*/  @P0 IMAD.MOV.U32 R18, RZ, RZ, R27 ;  /* 0x000000ffff120224 */ /* 0x001fc600078e001b */
[----:B------:R-:W4:Y:S01]  /*1bbb0*/  LDL.LU R27, [R1+0xfd8] ;  /* 0x000fd800011b7983 */ /* 0x000f220000300800 */
[----:B------:R-:W-:-:S03]  /*1bbc0*/  @P0 IMAD.MOV.U32 R19, RZ, RZ, R83 ;  /* 0x000000ffff130224 */ /* 0x000fc600078e0053 */
[----:B------:R-:W4:Y:S04]  /*1bbd0*/  LDL.LU R83, [R1+0x4] ;  /* 0x0000040001537983 */ /* 0x000f280000300800 */
[----:B------:R0:W4:Y:S02]  /*1bbe0*/  @P0 LDG.E.U8 R2, desc[UR20][R18.64] ;  /* 0x0000001412020981 */ /* 0x000124000c1e1100 */
[----:B0-----:R-:W-:Y:S02]  /*1bbf0*/  @P0 IMAD.MOV.U32 R18, RZ, RZ, R13 ;  /* 0x000000ffff120224 */ /* 0x001fe400078e000d */
[----:B------:R-:W-:-:S05]  /*1bc00*/  @P0 IMAD.MOV.U32 R19, RZ, RZ, R89 ;  /* 0x000000ffff130224 */ /* 0x000fca00078e0059 */
[----:B------:R0:W4:Y:S02]  /*1bc10*/  @P0 LDG.E.U8 R6, desc[UR20][R18.64] ;  /* 0x0000001412060981 */ /* 0x000124000c1e1100 */
[----:B0-----:R-:W-:Y:S02]  /*1bc20*/  @P0 IMAD.MOV.U32 R19, RZ, RZ, R14 ;  /* 0x000000ffff130224 */ /* 0x001fe400078e000e */
[----:B------:R-:W-:Y:S01]  /*1bc30*/  @P0 IMAD.MOV.U32 R18, RZ, RZ, R28 ;  /* 0x000000ffff120224 */ /* 0x000fe200078e001c */
[----:B------:R-:W4:Y:S04]  /*1bc40*/  LDL.LU R14, [R1+0xfd4] ;  /* 0x000fd400010e7983 */ /* 0x000f280000300800 */
[----:B------:R-:W4:Y:S04]  /*1bc50*/  LDL.LU R28, [R1+0xfd0] ;  /* 0x000fd000011c7983 */ /* 0x000f280000300800 */
[----:B------:R-:W4:Y:S01]  /*1bc60*/  LDL.LU R89, [R1] ;  /* 0x0000000001597983 */ /* 0x000f220000300800 */
[----:B------:R-:W-:-:S02]  /*1bc70*/  PRMT R40, RZ, 0x7610, R40 ;  /* 0x00007610ff287816 */ /* 0x000fc40000000028 */
[----:B------:R-:W-:Y:S02]  /*1bc80*/  PRMT R39, RZ, 0x7610, R39 ;  /* 0x00007610ff277816 */ /* 0x000fe40000000027 */
[----:B------:R-:W-:Y:S02]  /*1bc90*/  PRMT R38, RZ, 0x7610, R38 ;  /* 0x00007610ff267816 */ /* 0x000fe40000000026 */
[----:B------:R-:W-:Y:S02]  /*1bca0*/  PRMT R37, RZ, 0x7610, R37 ;  /* 0x00007610ff257816 */ /* 0x000fe40000000025 */
[----:B------:R-:W-:Y:S02]  /*1bcb0*/  PRMT R36, RZ, 0x7610, R36 ;  /* 0x00007610ff247816 */ /* 0x000fe40000000024 */
[----:B------:R-:W-:Y:S02]  /*1bcc0*/  PRMT R35, RZ, 0x7610, R35 ;  /* 0x00007610ff237816 */ /* 0x000fe40000000023 */
[----:B------:R-:W-:-:S02]  /*1bcd0*/  PRMT R34, RZ, 0x7610, R34 ;  /* 0x00007610ff227816 */ /* 0x000fc40000000022 */
[----:B------:R-:W-:Y:S02]  /*1bce0*/  PRMT R33, RZ, 0x7610, R33 ;  /* 0x00007610ff217816 */ /* 0x000fe40000000021 */
[----:B------:R-:W-:Y:S02]  /*1bcf0*/  PRMT R31, RZ, 0x7610, R31 ;  /* 0x00007610ff1f7816 */ /* 0x000fe4000000001f */
[----:B------:R-:W-:Y:S02]  /*1bd00*/  PRMT R32, RZ, 0x7610, R32 ;  /* 0x00007610ff207816 */ /* 0x000fe40000000020 */
[----:B------:R-:W-:Y:S02]  /*1bd10*/  PRMT R30, RZ, 0x7610, R30 ;  /* 0x00007610ff1e7816 */ /* 0x000fe4000000001e */
[----:B------:R-:W-:Y:S02]  /*1bd20*/  PRMT R29, RZ, 0x7610, R29 ;  /* 0x00007610ff1d7816 */ /* 0x000fe4000000001d */
[----:B--2---:R-:W-:-:S02]  /*1bd30*/  PRMT R7, RZ, 0x7610, R7 ;  /* 0x00007610ff077816 */ /* 0x004fc40000000007 */
[C---:B---3--:R-:W-:Y:S02]  /*1bd40*/  SEL R15, R46.reuse, R15, !P3 ;  /* 0x0000000f2e0f7207 */ /* 0x048fe40005800000 */
[C---:B----4-:R-:W-:Y:S02]  /*1bd50*/  SEL R13, R46.reuse, R17, !P3 ;  /* 0x000000112e0d7207 */ /* 0x050fe40005800000 */
[----:B------:R0:W2:Y:S01]  /*1bd60*/  @P0 LDG.E.U8 R7, desc[UR20][R18.64] ;  /* 0x0000001412070981 */ /* 0x0000a2000c1e1100 */
[----:B------:R-:W-:Y:S01]  /*1bd70*/  IMAD R17, R15, UR4, RZ ;  /* 0x000000040f117c24 */ /* 0x000fe2000f8e02ff */
[C---:B------:R-:W-:Y:S01]  /*1bd80*/  SEL R15, R46.reuse, R77, !P3 ;  /* 0x0000004d2e0f7207 */ /* 0x040fe20005800000 */
[----:B------:R-:W1:Y:S01]  /*1bd90*/  LDCU UR4, c[0x0][0x3b0] ;  /* 0x00007600ff0477ac */ /* 0x000e620008000800 */
[----:B0-----:R-:W-:Y:S02]  /*1bda0*/  IMAD R18, R13, UR5, RZ ;  /* 0x000000050d127c24 */ /* 0x001fe4000f8e02ff */
[----:B------:R-:W-:Y:S01]  /*1bdb0*/  @!P5 IMAD.MOV R27, RZ, RZ, -R27 ;  /* 0x000000ffff1bd224 */ /* 0x000fe200078e0a1b */
[----:B------:R-:W-:Y:S01]  /*1bdc0*/  IADD3 R19, P5, PT, R17, R9, RZ ;  /* 0x0000000911137210 */ /* 0x000fe20007fbe0ff */
[----:B------:R-:W0:Y:S01]  /*1bdd0*/  LDCU UR5, c[0x0][0x3b0] ;  /* 0x00007600ff0577ac */ /* 0x000e220008000800 */
[----:B------:R-:W-:Y:S01]  /*1bde0*/  SEL R13, R46, R20, !P3 ;  /* 0x000000142e0d7207 */ /* 0x000fe20005800000 */
[----:B------:R-:W-:Y:S01]  /*1bdf0*/  IMAD R20, R15, UR6, RZ ;  /* 0x000000060f147c24 */ /* 0x000fe2000f8e02ff */
[----:B------:R-:W-:-:S02]  /*1be00*/  LEA.HI.X.SX32 R17, R17, R8, 0x1, P5 ;  /* 0x0000000811117211 */ /* 0x000fc400028f0eff */
[----:B------:R-:W-:Y:S02]  /*1be10*/  IADD3 R45, P5, PT, R18, R9, RZ ;  /* 0x00000009122d7210 */ /* 0x000fe40007fbe0ff */
[----:B------:R-:W-:Y:S01]  /*1be20*/  SEL R15, R46, R21, !P3 ;  /* 0x000000152e0f7207 */ /* 0x000fe20005800000 */
[----:B------:R-:W-:Y:S01]  /*1be30*/  IMAD R21, R13, UR12, RZ ;  /* 0x0000000c0d157c24 */ /* 0x000fe2000f8e02ff */
[-C--:B------:R-:W-:Y:S02]  /*1be40*/  LEA.HI.X.SX32 R53, R18, R8.reuse, 0x1, P5 ;  /* 0x0000000812357211 */ /* 0x080fe400028f0eff */
[----:B------:R-:W-:Y:S01]  /*1be50*/  IADD3 R47, P5, PT, R20, R9, RZ ;  /* 0x00000009142f7210 */ /* 0x000fe20007fbe0ff */
[----:B------:R3:W-:Y:S01]  /*1be60*/  STL [R1+0x5a0], R19 ;  /* 0x0005a01301007387 */ /* 0x0007e20000100800 */
[----:B------:R-:W-:Y:S01]  /*1be70*/  @P0 IMAD.MOV.U32 R18, RZ, RZ, R19 ;  /* 0x000000ffff120224 */ /* 0x000fe200078e0013 */
[----:B------:R-:W-:Y:S02]  /*1be80*/  SEL R13, R46, R83, !P3 ;  /* 0x000000532e0d7207 */ /* 0x000fe40005800000 */
[----:B------:R4:W-:Y:S01]  /*1be90*/  STL [R1+0x59c], R17 ;  /* 0x00059c1101007387 */ /* 0x0009e20000100800 */
[----:B------:R-:W-:-:S02]  /*1bea0*/  LEA.HI.X.SX32 R64, R20, R8, 0x1, P5 ;  /* 0x0000000814407211 */ /* 0x000fc400028f0eff */
[-C--:B------:R-:W-:Y:S01]  /*1beb0*/  IADD3 R58, P5, PT, R21, R9.reuse, RZ ;  /* 0x00000009153a7210 */ /* 0x080fe20007fbe0ff */
[----:B---3--:R-:W-:Y:S02]  /*1bec0*/  @P0 IMAD.MOV.U32 R19, RZ, RZ, R17 ;  /* 0x000000ffff130224 */ /* 0x008fe400078e0011 */
[----:B----4-:R-:W-:Y:S01]  /*1bed0*/  IMAD R17, R15, UR13, RZ ;  /* 0x0000000d0f117c24 */ /* 0x010fe2000f8e02ff */
[----:B------:R-:W-:Y:S02]  /*1bee0*/  LEA.HI.X.SX32 R59, R21, R8, 0x1, P5 ;  /* 0x00000008153b7211 */ /* 0x000fe400028f0eff */
[----:B------:R3:W4:Y:S01]  /*1bef0*/  @P0 LDG.E.U8 R40, desc[UR20][R18.64] ;  /* 0x0000001412280981 */ /* 0x000722000c1e1100 */
[----:B-1----:R-:W-:Y:S01]  /*1bf00*/  IMAD R13, R13, UR4, RZ ;  /* 0x000000040d0d7c24 */ /* 0x002fe2000f8e02ff */
[----:B------:R-:W1:Y:S01]  /*1bf10*/  LDCU UR4, c[0x0][0x3b0] ;  /* 0x00007600ff0477ac */ /* 0x000e620008000800 */
[----:B------:R-:W-:Y:S01]  /*1bf20*/  IADD3 R52, P5, PT, R17, R9, RZ ;  /* 0x0000000911347210 */ /* 0x000fe20007fbe0ff */
[----:B------:R-:W-:Y:S04]  /*1bf30*/  STL [R1+0x5e0], R45 ;  /* 0x0005e02d01007387 */ /* 0x000fe80000100800 */
[----:B------:R0:W-:Y:S01]  /*1bf40*/  STL [R1+0x5dc], R53 ;  /* 0x0005dc3501007387 */ /* 0x0001e20000100800 */
[----:B---3--:R-:W-:-:S02]  /*1bf50*/  @P0 IMAD.MOV.U32 R18, RZ, RZ, R45 ;  /* 0x000000ffff120224 */ /* 0x008fc400078e002d */
[----:B------:R-:W-:Y:S01]  /*1bf60*/  @P0 IMAD.MOV.U32 R19, RZ, RZ, R53 ;  /* 0x000000ffff130224 */ /* 0x000fe200078e0035 */
[----:B------:R-:W-:-:S04]  /*1bf70*/  SEL R15, R46, R89, !P3 ;  /* 0x000000592e0f7207 */ /* 0x000fc80005800000 */
[----:B------:R3:W2:Y:S01]  /*1bf80*/  @P0 LDG.E.U8 R39, desc[UR20][R18.64] ;  /* 0x0000001412270981 */ /* 0x0006a2000c1e1100 */
[-C--:B0-----:R-:W-:Y:S02]  /*1bf90*/  LEA.HI.X.SX32 R53, R17, R8.reuse, 0x1, P5 ;  /* 0x0000000811357211 */ /* 0x081fe400028f0eff */
[----:B------:R-:W-:Y:S01]  /*1bfa0*/  IADD3 R45, P5, PT, R13, R9, RZ ;  /* 0x000000090d2d7210 */ /* 0x000fe20007fbe0ff */
[----:B------:R-:W-:Y:S01]  /*1bfb0*/  IMAD R15, R15, UR5, RZ ;  /* 0x000000050f0f7c24 */ /* 0x000fe2000f8e02ff */
[----:B------:R0:W-:Y:S01]  /*1bfc0*/  STL [R1+0x620], R47 ;  /* 0x0006202f01007387 */ /* 0x0001e20000100800 */
[----:B------:R-:W-:Y:S01]  /*1bfd0*/  SEL R27, R46, R27, !P3 ;  /* 0x0000001b2e1b7207 */ /* 0x000fe20005800000 */
[----:B------:R-:W1:Y:S01]  /*1bfe0*/  LDCU UR5, c[0x0][0x3b0] ;  /* 0x00007600ff0577ac */ /* 0x000e620008000800 */
[----:B---3--:R-:W-:Y:S02]  /*1bff0*/  @P0 IMAD.MOV.U32 R18, RZ, RZ, R47 ;  /* 0x000000ffff120224 */ /* 0x008fe400078e002f */
[----:B------:R-:W-:Y:S01]  /*1c000*/  @P0 IMAD.MOV.U32 R19, RZ, RZ, R64 ;  /* 0x000000ffff130224 */ /* 0x000fe200078e0040 */
[----:B0-----:R-:W-:-:S02]  /*1c010*/  LEA.HI.X.SX32 R47, R13, R8, 0x1, P5 ;  /* 0x000000080d2f7211 */ /* 0x001fc400028f0eff */
[C---:B------:R-:W-:Y:S02]  /*1c020*/  IADD3 R17, P5, PT, R15.reuse, R9, RZ ;  /* 0x000000090f117210 */ /* 0x040fe40007fbe0ff */
[----:B------:R0:W3:Y:S02]  /*1c030*/  @P0 LDG.E.U8 R38, desc[UR20][R18.64] ;  /* 0x0000001412260981 */ /* 0x0000e4000c1e1100 */
[----:B------:R-:W-:Y:S02]  /*1c040*/  LEA.HI.X.SX32 R13, R15, R8, 0x1, P5 ;  /* 0x000000080f0d7211 */ /* 0x000fe400028f0eff */
[----:B------:R-:W-:Y:S01]  /*1c050*/  ISETP.GT.U32.AND P5, PT, R10, R14, PT ;  /* 0x0000000e0a00720c */ /* 0x000fe20003fa4070 */
[----:B0-----:R-:W-:Y:S02]  /*1c060*/  @P0 IMAD.MOV.U32 R18, RZ, RZ, R58 ;  /* 0x000000ffff120224 */ /* 0x001fe400078e003a */
[----:B------:R-:W-:-:S05]  /*1c070*/  @P0 IMAD.MOV.U32 R19, RZ, RZ, R59 ;  /* 0x000000ffff130224 */ /* 0x000fca00078e003b */
[----:B------:R0:W2:Y:S01]  /*1c080*/  @P0 LDG.E.U8 R37, desc[UR20][R18.64] ;  /* 0x0000001412250981 */ /* 0x0000a2000c1e1100 */
[----:B-1----:R-:W-:Y:S01]  /*1c090*/  IMAD R27, R27, UR4, RZ ;  /* 0x000000041b1b7c24 */ /* 0x002fe2000f8e02ff */
[----:B------:R-:W1:Y:S02]  /*1c0a0*/  LDCU UR4, c[0x0][0x3b0] ;  /* 0x00007600ff0477ac */ /* 0x000e640008000800 */
[----:B------:R-:W-:Y:S01]  /*1c0b0*/  STL [R1+0x61c], R64 ;  /* 0x00061c4001007387 */ /* 0x000fe20000100800 */
[----:B0-----:R-:W-:Y:S02]  /*1c0c0*/  @P0 IMAD.MOV.U32 R18, RZ, RZ, R52 ;  /* 0x000000ffff120224 */ /* 0x001fe400078e0034 */
[----:B------:R-:W-:Y:S01]  /*1c0d0*/  @P0 IMAD.MOV.U32 R19, RZ, RZ, R53 ;  /* 0x000000ffff130224 */ /* 0x000fe200078e0035 */
[----:B------:R-:W-:Y:S04]  /*1c0e0*/  STL [R1+0x660], R58 ;  /* 0x0006603a01007387 */ /* 0x000fe80000100800 */
[----:B------:R0:W2:Y:S01]  /*1c0f0*/  @P0 LDG.E.U8 R36, desc[UR20][R18.64] ;  /* 0x0000001412240981 */ /* 0x0000a2000c1e1100 */
[----:B------:R-:W-:-:S03]  /*1c100*/  @!P4 IMAD.MOV R28, RZ, RZ, -R28 ;  /* 0x000000ffff1cc224 */ /* 0x000fc600078e0a1c */
[----:B------:R-:W-:Y:S01]  /*1c110*/  STL [R1+0x65c], R59 ;  /* 0x00065c3b01007387 */ /* 0x000fe20000100800 */
[----:B------:R-:W-:-:S03]  /*1c120*/  @!P5 IMAD.IADD R14, R14, 0x1, -R10 ;  /* 0x000000010e0ed824 */ /* 0x000fc600078e0a0a */
[----:B------:R-:W-:Y:S01]  /*1c130*/  STL [R1+0x6a0], R52 ;  /* 0x0006a03401007387 */ /* 0x000fe20000100800 */
[----:B0-----:R-:W-:Y:S02]  /*1c140*/  @P0 IMAD.MOV.U32 R18, RZ, RZ, R45 ;  /* 0x000000ffff120224 */ /* 0x001fe400078e002d */
[----:B------:R-:W-:Y:S01]  /*1c150*/  @P0 IMAD.MOV.U32 R19, RZ, RZ, R47 ;  /* 0x000000ffff130224 */ /* 0x000fe200078e002f */
[----:B------:R-:W-:Y:S01]  /*1c160*/  STL [R1+0x69c], R53 ;  /* 0x00069c3501007387 */ /* 0x000fe20000100800 */
[----:B------:R-:W-:-:S03]  /*1c170*/  ISETP.GT.U32.AND P4, PT, R10, R12, PT ;  /* 0x0000000c0a00720c */ /* 0x000fc60003f84070 */
[----:B------:R-:W-:Y:S01]  /*1c180*/  STL [R1+0x6e0], R45 ;  /* 0x0006e02d01007387 */ /* 0x000fe20000100800 */
[----:B------:R-:W-:-:S03]  /*1c190*/  @!P1 IMAD.MOV R14, RZ, RZ, -R14 ;  /* 0x000000ffff0e9224 */ /* 0x000fc600078e0a0e */
[----:B------:R-:W-:Y:S01]  /*1c1a0*/  STL [R1+0x6dc], R47 ;  /* 0x0006dc2f01007387 */ /* 0x000fe20000100800 */
[----:B------:R-:W-:-:S03]  /*1c1b0*/  SEL R28, R46, R28, !P3 ;  /* 0x0000001c2e1c7207 */ /* 0x000fc60005800000 */
[----:B------:R-:W-:Y:S01]  /*1c1c0*/  STL [R1+0x720], R17 ;  /* 0x0007201101007387 */ /* 0x000fe20000100800 */
[----:B------:R-:W-:-:S03]  /*1c1d0*/  VIADD R15, R0, 0xf ;  /* 0x0000000f000f7836 */ /* 0x000fc60000000000 */
[----:B------:R0:W2:Y:S04]  /*1c1e0*/  @P0 LDG.E.U8 R35, desc[UR20][R18.64] ;  /* 0x0000001412230981 */ /* 0x0000a8000c1e1100 */
[----:B------:R1:W-:Y:S01]  /*1c1f0*/  STL [R1+0x71c], R13 ;  /* 0x00071c0d01007387 */ /* 0x0003e20000100800 */
[----:B0-----:R-:W-:Y:S02]  /*1c200*/  @P0 IMAD.MOV.U32 R18, RZ, RZ, R17 ;  /* 0x000000ffff120224 */ /* 0x001fe400078e0011 */
[----:B------:R-:W-:Y:S01]  /*1c210*/  @P0 IMAD.MOV.U32 R19, RZ, RZ, R13 ;  /* 0x000000ffff130224 */ /* 0x000fe200078e000d */
[----:B-1----:R-:W-:Y:S01]  /*1c220*/  IADD3 R13, P5, PT, R27, R9, RZ ;  /* 0x000000091b0d7210 */ /* 0x002fe20007fbe0ff */
[----:B------:R-:W-:Y:S01]  /*1c230*/  IMAD R28, R28, UR5, RZ ;  /* 0x000000051c1c7c24 */ /* 0x000fe2000f8e02ff */
[----:B------:R-:W-:-:S02]  /*1c240*/  SEL R14, R46, R14, !P3 ;  /* 0x0000000e2e0e7207 */ /* 0x000fc40005800000 */
[----:B------:R0:W2:Y:S01]  /*1c250*/  @P0 LDG.E.U8 R34, desc[UR20][R18.64] ;  /* 0x0000001412220981 */ /* 0x0000a2000c1e1100 */
[----:B------:R-:W-:Y:S01]  /*1c260*/  LEA.HI.X.SX32 R17, R27, R8, 0x1, P5 ;  /* 0x000000081b117211 */ /* 0x000fe200028f0eff */
[----:B------:R-:W-:Y:S02]  /*1c270*/  @!P4 IMAD.IADD R12, R12, 0x1, -R10 ;  /* 0x000000010c0cc824 */ /* 0x000fe400078e0a0a */
[----:B------:R1:W-:Y:S01]  /*1c280*/  STL [R1+0x758], R13 ;  /* 0x0007580d01007387 */ /* 0x0003e20000100800 */
[----:B------:R-:W-:Y:S01]  /*1c290*/  PRMT R26, RZ, 0x7610, R26 ;  /* 0x00007610ff1a7816 */ /* 0x000fe2000000001a */
[----:B------:R-:W2:Y:S01]  /*1c2a0*/  LDCU UR5, c[0x0][0x3b0] ;  /* 0x00007600ff0577ac */ /* 0x000ea20008000800 */
[----:B0-----:R-:W-:Y:S01]  /*1c2b0*/  @P0 IMAD.MOV.U32 R18, RZ, RZ, R13 ;  /* 0x000000ffff120224 */ /* 0x001fe200078e000d */
[----:B------:R0:W-:Y:S01]  /*1c2c0*/  STL [R1+0x754], R17 ;  /* 0x0007541101007387 */ /* 0x0001e20000100800 */
[----:B-1----:R-:W-:Y:S01]  /*1c2d0*/  IABS R13, R15 ;  /* 0x0000000f000d7213 */ /* 0x002fe20000000000 */
[----:B------:R-:W-:Y:S01]  /*1c2e0*/  @P0 IMAD.MOV.U32 R19, RZ, RZ, R17 ;  /* 0x000000ffff130224 */ /* 0x000fe200078e0011 */
[----:B------:R-:W-:Y:S01]  /*1c2f0*/  IADD3 R45, P1, PT, R28, R9, RZ ;  /* 0x000000091c2d7210 */ /* 0x000fe20007f3e0ff */
[----:B0-----:R-:W-:-:S03]  /*1c300*/  IMAD R17, R14, UR4, RZ ;  /* 0x000000040e117c24 */ /* 0x001fc6000f8e02ff */
[----:B------:R-:W-:Y:S01]  /*1c310*/  LEA.HI.X.SX32 R47, R28, R8, 0x1, P1 ;  /* 0x000000081c2f7211 */ /* 0x000fe200008f0eff */
[----:B------:R-:W-:Y:S01]  /*1c320*/  IMAD.HI.U32 R14, R11, R13, RZ ;  /* 0x0000000d0b0e7227 */ /* 0x000fe200078e00ff */
[----:B------:R-:W-:Y:S01]  /*1c330*/  ISETP.GT.U32.AND P1, PT, R10, R12, PT ;  /* 0x0000000c0a00720c */ /* 0x000fe20003f24070 */
[----:B------:R0:W2:Y:S01]  /*1c340*/  @P0 LDG.E.U8 R33, desc[UR20][R18.64] ;  /* 0x0000001412210981 */ /* 0x0000a2000c1e1100 */
[----:B------:R-:W-:Y:S01]  /*1c350*/  ISETP.GE.AND P4, PT, R16, RZ, PT ;  /* 0x000000ff1000720c */ /* 0x000fe20003f86270 */
[----:B------:R-:W-:Y:S01]  /*1c360*/  IMAD.MOV R14, RZ, RZ, -R14 ;  /* 0x000000ffff0e7224 */ /* 0x000fe200078e0a0e */
[----:B------:R-:W1:Y:S01]  /*1c370*/  LDCU UR4, c[0x0][0x3b0] ;  /* 0x00007600ff0477ac */ /* 0x000e620008000800 */
[----:B------:R0:W-:Y:S02]  /*1c380*/  STL [R1+0x790], R45 ;  /* 0x0007902d01007387 */ /* 0x0001e40000100800 */
[----:B------:R-:W-:Y:S02]  /*1c390*/  IMAD R13, R10, R14, R13 ;  /* 0x0000000e0a0d7224 */ /* 0x000fe400078e020d */
[----:B0-----:R-:W-:Y:S01]  /*1c3a0*/  @P0 IMAD.MOV.U32 R18, RZ, RZ, R45 ;  /* 0x000000ffff120224 */ /* 0x001fe200078e002d */
[----:B------:R0:W-:Y:S01]  /*1c3b0*/  STL [R1+0x78c], R47 ;  /* 0x00078c2f01007387 */ /* 0x0001e20000100800 */
[----:B------:R-:W-:Y:S01]  /*1c3c0*/  IADD3 R45, P5, PT, R17, R9, RZ ;  /* 0x00000009112d7210 */ /* 0x000fe20007fbe0ff */
[----:B------:R-:W-:-:S02]  /*1c3d0*/  @P0 IMAD.MOV.U32 R19, RZ, RZ, R47 ;  /* 0x000000ffff130224 */ /* 0x000fc400078e002f */
[----:B------:R-:W-:Y:S01]  /*1c3e0*/  @!P1 IMAD.IADD R12, R12, 0x1, -R10 ;  /* 0x000000010c0c9824 */ /* 0x000fe200078e0a0a */
[----:B0-----:R-:W-:Y:S01]  /*1c3f0*/  LEA.HI.X.SX32 R47, R17, R8, 0x1, P5 ;  /* 0x00000008112f7211 */ /* 0x001fe200028f0eff */
[----:B------:R-:W-:Y:S01]  /*1c400*/  VIADD R14, R0, 0x17 ;  /* 0x00000017000e7836 */ /* 0x000fe20000000000 */
[----:B------:R-:W-:Y:S01]  /*1c410*/  ISETP.GT.U32.AND P5, PT, R10, R13, PT ;  /* 0x0000000d0a00720c */ /* 0x000fe20003fa4070 */
[----:B------:R-:W-:Y:S01]  /*1c420*/  @P0 IMAD.MOV.U32 R16, RZ, RZ, R45 ;  /* 0x000000ffff100224 */ /* 0x000fe200078e002d */
[----:B------:R-:W-:Y:S01]  /*1c430*/  ISETP.GE.AND P1, PT, R15, RZ, PT ;  /* 0x000000ff0f00720c */ /* 0x000fe20003f26270 */
[----:B------:R-:W-:Y:S01]  /*1c440*/  @P0 IMAD.MOV.U32 R17, RZ, RZ, R47 ;  /* 0x000000ffff110224 */ /* 0x000fe200078e002f */
[----:B------:R-:W-:Y:S01]  /*1c450*/  IABS R15, R14 ;  /* 0x0000000e000f7213 */ /* 0x000fe20000000000 */
[----:B------:R-:W-:Y:S01]  /*1c460*/  @!P4 IMAD.MOV R12, RZ, RZ, -R12 ;  /* 0x000000ffff0cc224 */ /* 0x000fe200078e0a0c */
[----:B------:R-:W2:Y:S04]  /*1c470*/  @P0 LDG.E.U8 R32, desc[UR20][R18.64] ;  /* 0x0000001412200981 */ /* 0x000ea8000c1e1100 */
[----:B------:R0:W2:Y:S03]  /*1c480*/  @P0 LDG.E.U8 R31, desc[UR20][R16.64] ;  /* 0x00000014101f0981 */ /* 0x0000a6000c1e1100 */
[----:B------:R-:W-:Y:S01]  /*1c490*/  @!P5 IMAD.IADD R13, R13, 0x1, -R10 ;  /* 0x000000010d0dd824 */ /* 0x000fe200078e0a0a */
[----:B0-----:R-:W-:Y:S01]  /*1c4a0*/  SEL R16, R46, R12, !P3 ;  /* 0x0000000c2e107207 */ /* 0x001fe20005800000 */
[----:B------:R-:W-:-:S03]  /*1c4b0*/  IMAD.MOV.U32 R12, RZ, RZ, R15 ;  /* 0x000000ffff0c7224 */ /* 0x000fc600078e000f */
[----:B------:R-:W-:Y:S01]  /*1c4c0*/  ISETP.GT.U32.AND P5, PT, R10, R13, PT ;  /* 0x0000000d0a00720c */ /* 0x000fe20003fa4070 */
[----:B------:R-:W-:-:S04]  /*1c4d0*/  IMAD.HI.U32 R15, R11, R12, RZ ;  /* 0x0000000c0b0f7227 */ /* 0x000fc800078e00ff */
[----:B------:R-:W-:Y:S02]  /*1c4e0*/  IMAD.MOV R15, RZ, RZ, -R15 ;  /* 0x000000ffff0f7224 */ /* 0x000fe400078e0a0f */
[----:B-1----:R-:W-:Y:S01]  /*1c4f0*/  IMAD R16, R16, UR4, RZ ;  /* 0x0000000410107c24 */ /* 0x002fe2000f8e02ff */
[----:B------:R-:W0:Y:S01]  /*1c500*/  LDCU UR4, c[0x0][0x3b0] ;  /* 0x00007600ff0477ac */ /* 0x000e220008000800 */
[----:B------:R-:W-:-:S04]  /*1c510*/  IMAD R12, R10, R15, R12 ;  /* 0x0000000f0a0c7224 */ /* 0x000fc800078e020c */
[----:B------:R-:W-:Y:S01]  /*1c520*/  @!P5 IMAD.IADD R13, R13, 0x1, -R10 ;  /* 0x000000010d0dd824 */ /* 0x000fe200078e0a0a */
[----:B------:R-:W-:Y:S02]  /*1c530*/  IADD3 R18, P4, PT, R16, R9, RZ ;  /* 0x0000000910127210 */ /* 0x000fe40007f9e0ff */
[----:B------:R-:W-:Y:S02]  /*1c540*/  ISETP.GT.U32.AND P5, PT, R10, R12, PT ;  /* 0x0000000c0a00720c */ /* 0x000fe40003fa4070 */
[----:B------:R-:W-:Y:S02]  /*1c550*/  LEA.HI.X.SX32 R19, R16, R8, 0x1, P4 ;  /* 0x0000000810137211 */ /* 0x000fe400020f0eff */
[----:B------:R-:W-:Y:S01]  /*1c560*/  ISETP.GE.AND P4, PT, R14, RZ, PT ;  /* 0x000000ff0e00720c */ /* 0x000fe20003f86270 */
[----:B------:R-:W-:Y:S02]  /*1c570*/  VIADD R14, R0, 0x1f ;  /* 0x0000001f000e7836 */ /* 0x000fe40000000000 */
[----:B------:R-:W-:-:S02]  /*1c580*/  @P0 IMAD.MOV.U32 R16, RZ, RZ, R18 ;  /* 0x000000ffff100224 */ /* 0x000fc400078e0012 */
[----:B------:R-:W-:Y:S01]  /*1c590*/  @P0 IMAD.MOV.U32 R17, RZ, RZ, R19 ;  /* 0x000000ffff110224 */ /* 0x000fe200078e0013 */
[----:B------:R-:W-:Y:S01]  /*1c5a0*/  IABS R15, R14 ;  /* 0x0000000e000f7213 */ /* 0x000fe20000000000 */
[----:B------:R-:W-:Y:S02]  /*1c5b0*/  @!P1 IMAD.MOV R13, RZ, RZ, -R13 ;  /* 0x000000ffff0d9224 */ /* 0x000fe400078e0a0d */
[----:B------:R-:W-:Y:S01]  /*1c5c0*/  @!P5 IMAD.IADD R12, R12, 0x1, -R10 ;  /* 0x000000010c0cd824 */ /* 0x000fe200078e0a0a */
[----:B------:R1:W2:Y:S04]  /*1c5d0*/  @P0 LDG.E.U8 R30, desc[UR20][R16.64] ;  /* 0x00000014101e0981 */ /* 0x0002a8000c1e1100 */
[----:B------:R-:W-:Y:S02]  /*1c5e0*/  ISETP.GT.U32.AND P5, PT, R10, R12, PT ;  /* 0x0000000c0a00720c */ /* 0x000fe40003fa4070 */
[----:B-1----:R-:W-:Y:S01]  /*1c5f0*/  SEL R16, R46, R13, !P3 ;  /* 0x0000000d2e107207 */ /* 0x002fe20005800000 */
[----:B------:R-:W-:-:S04]  /*1c600*/  IMAD.MOV.U32 R13, RZ, RZ, R15 ;  /* 0x000000ffff0d7224 */ /* 0x000fc800078e000f */
[----:B------:R-:W-:-:S04]  /*1c610*/  IMAD.HI.U32 R15, R11, R13, RZ ;  /* 0x0000000d0b0f7227 */ /* 0x000fc800078e00ff */
[----:B------:R-:W-:Y:S02]  /*1c620*/  IMAD.MOV R15, RZ, RZ, -R15 ;  /* 0x000000ffff0f7224 */ /* 0x000fe400078e0a0f */
[----:B0-----:R-:W-:Y:S01]  /*1c630*/  IMAD R16, R16, UR4, RZ ;  /* 0x0000000410107c24 */ /* 0x001fe2000f8e02ff */
[----:B------:R-:W-:Y:S01]  /*1c640*/  STL [R1+0x7c8], R45 ;  /* 0x0007c82d01007387 */ /* 0x000fe20000100800 */
[----:B------:R-:W-:Y:S01]  /*1c650*/  IMAD R13, R10, R15, R13 ;  /* 0x0000000f0a0d7224 */ /* 0x000fe200078e020d */
[----:B------:R-:W0:Y:S02]  /*1c660*/  LDCU UR4, c[0x0][0x3b0] ;  /* 0x00007600ff0477ac */ /* 0x000e240008000800 */
[----:B------:R-:W-:Y:S01]  /*1c670*/  STL [R1+0x7c4], R47 ;  /* 0x0007c42f01007387 */ /* 0x000fe20000100800 */
[----:B------:R-:W-:Y:S01]  /*1c680*/  @!P5 IMAD.IADD R12, R12, 0x1, -R10 ;  /* 0x000000010c0cd824 */ /* 0x000fe200078e0a0a */
[----:B------:R-:W-:Y:S02]  /*1c690*/  ISETP.GT.U32.AND P5, PT, R10, R13, PT ;  /* 0x0000000d0a00720c */ /* 0x000fe40003fa4070 */
[----:B------:R1:W-:Y:S04]  /*1c6a0*/  STL [R1+0x428], R18 ;  /* 0x0004281201007387 */ /* 0x0003e80000100800 */
[----:B------:R0:W-:Y:S01]  /*1c6b0*/  STL [R1+0x424], R19 ;  /* 0x0004241301007387 */ /* 0x0001e20000100800 */
[----:B-1----:R-:W-:-:S04]  /*1c6c0*/  IADD3 R18, P1, PT, R16, R9, RZ ;  /* 0x0000000910127210 */ /* 0x002fc80007f3e0ff */
[----:B0-----:R-:W-:Y:S02]  /*1c6d0*/  LEA.HI.X.SX32 R19, R16, R8, 0x1, P1 ;  /* 0x0000000810137211 */ /* 0x001fe400008f0eff */
[----:B------:R-:W-:Y:S01]  /*1c6e0*/  ISETP.GE.AND P1, PT, R14, RZ, PT ;  /* 0x000000ff0e00720c */ /* 0x000fe20003f26270 */
[----:B------:R-:W-:Y:S02]  /*1c6f0*/  VIADD R14, R0, 0x27 ;  /* 0x00000027000e7836 */ /* 0x000fe40000000000 */
[----:B------:R-:W-:Y:S02]  /*1c700*/  @P0 IMAD.MOV.U32 R16, RZ, RZ, R18 ;  /* 0x000000ffff100224 */ /* 0x000fe400078e0012 */
[----:B------:R-:W-:Y:S01]  /*1c710*/  @P0 IMAD.MOV.U32 R17, RZ, RZ, R19 ;  /* 0x000000ffff110224 */ /* 0x000fe200078e0013 */
[----:B------:R-:W-:Y:S01]  /*1c720*/  IABS R15, R14 ;  /* 0x0000000e000f7213 */ /* 0x000fe20000000000 */
[----:B------:R-:W-:Y:S02]  /*1c730*/  @!P4 IMAD.MOV R12, RZ, RZ, -R12 ;  /* 0x000000ffff0cc224 */ /* 0x000fe400078e0a0c */
[----:B------:R-:W-:Y:S01]  /*1c740*/  @!P5 IMAD.IADD R13, R13, 0x1, -R10 ;  /* 0x000000010d0dd824 */ /* 0x000fe200078e0a0a */
[----:B------:R0:W2:Y:S04]  /*1c750*/  @P0 LDG.E.U8 R29, desc[UR20][R16.64] ;  /* 0x00000014101d0981 */ /* 0x0000a8000c1e1100 */
[----:B------:R-:W-:-:S02]  /*1c760*/  ISETP.GT.U32.AND P5, PT, R10, R13, PT ;  /* 0x0000000d0a00720c */ /* 0x000fc40003fa4070 */
[----:B0-----:R-:W-:Y:S01]  /*1c770*/  SEL R16, R46, R12, !P3 ;  /* 0x0000000c2e107207 */ /* 0x001fe20005800000 */
[----:B------:R-:W-:-:S04]  /*1c780*/  IMAD.MOV.U32 R12, RZ, RZ, R15 ;  /* 0x000000ffff0c7224 */ /* 0x000fc800078e000f */
[----:B------:R-:W-:-:S04]  /*1c790*/  IMAD.HI.U32 R15, R11, R12, RZ ;  /* 0x0000000c0b0f7227 */ /* 0x000fc800078e00ff */
[----:B------:R-:W-:Y:S02]  /*1c7a0*/  IMAD.MOV R15, RZ, RZ, -R15 ;  /* 0x000000ffff0f7224 */ /* 0x000fe400078e0a0f */
[----:B------:R-:W-:Y:S01]  /*1c7b0*/  IMAD R16, R16, UR4, RZ ;  /* 0x0000000410107c24 */ /* 0x000fe2000f8e02ff */
[----:B------:R0:W-:Y:S01]  /*1c7c0*/  STL [R1+0x468], R18 ;  /* 0x0004681201007387 */ /* 0x0001e20000100800 */
[C---:B------:R-:W-:Y:S01]  /*1c7d0*/  IMAD R12, R10.reuse, R15, R12 ;  /* 0x0000000f0a0c7224 */ /* 0x040fe200078e020c */
[----:B------:R-:W-:Y:S01]  /*1c7e0*/  PRMT R28, RZ, 0x7610, R28 ;  /* 0x00007610ff1c7816 */ /* 0x000fe2000000001c */
[----:B------:R-:W-:Y:S01]  /*1c7f0*/  @!P5 IMAD.IADD R13, R13, 0x1, -R10 ;  /* 0x000000010d0dd824 */ /* 0x000fe200078e0a0a */
[----:B------:R1:W-:Y:S01]  /*1c800*/  STL [R1+0x464], R19 ;  /* 0x0004641301007387 */ /* 0x0003e20000100800 */
[----:B------:R-:W4:Y:S01]  /*1c810*/  LDCU UR4, c[0x0][0x3b0] ;  /* 0x00007600ff0477ac */ /* 0x000f220008000800 */
[----:B------:R-:W-:Y:S02]  /*1c820*/  ISETP.GT.U32.AND P5, PT, R10, R12, PT ;  /* 0x0000000c0a00720c */ /* 0x000fe40003fa4070 */
[----:B0-----:R-:W-:-:S04]  /*1c830*/  IADD3 R18, P4, PT, R16, R9, RZ ;  /* 0x0000000910127210 */ /* 0x001fc80007f9e0ff */
[----:B-1----:R-:W-:Y:S02]  /*1c840*/  LEA.HI.X.SX32 R19, R16, R8, 0x1, P4 ;  /* 0x0000000810137211 */ /* 0x002fe400020f0eff */
        /* <DEDUP_REMOVED lines=13> */
[----:B----4-:R-:W-:Y:S01]  /*1c920*/  IMAD R16, R16, UR4, RZ ;  /* 0x0000000410107c24 */ /* 0x010fe2000f8e02ff */
[----:B------:R0:W-:Y:S01]  /*1c930*/  STL [R1+0x4a8], R18 ;  /* 0x0004a81201007387 */ /* 0x0001e20000100800 */
[----:B------:R-:W-:Y:S01]  /*1c940*/  IMAD R13, R10, R15, R13 ;  /* 0x0000000f0a0d7224 */ /* 0x000fe200078e020d */
        /* <DEDUP_REMOVED lines=22> */
[C---:B------:R-:W-:Y:S01]  /*1cab0*/  IMAD R12, R10.reuse, R15, R12 ;  /* 0x0000000f0a0c7224 */ /* 0x040fe200078e020c */
[----:B------:R-:W1:Y:S01]  /*1cac0*/  LDCU UR4, c[0x0][0x3b0] ;  /* 0x00007600ff0477ac */ /* 0x000e620008000800 */
[----:B------:R-:W-:Y:S01]  /*1cad0*/  @!P5 IMAD.IADD R13, R13, 0x1, -R10 ;  /* 0x000000010d0dd824 */ /* 0x000fe200078e0a0a */
[----:B------:R4:W-:Y:S02]  /*1cae0*/  STL [R1+0x4e4], R19 ;  /* 0x0004e41301007387 */ /* 0x0009e40000100800 */
[----:B------:R-:W-:Y:S02]  /*1caf0*/  ISETP.GT.U32.AND P5, PT, R10, R12, PT ;  /* 0x0000000c0a00720c */ /* 0x000fe40003fa4070 */
[----:B0-----:R-:W-:-:S04]  /*1cb00*/  IADD3 R18, P4, PT, R16, R9, RZ ;  /* 0x0000000910127210 */ /* 0x001fc80007f9e0ff */
[----:B----4-:R-:W-:Y:S02]  /*1cb10*/  LEA.HI.X.SX32 R19, R16, R8, 0x1, P4 ;  /* 0x0000000810137211 */ /* 0x010fe400020f0eff */
[----:B------:R-:W-:Y:S01]  /*1cb20*/  ISETP.GE.AND P4, PT, R14, RZ, PT ;  /* 0x000000ff0e00720c */ /* 0x000fe20003f86270 */
[----:B------:R-:W-:Y:S02]  /*1cb30*/  VIADD R14, R0, 0x3f ;  /* 0x0000003f000e7836 */ /* 0x000fe40000000000 */
[----:B------:R-:W-:Y:S02]  /*1cb40*/  @P0 IMAD.MOV.U32 R16, RZ, RZ, R18 ;  /* 0x000000ffff100224 */ /* 0x000fe400078e0012 */
[----:B------:R-:W-:Y:S01]  /*1cb50*/  @P0 IMAD.MOV.U32 R17, RZ, RZ, R19 ;  /* 0x000000ffff110224 */ /* 0x000fe200078e0013 */
[----:B------:R-:W-:Y:S01]  /*1cb60*/  IABS R15, R14 ;  /* 0x0000000e000f7213 */ /* 0x000fe20000000000 */
[----:B------:R-:W-:Y:S02]  /*1cb70*/  @!P1 IMAD.MOV R13, RZ, RZ, -R13 ;  /* 0x000000ffff0d9224 */ /* 0x000fe400078e0a0d */
[----:B------:R-:W-:Y:S01]  /*1cb80*/  @!P5 IMAD.IADD R12, R12, 0x1, -R10 ;  /* 0x000000010c0cd824 */ /* 0x000fe200078e0a0a */
[----:B------:R0:W4:Y:S04]  /*1cb90*/  @P0 LDG.E.U8 R26, desc[UR20][R16.64] ;  /* 0x00000014101a0981 */ /* 0x000128000c1e1100 */
[----:B------:R-:W-:-:S02]  /*1cba0*/  ISETP.GT.U32.AND P5, PT, R10, R12, PT ;  /* 0x0000000c0a00720c */ /* 0x000fc40003fa4070 */
[----:B0-----:R-:W-:Y:S01]  /*1cbb0*/  SEL R16, R46, R13, !P3 ;  /* 0x0000000d2e107207 */ /* 0x001fe20005800000 */
[----:B------:R-:W-:-:S04]  /*1cbc0*/  IMAD.MOV.U32 R13, RZ, RZ, R15 ;  /* 0x000000ffff0d7224 */ /* 0x000fc800078e000f */
[----:B------:R-:W-:-:S04]  /*1cbd0*/  IMAD.HI.U32 R15, R11, R13, RZ ;  /* 0x0000000d0b0f7227 */ /* 0x000fc800078e00ff */
[----:B------:R-:W-:Y:S02]  /*1cbe0*/  IMAD.MOV R15, RZ, RZ, -R15 ;  /* 0x000000ffff0f7224 */ /* 0x000fe400078e0a0f */
[----:B-1----:R-:W-:Y:S01]  /*1cbf0*/  IMAD R16, R16, UR4, RZ ;  /* 0x0000000410107c24 */ /* 0x002fe2000f8e02ff */
[----:B------:R0:W-:Y:S01]  /*1cc00*/  STL [R1+0x528], R18 ;  /* 0x0005281201007387 */ /* 0x0001e20000100800 */
[----:B------:R-:W-:Y:S01]  /*1cc10*/  IMAD R13, R10, R15, R13 ;  /* 0x0000000f0a0d7224 */ /* 0x000fe200078e020d */
[----:B------:R-:W1:Y:S01]  /*1cc20*/  LDCU UR4, c[0x0][0x3b0] ;  /* 0x00007600ff0477ac */ /* 0x000e620008000800 */
[----:B------:R-:W-:-:S03]  /*1cc30*/  @!P5 IMAD.IADD R12, R12, 0x1, -R10 ;  /* 0x000000010c0cd824 */ /* 0x000fc600078e0a0a */
[----:B------:R-:W-:Y:S01]  /*1cc40*/  ISETP.GT.U32.AND P5, PT, R10, R13, PT ;  /* 0x0000000d0a00720c */ /* 0x000fe20003fa4070 */
[----:B------:R3:W-:Y:S01]  /*1cc50*/  STL [R1+0x524], R19 ;  /* 0x0005241301007387 */ /* 0x0007e20000100800 */
[C---:B0-----:R-:W-:Y:S02]  /*1cc60*/  IADD3 R18, P1, PT, R16.reuse, R9, RZ ;  /* 0x0000000910127210 */ /* 0x041fe40007f3e0ff */
[----:B------:R-:W-:Y:S02]  /*1cc70*/  PRMT R25, RZ, 0x7610, R25 ;  /* 0x00007610ff197816 */ /* 0x000fe40000000019 */
[----:B---3--:R-:W-:Y:S02]  /*1cc80*/  LEA.HI.X.SX32 R19, R16, R8, 0x1, P1 ;  /* 0x0000000810137211 */ /* 0x008fe400008f0eff */
[----:B------:R-:W-:Y:S01]  /*1cc90*/  ISETP.GE.AND P1, PT, R14, RZ, PT ;  /* 0x000000ff0e00720c */ /* 0x000fe20003f26270 */
[----:B------:R-:W-:Y:S02]  /*1cca0*/  VIADD R14, R0, 0x47 ;  /* 0x00000047000e7836 */ /* 0x000fe40000000000 */
[----:B------:R-:W-:-:S02]  /*1ccb0*/  @P0 IMAD.MOV.U32 R16, RZ, RZ, R18 ;  /* 0x000000ffff100224 */ /* 0x000fc400078e0012 */
[----:B------:R-:W-:Y:S01]  /*1ccc0*/  @P0 IMAD.MOV.U32 R17, RZ, RZ, R19 ;  /* 0x000000ffff110224 */ /* 0x000fe200078e0013 */
[----:B------:R-:W-:Y:S01]  /*1ccd0*/  IABS R15, R14 ;  /* 0x0000000e000f7213 */ /* 0x000fe20000000000 */
[----:B------:R-:W-:Y:S02]  /*1cce0*/  @!P4 IMAD.MOV R12, RZ, RZ, -R12 ;  /* 0x000000ffff0cc224 */ /* 0x000fe400078e0a0c */
[----:B------:R-:W-:Y:S01]  /*1ccf0*/  @!P5 IMAD.IADD R13, R13, 0x1, -R10 ;  /* 0x000000010d0dd824 */ /* 0x000fe200078e0a0a */
[----:B------:R0:W3:Y:S04]  /*1cd00*/  @P0 LDG.E.U8 R25, desc[UR20][R16.64] ;  /* 0x0000001410190981 */ /* 0x0000e8000c1e1100 */
[----:B------:R-:W-:Y:S02]  /*1cd10*/  ISETP.GT.U32.AND P4, PT, R10, R13, PT ;  /* 0x0000000d0a00720c */ /* 0x000fe40003f84070 */
[----:B0-----:R-:W-:Y:S01]  /*1cd20*/  SEL R16, R46, R12, !P3 ;  /* 0x0000000c2e107207 */ /* 0x001fe20005800000 */
[----:B------:R-:W-:-:S04]  /*1cd30*/  IMAD.MOV.U32 R12, RZ, RZ, R15 ;  /* 0x000000ffff0c7224 */ /* 0x000fc800078e000f */
[----:B------:R-:W-:-:S04]  /*1cd40*/  IMAD.HI.U32 R15, R11, R12, RZ ;  /* 0x0000000c0b0f7227 */ /* 0x000fc800078e00ff */
[----:B------:R-:W-:Y:S02]  /*1cd50*/  IMAD.MOV R15, RZ, RZ, -R15 ;  /* 0x000000ffff0f7224 */ /* 0x000fe400078e0a0f */
[----:B-1----:R-:W-:Y:S01]  /*1cd60*/  IMAD R16, R16, UR4, RZ ;  /* 0x0000000410107c24 */ /* 0x002fe2000f8e02ff */
[----:B------:R-:W0:Y:S01]  /*1cd70*/  LDCU UR4, c[0x0][0x3b0] ;  /* 0x00007600ff0477ac */ /* 0x000e220008000800 */
[----:B------:R-:W-:Y:S02]  /*1cd80*/  IMAD R12, R10, R15, R12 ;  /* 0x0000000f0a0c7224 */ /* 0x000fe400078e020c */
[----:B------:R-:W-:-:S03]  /*1cd90*/  @!P4 IMAD.IADD R13, R13, 0x1, -R10 ;  /* 0x000000010d0dc824 */ /* 0x000fc600078e0a0a */
[----:B------:R-:W-:Y:S01]  /*1cda0*/  ISETP.GT.U32.AND P4, PT, R10, R12, PT ;  /* 0x0000000c0a00720c */ /* 0x000fe20003f84070 */
[----:B------:R-:W-:Y:S01]  /*1cdb0*/  @!P1 IMAD.MOV R13, RZ, RZ, -R13 ;  /* 0x000000ffff0d9224 */ /* 0x000fe200078e0a0d */
[----:B------:R1:W-:Y:S04]  /*1cdc0*/  STL [R1+0x568], R18 ;  /* 0x0005681201007387 */ /* 0x0003e80000100800 */
[----:B------:R-:W-:Y:S01]  /*1cdd0*/  SEL R13, R46, R13, !P3 ;  /* 0x0000000d2e0d7207 */ /* 0x000fe20005800000 */
[----:B------:R0:W-:Y:S01]  /*1cde0*/  STL [R1+0x564], R19 ;  /* 0x0005641301007387 */ /* 0x0001e20000100800 */
[----:B-1----:R-:W-:-:S03]  /*1cdf0*/  IADD3 R18, P5, PT, R16, R9, RZ ;  /* 0x0000000910127210 */ /* 0x002fc60007fbe0ff */
[----:B0-----:R-:W-:Y:S01]  /*1ce00*/  IMAD R13, R13, UR4, RZ ;  /* 0x000000040d0d7c24 */ /* 0x001fe2000f8e02ff */
[----:B------:R-:W-:Y:S01]  /*1ce10*/  PRMT R23, RZ, 0x7610, R23 ;  /* 0x00007610ff177816 */ /* 0x000fe20000000017 */
[----:B------:R-:W-:Y:S01]  /*1ce20*/  @!P4 IMAD.IADD R12, R12, 0x1, -R10 ;  /* 0x000000010c0cc824 */ /* 0x000fe200078e0a0a */
[----:B------:R-:W0:Y:S01]  /*1ce30*/  LDCU UR4, c[0x0][0x3b0] ;  /* 0x00007600ff0477ac */ /* 0x000e220008000800 */
[----:B------:R-:W-:Y:S01]  /*1ce40*/  LEA.HI.X.SX32 R19, R16, R8, 0x1, P5 ;  /* 0x0000000810137211 */ /* 0x000fe200028f0eff */
[----:B------:R1:W-:Y:S01]  /*1ce50*/  STL [R1+0x5a8], R18 ;  /* 0x0005a81201007387 */ /* 0x0003e20000100800 */
[----:B------:R-:W-:Y:S01]  /*1ce60*/  @P0 IMAD.MOV.U32 R16, RZ, RZ, R18 ;  /* 0x000000ffff100224 */ /* 0x000fe200078e0012 */
[----:B------:R-:W-:Y:S02]  /*1ce70*/  ISETP.GT.U32.AND P1, PT, R10, R12, PT ;  /* 0x0000000c0a00720c */ /* 0x000fe40003f24070 */
[----:B------:R1:W-:Y:S01]  /*1ce80*/  STL [R1+0x5a4], R19 ;  /* 0x0005a41301007387 */ /* 0x0003e20000100800 */
[----:B------:R-:W-:Y:S01]  /*1ce90*/  @P0 IMAD.MOV.U32 R17, RZ, RZ, R19 ;  /* 0x000000ffff110224 */ /* 0x000fe200078e0013 */
[----:B-1----:R-:W-:-:S02]  /*1cea0*/  IADD3 R18, P4, PT, R13, R9, RZ ;  /* 0x000000090d127210 */ /* 0x002fc40007f9e0ff */
[----:B------:R-:W-:Y:S02]  /*1ceb0*/  ISETP.GE.AND P5, PT, R14, RZ, PT ;  /* 0x000000ff0e00720c */ /* 0x000fe40003fa6270 */
[----:B------:R-:W-:Y:S01]  /*1cec0*/  LEA.HI.X.SX32 R19, R13, R8, 0x1, P4 ;  /* 0x000000080d137211 */ /* 0x000fe200020f0eff */
[----:B------:R-:W-:-:S04]  /*1ced0*/  @P0 IMAD.MOV.U32 R14, RZ, RZ, R18 ;  /* 0x000000ffff0e0224 */ /* 0x000fc800078e0012 */
[----:B------:R-:W-:Y:S02]  /*1cee0*/  @P0 IMAD.MOV.U32 R15, RZ, RZ, R19 ;  /* 0x000000ffff0f0224 */ /* 0x000fe400078e0013 */
[----:B------:R-:W-:-:S03]  /*1cef0*/  @!P1 IMAD.IADD R12, R12, 0x1, -R10 ;  /* 0x000000010c0c9824 */ /* 0x000fc600078e0a0a */
[----:B------:R1:W3:Y:S01]  /*1cf00*/  @P0 LDG.E.U8 R23, desc[UR20][R14.64] ;  /* 0x000000140e170981 */ /* 0x0002e2000c1e1100 */
[----:B------:R-:W-:Y:S02]  /*1cf10*/  @!P5 IMAD.MOV R12, RZ, RZ, -R12 ;  /* 0x000000ffff0cd224 */ /* 0x000fe400078e0a0c */
[----:B-1----:R-:W-:-:S03]  /*1cf20*/  VIADD R14, R0, 0x4f ;  /* 0x0000004f000e7836 */ /* 0x002fc60000000000 */
[----:B------:R-:W-:Y:S02]  /*1cf30*/  SEL R15, R46, R12, !P3 ;  /* 0x0000000c2e0f7207 */ /* 0x000fe40005800000 */
[----:B------:R-:W-:-:S05]  /*1cf40*/  IABS R13, R14 ;  /* 0x0000000e000d7213 */ /* 0x000fca0000000000 */
[----:B------:R-:W-:-:S04]  /*1cf50*/  IMAD.HI.U32 R12, R11, R13, RZ ;  /* 0x0000000d0b0c7227 */ /* 0x000fc800078e00ff */
[----:B------:R-:W-:Y:S01]  /*1cf60*/  IMAD.MOV R12, RZ, RZ, -R12 ;  /* 0x000000ffff0c7224 */ /* 0x000fe200078e0a0c */
[----:B------:R-:W-:-:S03]  /*1cf70*/  PRMT R24, RZ, 0x7610, R24 ;  /* 0x00007610ff187816 */ /* 0x000fc60000000018 */
[C---:B------:R-:W-:Y:S02]  /*1cf80*/  IMAD R12, R10.reuse, R12, R13 ;  /* 0x0000000c0a0c7224 */ /* 0x040fe400078e020d */
[----:B0-----:R-:W-:Y:S01]  /*1cf90*/  IMAD R15, R15, UR4, RZ ;  /* 0x000000040f0f7c24 */ /* 0x001fe2000f8e02ff */
[----:B------:R-:W-:Y:S01]  /*1cfa0*/  PRMT R22, RZ, 0x7610, R22 ;  /* 0x00007610ff167816 */ /* 0x000fe20000000016 */
[----:B------:R0:W3:Y:S04]  /*1cfb0*/  @P0 LDG.E.U8 R24, desc[UR20][R16.64] ;  /* 0x0000001410180981 */ /* 0x0000e8000c1e1100 */
[----:B------:R-:W-:Y:S01]  /*1cfc0*/  STL [R1+0x5e8], R18 ;  /* 0x0005e81201007387 */ /* 0x000fe20000100800 */
[----:B------:R-:W-:Y:S01]  /*1cfd0*/  ISETP.GT.U32.AND P4, PT, R10, R12, PT ;  /* 0x0000000c0a00720c */ /* 0x000fe20003f84070 */
[----:B------:R-:W1:Y:S01]  /*1cfe0*/  LDCU UR4, c[0x0][0x3b0] ;  /* 0x00007600ff0477ac */ /* 0x000e620008000800 */
[----:B0-----:R-:W-:-:S04]  /*1cff0*/  IADD3 R16, P1, PT, R15, R9, RZ ;  /* 0x000000090f107210 */ /* 0x001fc80007f3e0ff */
[----:B------:R-:W-:Y:S01]  /*1d000*/  LEA.HI.X.SX32 R17, R15, R8, 0x1, P1 ;  /* 0x000000080f117211 */ /* 0x000fe200008f0eff */
[----:B------:R-:W-:Y:S01]  /*1d010*/  VIADD R15, R0, 0x57 ;  /* 0x00000057000f7836 */ /* 0x000fe20000000000 */
[----:B------:R-:W-:-:S05]  /*1d020*/  ISETP.GE.AND P1, PT, R14, RZ, PT ;  /* 0x000000ff0e00720c */ /* 0x000fca0003f26270 */
[----:B------:R-:W-:Y:S01]  /*1d030*/  @!P4 IMAD.IADD R12, R12, 0x1, -R10 ;  /* 0x000000010c0cc824 */ /* 0x000fe200078e0a0a */
[----:B------:R-:W-:Y:S04]  /*1d040*/  STL [R1+0x5e4], R19 ;  /* 0x0005e41301007387 */ /* 0x000fe80000100800 */
[----:B------:R0:W3:Y:S01]  /*1d050*/  @P0 LDG.E.U8 R22, desc[UR20][R16.64] ;  /* 0x0000001410160981 */ /* 0x0000e2000c1e1100 */
[----:B------:R-:W-:-:S03]  /*1d060*/  IABS R14, R15 ;  /* 0x0000000f000e7213 */ /* 0x000fc60000000000 */
[----:B------:R0:W-:Y:S04]  /*1d070*/  STL [R1+0x628], R16 ;  /* 0x0006281001007387 */ /* 0x0001e80000100800 */
[----:B------:R1:W-:Y:S01]  /*1d080*/  STL [R1+0x624], R17 ;  /* 0x0006241101007387 */ /* 0x0003e20000100800 */
[----:B------:R-:W-:Y:S01]  /*1d090*/  ISETP.GT.U32.AND P4, PT, R10, R12, PT ;  /* 0x0000000c0a00720c */ /* 0x000fe20003f84070 */
[----:B0-----:R-:W-:Y:S02]  /*1d0a0*/  VIADD R16, R0, 0x5f ;  /* 0x0000005f00107836 */ /* 0x001fe40000000000 */
[----:B-1----:R-:W-:-:S03]  /*1d0b0*/  IMAD.HI.U32 R17, R11, R14, RZ ;  /* 0x0000000e0b117227 */ /* 0x002fc600078e00ff */
[----:B------:R-:W-:Y:S01]  /*1d0c0*/  IABS R13, R16 ;  /* 0x00000010000d7213 */ /* 0x000fe20000000000 */
[----:B------:R-:W-:-:S04]  /*1d0d0*/  IMAD.MOV R17, RZ, RZ, -R17 ;  /* 0x000000ffff117224 */ /* 0x000fc800078e0a11 */
[----:B------:R-:W-:Y:S02]  /*1d0e0*/  IMAD R14, R10, R17, R14 ;  /* 0x000000110a0e7224 */ /* 0x000fe400078e020e */
[----:B------:R-:W-:-:S04]  /*1d0f0*/  IMAD.HI.U32 R18, R11, R13, RZ ;  /* 0x0000000d0b127227 */ /* 0x000fc800078e00ff */
[----:B------:R-:W-:Y:S02]  /*1d100*/  @!P4 IMAD.IADD R12, R12, 0x1, -R10 ;  /* 0x000000010c0cc824 */ /* 0x000fe400078e0a0a */
[----:B------:R-:W-:Y:S01]  /*1d110*/  IMAD.MOV R18, RZ, RZ, -R18 ;  /* 0x000000ffff127224 */ /* 0x000fe200078e0a12 */
[----:B------:R-:W-:-:S03]  /*1d120*/  ISETP.GT.U32.AND P4, PT, R10, R14, PT ;  /* 0x0000000e0a00720c */ /* 0x000fc60003f84070 */
[----:B------:R-:W-:Y:S02]  /*1d130*/  IMAD R13, R10, R18, R13 ;  /* 0x000000120a0d7224 */ /* 0x000fe400078e020d */
[----:B------:R-:W-:-:S03]  /*1d140*/  @!P1 IMAD.MOV R12, RZ, RZ, -R12 ;  /* 0x000000ffff0c9224 */ /* 0x000fc600078e0a0c */
[----:B------:R-:W-:Y:S02]  /*1d150*/  ISETP.GT.U32.AND P5, PT, R10, R13, PT ;  /* 0x0000000d0a00720c */ /* 0x000fe40003fa4070 */
[----:B------:R-:W-:-:S03]  /*1d160*/  SEL R12, R46, R12, !P3 ;  /* 0x0000000c2e0c7207 */ /* 0x000fc60005800000 */
[----:B------:R-:W-:Y:S02]  /*1d170*/  @!P4 IMAD.IADD R14, R14, 0x1, -R10 ;  /* 0x000000010e0ec824 */ /* 0x000fe400078e0a0a */
[----:B------:R-:W-:Y:S01]  /*1d180*/  IMAD R12, R12, UR4, RZ ;  /* 0x000000040c0c7c24 */ /* 0x000fe2000f8e02ff */
[----:B------:R-:W-:Y:S01]  /*1d190*/  ISETP.GE.AND P1, PT, R15, RZ, PT ;  /* 0x000000ff0f00720c */ /* 0x000fe20003f26270 */
[----:B------:R-:W0:Y:S01]  /*1d1a0*/  LDCU UR4, c[0x0][0x3b0] ;  /* 0x00007600ff0477ac */ /* 0x000e220008000800 */
[----:B------:R-:W-:-:S03]  /*1d1b0*/  ISETP.GT.U32.AND P4, PT, R10, R14, PT ;  /* 0x0000000e0a00720c */ /* 0x000fc60003f84070 */
[----:B------:R-:W-:Y:S01]  /*1d1c0*/  @!P5 IMAD.IADD R13, R13, 0x1, -R10 ;  /* 0x000000010d0dd824 */ /* 0x000fe200078e0a0a */
[----:B------:R-:W-:-:S04]  /*1d1d0*/  IADD3 R19, P5, PT, R12, R9, RZ ;  /* 0x000000090c137210 */ /* 0x000fc80007fbe0ff */
[----:B------:R-:W-:Y:S02]  /*1d1e0*/  LEA.HI.X.SX32 R45, R12, R8, 0x1, P5 ;  /* 0x000000080c2d7211 */ /* 0x000fe400028f0eff */
[----:B------:R-:W-:-:S03]  /*1d1f0*/  ISETP.GT.U32.AND P5, PT, R10, R13, PT ;  /* 0x0000000d0a00720c */ /* 0x000fc60003fa4070 */
[----:B------:R-:W-:Y:S01]  /*1d200*/  @!P4 IMAD.IADD R14, R14, 0x1, -R10 ;  /* 0x000000010e0ec824 */ /* 0x000fe200078e0a0a */
[----:B------:R-:W-:-:S03]  /*1d210*/  ISETP.GE.AND P4, PT, R16, RZ, PT ;  /* 0x000000ff1000720c */ /* 0x000fc60003f86270 */
[----:B------:R-:W-:-:S06]  /*1d220*/  @!P1 IMAD.MOV R14, RZ, RZ, -R14 ;  /* 0x000000ffff0e9224 */ /* 0x000fcc00078e0a0e */
[----:B------:R-:W-:Y:S01]  /*1d230*/  @!P5 IMAD.IADD R13, R13, 0x1, -R10 ;  /* 0x000000010d0dd824 */ /* 0x000fe200078e0a0a */
[----:B------:R-:W-:-:S03]  /*1d240*/  SEL R14, R46, R14, !P3 ;  /* 0x0000000e2e0e7207 */ /* 0x000fc60005800000 */
[----:B------:R-:W-:Y:S02]  /*1d250*/  @!P4 IMAD.MOV R13, RZ, RZ, -R13 ;  /* 0x000000ffff0dc224 */ /* 0x000fe400078e0a0d */
[----:B0-----:R-:W-:Y:S01]  /*1d260*/  IMAD R14, R14, UR4, RZ ;  /* 0x000000040e0e7c24 */ /* 0x001fe2000f8e02ff */
[----:B------:R-:W-:Y:S01]  /*1d270*/  PRMT R21, RZ, 0x7610, R21 ;  /* 0x00007610ff157816 */ /* 0x000fe20000000015 */
[----:B------:R0:W-:Y:S01]  /*1d280*/  STL [R1+0x668], R19 ;  /* 0x0006681301007387 */ /* 0x0001e20000100800 */
[----:B------:R-:W-:Y:S01]  /*1d290*/  @P0 IMAD.MOV.U32 R18, RZ, RZ, R19 ;  /* 0x000000ffff120224 */ /* 0x000fe200078e0013 */
[----:B------:R-:W-:Y:S02]  /*1d2a0*/  SEL R13, R46, R13, !P3 ;  /* 0x0000000d2e0d7207 */ /* 0x000fe40005800000 */
[CC--:B------:R-:W-:Y:S02]  /*1d2b0*/  IADD3 R12, P1, PT, R14.reuse, R9.reuse, RZ ;  /* 0x000000090e0c7210 */ /* 0x0c0fe40007f3e0ff */
[----:B------:R-:W-:Y:S01]  /*1d2c0*/  PRMT R20, RZ, 0x7610, R20 ;  /* 0x00007610ff147816 */ /* 0x000fe20000000014 */
[----:B------:R-:W1:Y:S01]  /*1d2d0*/  LDCU UR4, c[0x0][0x3b0] ;  /* 0x00007600ff0477ac */ /* 0x000e620008000800 */
[----:B--2---:R-:W-:Y:S01]  /*1d2e0*/  IMAD R15, R13, UR5, RZ ;  /* 0x000000050d0f7c24 */ /* 0x004fe2000f8e02ff */
[-C--:B------:R-:W-:Y:S01]  /*1d2f0*/  LEA.HI.X.SX32 R17, R14, R8.reuse, 0x1, P1 ;  /* 0x000000080e117211 */ /* 0x080fe200008f0eff */
[----:B------:R-:W-:Y:S01]  /*1d300*/  STL [R1+0x664], R45 ;  /* 0x0006642d01007387 */ /* 0x000fe20000100800 */
[----:B0-----:R-:W-:Y:S01]  /*1d310*/  @P0 IMAD.MOV.U32 R19, RZ, RZ, R45 ;  /* 0x000000ffff130224 */ /* 0x001fe200078e002d */
[----:B------:R-:W0:Y:S01]  /*1d320*/  LDCU UR5, c[0x0][0x3b0] ;  /* 0x00007600ff0577ac */ /* 0x000e220008000800 */
[C---:B------:R-:W-:Y:S01]  /*1d330*/  IADD3 R14, P1, PT, R15.reuse, R9, RZ ;  /* 0x000000090f0e7210 */ /* 0x040fe20007f3e0ff */
[----:B------:R-:W-:Y:S01]  /*1d340*/  @P0 IMAD.MOV.U32 R13, RZ, RZ, R17 ;  /* 0x000000ffff0d0224 */ /* 0x000fe200078e0011 */
[----:B------:R2:W-:Y:S04]  /*1d350*/  STL [R1+0x6a8], R12 ;  /* 0x0006a80c01007387 */ /* 0x0005e80000100800 */
[----:B------:R1:W3:Y:S01]  /*1d360*/  @P0 LDG.E.U8 R21, desc[UR20][R18.64] ;  /* 0x0000001412150981 */ /* 0x0002e2000c1e1100 */
[----:B------:R-:W-:-:S03]  /*1d370*/  LEA.HI.X.SX32 R16, R15, R8, 0x1, P1 ;  /* 0x000000080f107211 */ /* 0x000fc600008f0eff */
[----:B------:R2:W3:Y:S01]  /*1d380*/  @P0 LDG.E.U8 R20, desc[UR20][R12.64] ;  /* 0x000000140c140981 */ /* 0x0004e2000c1e1100 */
[----:B-1----:R-:W-:Y:S01]  /*1d390*/  PRMT R19, RZ, 0x7610, R19 ;  /* 0x00007610ff137816 */ /* 0x002fe20000000013 */
[----:B--2---:R-:W-:Y:S02]  /*1d3a0*/  @P0 IMAD.MOV.U32 R12, RZ, RZ, R14 ;  /* 0x000000ffff0c0224 */ /* 0x004fe400078e000e */
[----:B------:R-:W-:-:S05]  /*1d3b0*/  @P0 IMAD.MOV.U32 R13, RZ, RZ, R16 ;  /* 0x000000ffff0d0224 */ /* 0x000fca00078e0010 */
[----:B------:R1:W2:Y:S02]  /*1d3c0*/  @P0 LDG.E.U8 R19, desc[UR20][R12.64] ;  /* 0x000000140c130981 */ /* 0x0002a4000c1e1100 */
[----:B-1----:R-:W-:-:S05]  /*1d3d0*/  VIADD R13, R0, 0x67 ;  /* 0x00000067000d7836 */ /* 0x002fca0000000000 */
[----:B------:R-:W-:-:S05]  /*1d3e0*/  IABS R12, R13 ;  /* 0x0000000d000c7213 */ /* 0x000fca0000000000 */
[----:B------:R-:W-:-:S04]  /*1d3f0*/  IMAD.HI.U32 R15, R11, R12, RZ ;  /* 0x0000000c0b0f7227 */ /* 0x000fc800078e00ff */
[----:B------:R-:W-:Y:S02]  /*1d400*/  IMAD.MOV R15, RZ, RZ, -R15 ;  /* 0x000000ffff0f7224 */ /* 0x000fe400078e0a0f */
[----:B------:R-:W-:Y:S02]  /*1d410*/  VIADD R18, R0, 0x7f ;  /* 0x0000007f00127836 */ /* 0x000fe40000000000 */
[C---:B------:R-:W-:Y:S01]  /*1d420*/  IMAD R12, R10.reuse, R15, R12 ;  /* 0x0000000f0a0c7224 */ /* 0x040fe200078e020c */
[----:B------:R-:W-:Y:S04]  /*1d430*/  STL [R1+0x6a4], R17 ;  /* 0x0006a41101007387 */ /* 0x000fe80000100800 */
[----:B------:R1:W-:Y:S01]  /*1d440*/  STL [R1+0x6e8], R14 ;  /* 0x0006e80e01007387 */ /* 0x0003e20000100800 */
[----:B------:R-:W-:-:S02]  /*1d450*/  ISETP.GT.U32.AND P1, PT, R10, R12, PT ;  /* 0x0000000c0a00720c */ /* 0x000fc40003f24070 */
[----:B-1----:R-:W-:-:S05]  /*1d460*/  IABS R14, R18 ;  /* 0x00000012000e7213 */ /* 0x002fca0000000000 */
[----:B------:R-:W-:-:S04]  /*1d470*/  IMAD.HI.U32 R15, R11, R14, RZ ;  /* 0x0000000e0b0f7227 */ /* 0x000fc800078e00ff */
[----:B------:R-:W-:Y:S02]  /*1d480*/  IMAD.MOV R15, RZ, RZ, -R15 ;  /* 0x000000ffff0f7224 */ /* 0x000fe400078e0a0f */
[----:B------:R-:W-:Y:S02]  /*1d490*/  @!P1 IMAD.IADD R12, R12, 0x1, -R10 ;  /* 0x000000010c0c9824 */ /* 0x000fe400078e0a0a */
[----:B------:R-:W-:-:S03]  /*1d4a0*/  IMAD R14, R10, R15, R14 ;  /* 0x0000000f0a0e7224 */ /* 0x000fc600078e020e */
[C---:B------:R-:W-:Y:S02]  /*1d4b0*/  ISETP.GT.U32.AND P1, PT, R10.reuse, R12, PT ;  /* 0x0000000c0a00720c */ /* 0x040fe40003f24070 */
[----:B------:R-:W-:Y:S02]  /*1d4c0*/  ISETP.GT.U32.AND P6, PT, R10, R14, PT ;  /* 0x0000000e0a00720c */ /* 0x000fe40003fc4070 */
[----:B------:R-:W-:Y:S01]  /*1d4d0*/  ISETP.GE.AND P4, PT, R13, RZ, PT ;  /* 0x000000ff0d00720c */ /* 0x000fe20003f86270 */
[----:B------:R1:W-:Y:S08]  /*1d4e0*/  STL [R1+0x6e4], R16 ;  /* 0x0006e41001007387 */ /* 0x0003f00000100800 */
[----:B------:R-:W-:-:S02]  /*1d4f0*/  @!P1 IMAD.IADD R12, R12, 0x1, -R10 ;  /* 0x000000010c0c9824 */ /* 0x000fc400078e0a0a */
[----:B-1----:R-:W-:Y:S02]  /*1d500*/  VIADD R16, R0, 0x6f ;  /* 0x0000006f00107836 */ /* 0x002fe40000000000 */
[----:B------:R-:W-:Y:S02]  /*1d510*/  @!P6 IMAD.IADD R14, R14, 0x1, -R10 ;  /* 0x000000010e0ee824 */ /* 0x000fe400078e0a0a */
[----:B------:R-:W-:Y:S01]  /*1d520*/  @!P4 IMAD.MOV R12, RZ, RZ, -R12 ;  /* 0x000000ffff0cc224 */ /* 0x000fe200078e0a0c */
[----:B------:R-:W-:Y:S02]  /*1d530*/  IABS R13, R16 ;  /* 0x00000010000d7213 */ /* 0x000fe40000000000 */
[----:B------:R-:W-:Y:S02]  /*1d540*/  ISETP.GT.U32.AND P4, PT, R10, R14, PT ;  /* 0x0000000e0a00720c */ /* 0x000fe40003f84070 */
[----:B------:R-:W-:Y:S01]  /*1d550*/  SEL R12, R46, R12, !P3 ;  /* 0x0000000c2e0c7207 */ /* 0x000fe20005800000 */
[----:B------:R-:W-:-:S04]  /*1d560*/  IMAD.HI.U32 R45, R11, R13, RZ ;  /* 0x0000000d0b2d7227 */ /* 0x000fc800078e00ff */
[----:B------:R-:W-:Y:S02]  /*1d570*/  IMAD R12, R12, UR4, RZ ;  /* 0x000000040c0c7c24 */ /* 0x000fe4000f8e02ff */
[----:B------:R-:W-:Y:S01]  /*1d580*/  VIADD R17, R0, 0x77 ;  /* 0x0000007700117836 */ /* 0x000fe20000000000 */
[----:B------:R-:W1:Y:S01]  /*1d590*/  LDCU UR4, c[0x0][0x3b0] ;  /* 0x00007600ff0477ac */ /* 0x000e620008000800 */
[----:B------:R-:W-:-:S04]  /*1d5a0*/  IMAD.MOV R45, RZ, RZ, -R45 ;  /* 0x000000ffff2d7224 */ /* 0x000fc800078e0a2d */
[----:B------:R-:W-:Y:S02]  /*1d5b0*/  IMAD R13, R10, R45, R13 ;  /* 0x0000002d0a0d7224 */ /* 0x000fe400078e020d */
[----:B------:R-:W-:Y:S01]  /*1d5c0*/  @!P4 IMAD.IADD R14, R14, 0x1, -R10 ;  /* 0x000000010e0ec824 */ /* 0x000fe200078e0a0a */
[----:B------:R-:W-:-:S04]  /*1d5d0*/  IADD3 R45, P4, PT, R12, R9, RZ ;  /* 0x000000090c2d7210 */ /* 0x000fc80007f9e0ff */
[----:B------:R-:W-:Y:S01]  /*1d5e0*/  LEA.HI.X.SX32 R47, R12, R8, 0x1, P4 ;  /* 0x000000080c2f7211 */ /* 0x000fe200020f0eff */
[----:B------:R-:W-:Y:S04]  /*1d5f0*/  STL [R1+0x40c], R45 ;  /* 0x00040c2d01007387 */ /* 0x000fe80000100800 */
[----:B------:R-:W-:Y:S04]  /*1d600*/  STL [R1+0x3f0], R47 ;  /* 0x0003f02f01007387 */ /* 0x000fe80000100800 */
[----:B------:R-:W2:Y:S04]  /*1d610*/  LDL.LU R83, [R1+0xee8] ;  /* 0x000ee80001537983 */ /* 0x000ea80000300800 */
[----:B------:R-:W3:Y:S01]  /*1d620*/  LDL.LU R89, [R1+0xee4] ;  /* 0x000ee40001597983 */ /* 0x000ee20000300800 */
[----:B------:R-:W-:-:S05]  /*1d630*/  IABS R15, R17 ;  /* 0x00000011000f7213 */ /* 0x000fca0000000000 */
[----:B------:R-:W-:-:S04]  /*1d640*/  IMAD.HI.U32 R11, R11, R15, RZ ;  /* 0x0000000f0b0b7227 */ /* 0x000fc800078e00ff */
[----:B------:R-:W-:Y:S01]  /*1d650*/  IMAD.MOV R11, RZ, RZ, -R11 ;  /* 0x000000ffff0b7224 */ /* 0x000fe200078e0a0b */
[----:B------:R-:W-:-:S03]  /*1d660*/  ISETP.GT.U32.AND P5, PT, R10, R13, PT ;  /* 0x0000000d0a00720c */ /* 0x000fc60003fa4070 */
[----:B------:R-:W-:-:S05]  /*1d670*/  IMAD R11, R10, R11, R15 ;  /* 0x0000000b0a0b7224 */ /* 0x000fca00078e020f */
[----:B------:R-:W-:-:S05]  /*1d680*/  ISETP.GT.U32.AND P1, PT, R10, R11, PT ;  /* 0x0000000b0a00720c */ /* 0x000fca0003f24070 */
[----:B------:R-:W-:Y:S01]  /*1d690*/  @!P5 IMAD.IADD R13, R13, 0x1, -R10 ;  /* 0x000000010d0dd824 */ /* 0x000fe200078e0a0a */
[----:B------:R-:W-:-:S07]  /*1d6a0*/  ISETP.GE.AND P5, PT, R16, RZ, PT ;  /* 0x000000ff1000720c */ /* 0x000fce0003fa6270 */
[----:B------:R-:W-:Y:S01]  /*1d6b0*/  @!P1 IMAD.IADD R11, R11, 0x1, -R10 ;  /* 0x000000010b0b9824 */ /* 0x000fe200078e0a0a */
[----:B------:R-:W-:-:S04]  /*1d6c0*/  ISETP.GT.U32.AND P1, PT, R10, R13, PT ;  /* 0x0000000d0a00720c */ /* 0x000fc80003f24070 */
[----:B------:R-:W-:-:S09]  /*1d6d0*/  ISETP.GT.U32.AND P4, PT, R10, R11, PT ;  /* 0x0000000b0a00720c */ /* 0x000fd20003f84070 */
[----:B------:R-:W-:Y:S01]  /*1d6e0*/  @!P1 IMAD.IADD R13, R13, 0x1, -R10 ;  /* 0x000000010d0d9824 */ /* 0x000fe200078e0a0a */
[----:B------:R-:W-:-:S03]  /*1d6f0*/  ISETP.GE.AND P1, PT, R17, RZ, PT ;  /* 0x000000ff1100720c */ /* 0x000fc60003f26270 */
[----:B------:R-:W-:Y:S01]  /*1d700*/  @!P5 IMAD.MOV R13, RZ, RZ, -R13 ;  /* 0x000000ffff0dd224 */ /* 0x000fe200078e0a0d */
[----:B------:R-:W-:Y:S01]  /*1d710*/  ISETP.GE.AND P6, PT, R18, RZ, PT ;  /* 0x000000ff1200720c */ /* 0x000fe20003fc6270 */
[----:B------:R-:W-:-:S03]  /*1d720*/  @!P4 IMAD.IADD R11, R11, 0x1, -R10 ;  /* 0x000000010b0bc824 */ /* 0x000fc600078e0a0a */
[----:B------:R-:W-:-:S05]  /*1d730*/  SEL R13, R46, R13, !P3 ;  /* 0x0000000d2e0d7207 */ /* 0x000fca0005800000 */
[----:B-1----:R-:W-:Y:S02]  /*1d740*/  IMAD R13, R13, UR4, RZ ;  /* 0x000000040d0d7c24 */ /* 0x002fe4000f8e02ff */
[----:B------:R-:W-:Y:S01]  /*1d750*/  @!P1 IMAD.MOV R11, RZ, RZ, -R11 ;  /* 0x000000ffff0b9224 */ /* 0x000fe200078e0a0b */
[----:B------:R-:W1:Y:S01]  /*1d760*/  LDCU UR4, c[0x0][0x3b0] ;  /* 0x00007600ff0477ac */ /* 0x000e620008000800 */
[----:B------:R-:W4:Y:S03]  /*1d770*/  S2R R18, SR_TID.X ;  /* 0x0000000000127919 */ /* 0x000f260000002100 */
[----:B------:R-:W-:Y:S01]  /*1d780*/  SEL R11, R46, R11, !P3 ;  /* 0x0000000b2e0b7207 */ /* 0x000fe20005800000 */
[----:B------:R-:W-:Y:S01]  /*1d790*/  @!P6 IMAD.MOV R14, RZ, RZ, -R14 ;  /* 0x000000ffff0ee224 */ /* 0x000fe200078e0a0e */
[----:B------:R-:W-:-:S03]  /*1d7a0*/  IADD3 R15, P1, PT, R13, R9, RZ ;  /* 0x000000090d0f7210 */ /* 0x000fc60007f3e0ff */
[----:B0-----:R-:W-:Y:S01]  /*1d7b0*/  IMAD R10, R11, UR5, RZ ;  /* 0x000000050b0a7c24 */ /* 0x001fe2000f8e02ff */
[----:B------:R-:W-:Y:S02]  /*1d7c0*/  SEL R46, R46, R14, !P3 ;  /* 0x0000000e2e2e7207 */ /* 0x000fe40005800000 */
[----:B------:R-:W-:Y:S01]  /*1d7d0*/  LEA.HI.X.SX32 R16, R13, R8, 0x1, P1 ;  /* 0x000000080d107211 */ /* 0x000fe200008f0eff */
[----:B------:R0:W-:Y:S01]  /*1d7e0*/  STL [R1+0x400], R15 ;  /* 0x0004000f01007387 */ /* 0x0001e20000100800 */
[----:B------:R-:W-:Y:S01]  /*1d7f0*/  IADD3 R13, P1, PT, R10, R9, RZ ;  /* 0x000000090a0d7210 */ /* 0x000fe20007f3e0ff */
[----:B------:R-:W-:Y:S02]  /*1d800*/  @P0 IMAD.MOV.U32 R14, RZ, RZ, R15 ;  /* 0x000000ffff0e0224 */ /* 0x000fe400078e000f */
[----:B------:R0:W-:Y:S01]  /*1d810*/  STL [R1+0x3f4], R16 ;  /* 0x0003f41001007387 */ /* 0x0001e20000100800 */
[----:B------:R-:W-:Y:S01]  /*1d820*/  PRMT R11, RZ, 0x7610, R11 ;  /* 0x00007610ff0b7816 */ /* 0x000fe2000000000b */
[----:B-1----:R-:W-:-:S02]  /*1d830*/  IMAD R46, R46, UR4, RZ ;  /* 0x000000042e2e7c24 */ /* 0x002fc4000f8e02ff */
[----:B0-----:R-:W-:Y:S01]  /*1d840*/  @P0 IMAD.MOV.U32 R15, RZ, RZ, R16 ;  /* 0x000000ffff0f0224 */ /* 0x001fe200078e0010 */
[----:B------:R-:W-:Y:S02]  /*1d850*/  PRMT R12, RZ, 0x7610, R12 ;  /* 0x00007610ff0c7816 */ /* 0x000fe4000000000c */
[----:B------:R-:W-:Y:S01]  /*1d860*/  LEA.HI.X.SX32 R16, R10, R8, 0x1, P1 ;  /* 0x000000080a107211 */ /* 0x000fe200008f0eff */
[----:B------:R-:W-:Y:S02]  /*1d870*/  @P0 IMAD.MOV.U32 R52, RZ, RZ, R45 ;  /* 0x000000ffff340224 */ /* 0x000fe400078e002d */
[----:B------:R-:W-:Y:S01]  /*1d880*/  @P0 IMAD.MOV.U32 R53, RZ, RZ, R47 ;  /* 0x000000ffff350224 */ /* 0x000fe200078e002f */
[----:B------:R0:W-:Y:S01]  /*1d890*/  STL [R1+0x408], R13 ;  /* 0x0004080d01007387 */ /* 0x0001e20000100800 */
[----:B------:R-:W-:-:S03]  /*1d8a0*/  IADD3 R9, P1, PT, R46, R9, RZ ;  /* 0x000000092e097210 */ /* 0x000fc60007f3e0ff */
[----:B------:R-:W-:Y:S04]  /*1d8b0*/  STL [R1+0x404], R16 ;  /* 0x0004041001007387 */ /* 0x000fe80000100800 */
[----:B------:R1:W3:Y:S04]  /*1d8c0*/  @P0 LDG.E.U8 R11, desc[UR20][R14.64] ;  /* 0x000000140e0b0981 */ /* 0x0002e8000c1e1100 */
[----:B------:R-:W3:Y:S01]  /*1d8d0*/  LDL.LU R76, [R1+0xef8] ;  /* 0x000ef800014c7983 */ /* 0x000ee20000300800 */
[----:B------:R-:W-:-:S03]  /*1d8e0*/  PRMT R10, RZ, 0x7610, R10 ;  /* 0x00007610ff0a7816 */ /* 0x000fc6000000000a */
[----:B------:R-:W3:Y:S04]  /*1d8f0*/  LDL.LU R82, [R1+0xef4] ;  /* 0x000ef40001527983 */ /* 0x000ee80000300800 */
[----:B------:R-:W3:Y:S04]  /*1d900*/  LDL.LU R88, [R1+0xf08] ;  /* 0x000f080001587983 */ /* 0x000ee80000300800 */
[----:B------:R-:W3:Y:S04]  /*1d910*/  @P0 LDG.E.U8 R12, desc[UR20][R52.64] ;  /* 0x00000014340c0981 */ /* 0x000ee8000c1e1100 */
[----:B------:R-:W3:Y:S01]  /*1d920*/  LDL.LU R47, [R1+0xf04] ;  /* 0x000f0400012f7983 */ /* 0x000ee20000300800 */
[----:B-1----:R-:W-:-:S02]  /*1d930*/  @P0 IMAD.MOV.U32 R14, RZ, RZ, R13 ;  /* 0x000000ffff0e0224 */ /* 0x002fc400078e000d */
[----:B------:R-:W-:Y:S01]  /*1d940*/  @P0 IMAD.MOV.U32 R15, RZ, RZ, R16 ;  /* 0x000000ffff0f0224 */ /* 0x000fe200078e0010 */
[----:B0-----:R-:W-:Y:S01]  /*1d950*/  LEA.HI.X.SX32 R13, R46, R8, 0x1, P1 ;  /* 0x000000082e0d7211 */ /* 0x001fe200008f0eff */
[----:B------:R-:W3:Y:S04]  /*1d960*/  LDL.LU R53, [R1+0xf18] ;  /* 0x000f180001357983 */ /* 0x000ee80000300800 */
[----:B------:R-:W3:Y:S04]  /*1d970*/  LDL.LU R59, [R1+0xf14] ;  /* 0x000f1400013b7983 */ /* 0x000ee80000300800 */
[----:B------:R0:W-:Y:S04]  /*1d980*/  STL [R1+0x3fc], R9 ;  /* 0x0003fc0901007387 */ /* 0x0001e80000100800 */
[----:B------:R1:W3:Y:S04]  /*1d990*/  @P0 LDG.E.U8 R10, desc[UR20][R14.64] ;  /* 0x000000140e0a0981 */ /* 0x0002e8000c1e1100 */
[----:B------:R0:W-:Y:S04]  /*1d9a0*/  STL [R1+0x3f8], R13 ;  /* 0x0003f80d01007387 */ /* 0x0001e80000100800 */
[----:B------:R-:W3:Y:S01]  /*1d9b0*/  LDL.LU R46, [R1+0xf28] ;  /* 0x000f2800012e7983 */ /* 0x000ee20000300800 */
[----:B----4-:R-:W-:Y:S01]  /*1d9c0*/  LOP3.LUT R18, R18, 0x7f, RZ, 0xc0, !PT ;  /* 0x0000007f12127812 */ /* 0x010fe200078ec0ff */
[----:B-1----:R-:W-:-:S02]  /*1d9d0*/  @P0 IMAD.MOV.U32 R14, RZ, RZ, R9 ;  /* 0x000000ffff0e0224 */ /* 0x002fc400078e0009 */
[----:B------:R-:W-:Y:S01]  /*1d9e0*/  @P0 IMAD.MOV.U32 R15, RZ, RZ, R13 ;  /* 0x000000ffff0f0224 */ /* 0x000fe200078e000d */
[----:B0-----:R-:W4:Y:S04]  /*1d9f0*/  LDL.LU R9, [R1+0xf24] ;  /* 0x000f240001097983 */ /* 0x001f280000300800 */
[----:B------:R-:W4:Y:S04]  /*1da00*/  LDL.LU R13, [R1+0xf38] ;  /* 0x000f3800010d7983 */ /* 0x000f280000300800 */
[----:B------:R-:W4:Y:S04]  /*1da10*/  LDL.LU R17, [R1+0xf34] ;  /* 0x000f340001117983 */ /* 0x000f280000300800 */
[----:B------:R-:W4:Y:S04]  /*1da20*/  LDL.LU R69, [R1+0xf48] ;  /* 0x000f480001457983 */ /* 0x000f280000300800 */
[----:B------:R-:W4:Y:S04]  /*1da30*/  LDL.LU R75, [R1+0xf44] ;  /* 0x000f4400014b7983 */ /* 0x000f280000300800 */
[----:B------:R-:W4:Y:S04]  /*1da40*/  LDL.LU R81, [R1+0xf58] ;  /* 0x000f580001517983 */ /* 0x000f280000300800 */
[----:B------:R-:W4:Y:S01]  /*1da50*/  LDL.LU R87, [R1+0xf54] ;  /* 0x000f540001577983 */ /* 0x000f220000300800 */
[----:B------:R-:W-:-:S03]  /*1da60*/  LOP3.LUT R16, R18, 0x60, RZ, 0x3c, !PT ;  /* 0x0000006012107812 */ /* 0x000fc600078e3cff */
[----:B------:R-:W4:Y:S04]  /*1da70*/  LDL.LU R93, [R1+0x108] ;  /* 0x00010800015d7983 */ /* 0x000f280000300800 */
[----:B------:R-:W4:Y:S04]  /*1da80*/  LDL.LU R45, [R1+0xec] ;  /* 0x0000ec00012d7983 */ /* 0x000f280000300800 */
[----:B------:R-:W4:Y:S04]  /*1da90*/  LDL.LU R52, [R1+0xe8] ;  /* 0x0000e80001347983 */ /* 0x000f280000300800 */
[----:B------:R-:W4:Y:S04]  /*1daa0*/  LDL.LU R65, [R1+0xe4] ;  /* 0x0000e40001417983 */ /* 0x000f280000300800 */
[----:B------:R-:W4:Y:S04]  /*1dab0*/  LDL.LU R71, [R1+0xe0] ;  /* 0x0000e00001477983 */ /* 0x000f280000300800 */
[----:B------:R-:W4:Y:S04]  /*1dac0*/  LDL.LU R77, [R1+0xdc] ;  /* 0x0000dc00014d7983 */ /* 0x000f280000300800 */
[----:B--2---:R0:W-:Y:S04]  /*1dad0*/  STS.U8 [R16+UR9+0x1300], R83 ;  /* 0x0013005310007988 */ /* 0x0041e80008000009 */
[----:B---3--:R1:W-:Y:S04]  /*1dae0*/  STS.U8 [R16+UR9+0x5300], R89 ;  /* 0x0053005910007988 */ /* 0x0083e80008000009 */
[----:B0-----:R-:W2:Y:S04]  /*1daf0*/  LDL.LU R83, [R1+0xd8] ;  /* 0x0000d80001537983 */ /* 0x001ea80000300800 */
[----:B-1----:R-:W3:Y:S04]  /*1db00*/  LDL.LU R89, [R1+0xd4] ;  /* 0x0000d40001597983 */ /* 0x002ee80000300800 */
[----:B------:R-:W3:Y:S04]  /*1db10*/  LDL.LU R58, [R1+0xec8] ;  /* 0x000ec800013a7983 */ /* 0x000ee80000300800 */
[----:B------:R-:W3:Y:S04]  /*1db20*/  LDL.LU R64, [R1+0xec4] ;  /* 0x000ec40001407983 */ /* 0x000ee80000300800 */
[----:B------:R-:W3:Y:S04]  /*1db30*/  LDL.LU R70, [R1+0xed0] ;  /* 0x000ed00001467983 */ /* 0x000ee80000300800 */
[----:B------:R0:W-:Y:S04]  /*1db40*/  STS.U8 [R16+UR9+0x1700], R76 ;  /* 0x0017004c10007988 */ /* 0x0001e80008000009 */
        /* <DEDUP_REMOVED lines=8> */
[----:B------:R-:W3:Y:S04]  /*1dbd0*/  LDL.LU R47, [R1+0xee0] ;  /* 0x000ee000012f7983 */ /* 0x000ee80000300800 */
[----:B------:R-:W-:Y:S04]  /*1dbe0*/  STS.U8 [R16+UR9+0x2300], R46 ;  /* 0x0023002e10007988 */ /* 0x000fe80008000009 */
[----:B0-----:R-:W3:Y:S04]  /*1dbf0*/  LDL.LU R53, [R1+0xedc] ;  /* 0x000edc0001357983 */ /* 0x001ee80000300800 */
[----:B-1----:R-:W3:Y:S04]  /*1dc00*/  LDL.LU R59, [R1+0xef0] ;  /* 0x000ef000013b7983 */ /* 0x002ee80000300800 */
[----:B----4-:R-:W-:Y:S04]  /*1dc10*/  STS.U8 [R16+UR9+0x6300], R9 ;  /* 0x0063000910007988 */ /* 0x010fe80008000009 */
[----:B------:R-:W-:Y:S04]  /*1dc20*/  STS.U8 [R16+UR9+0x2700], R13 ;  /* 0x0027000d10007988 */ /* 0x000fe80008000009 */
        /* <DEDUP_REMOVED lines=11> */
[----:B0-----:R-:W3:Y:S04]  /*1dce0*/  LDL.LU R65, [R1+0xeec] ;  /* 0x000eec0001417983 */ /* 0x001ee80000300800 */
[----:B-1----:R-:W3:Y:S04]  /*1dcf0*/  LDL.LU R71, [R1+0xf00] ;  /* 0x000f000001477983 */ /* 0x002ee80000300800 */
[----:B----4-:R-:W4:Y:S04]  /*1dd00*/  LDL.LU R77, [R1+0xefc] ;  /* 0x000efc00014d7983 */ /* 0x010f280000300800 */
[----:B--2---:R0:W-:Y:S04]  /*1dd10*/  STS.U8 [R16+UR9+0x3f00], R83 ;  /* 0x003f005310007988 */ /* 0x0041e80008000009 */
[----:B---3--:R1:W-:Y:S04]  /*1dd20*/  STS.U8 [R16+UR9+0x7f00], R89 ;  /* 0x007f005910007988 */ /* 0x0083e80008000009 */
[----:B0-----:R-:W2:Y:S04]  /*1dd30*/  LDL.LU R83, [R1+0xf10] ;  /* 0x000f100001537983 */ /* 0x001ea80000300800 */
[----:B-1----:R-:W3:Y:S04]  /*1dd40*/  LDL.LU R89, [R1+0xf0c] ;  /* 0x000f0c0001597983 */ /* 0x002ee80000300800 */
[----:B------:R-:W3:Y:S01]  /*1dd50*/  LDL.LU R69, [R1+0xf20] ;  /* 0x000f200001457983 */ /* 0x000ee20000300800 */
[----:B------:R-:W-:-:S03]  /*1dd60*/  LOP3.LUT R9, R18, 0x70, RZ, 0x3c, !PT ;  /* 0x0000007012097812 */ /* 0x000fc600078e3cff */
[----:B------:R-:W3:Y:S04]  /*1dd70*/  LDL.LU R75, [R1+0xf1c] ;  /* 0x000f1c00014b7983 */ /* 0x000ee80000300800 */
[----:B------:R-:W3:Y:S04]  /*1dd80*/  LDL.LU R81, [R1+0xf30] ;  /* 0x000f300001517983 */ /* 0x000ee80000300800 */
[----:B------:R-:W3:Y:S04]  /*1dd90*/  LDL.LU R87, [R1+0xf2c] ;  /* 0x000f2c0001577983 */ /* 0x000ee80000300800 */
[----:B------:R-:W3:Y:S01]  /*1dda0*/  LDL.LU R93, [R1+0xf40] ;  /* 0x000f4000015d7983 */ /* 0x000ee20000300800 */
[----:B------:R-:W-:-:S03]  /*1ddb0*/  PRMT R8, RZ, 0x7610, R8 ;  /* 0x00007610ff087816 */ /* 0x000fc60000000008 */
[----:B------:R-:W3:Y:S04]  /*1ddc0*/  LDL.LU R45, [R1+0xf3c] ;  /* 0x000f3c00012d7983 */ /* 0x000ee80000300800 */
[----:B------:R0:W-:Y:S04]  /*1ddd0*/  STS.U8 [R9+UR9+0x380], R58 ;  /* 0x0003803a09007988 */ /* 0x0001e80008000009 */
[----:B------:R-:W3:Y:S04]  /*1dde0*/  LDL.LU R52, [R1+0xf50] ;  /* 0x000f500001347983 */ /* 0x000ee80000300800 */
[----:B------:R1:W-:Y:S04]  /*1ddf0*/  STS.U8 [R9+UR9+0x4380], R64 ;  /* 0x0043804009007988 */ /* 0x0003e80008000009 */
[----:B------:R1:W-:Y:S04]  /*1de00*/  STS.U8 [R9+UR9+0x780], R70 ;  /* 0x0007804609007988 */ /* 0x0003e80008000009 */
[----:B------:R-:W3:Y:S04]  /*1de10*/  @P0 LDG.E.U8 R8, desc[UR20][R14.64] ;  /* 0x000000140e080981 */ /* 0x000ee8000c1e1100 */
        /* <DEDUP_REMOVED lines=21> */
[----:B----4-:R4:W-:Y:S04]  /*1df70*/  STS.U8 [R9+UR9+0x5780], R77 ;  /* 0x0057804d09007988 */ /* 0x0109e80008000009 */
[----:B0-----:R-:W3:Y:S04]  /*1df80*/  LDL.LU R65, [R1+0x94] ;  /* 0x0000940001417983 */ /* 0x001ee80000300800 */
[----:B-1----:R-:W3:Y:S04]  /*1df90*/  LDL.LU R71, [R1+0x78] ;  /* 0x0000780001477983 */ /* 0x002ee80000300800 */
[----:B----4-:R-:W4:Y:S04]  /*1dfa0*/  LDL.LU R77, [R1+0x5c] ;  /* 0x00005c00014d7983 */ /* 0x010f280000300800 */
[----:B--2---:R0:W-:Y:S04]  /*1dfb0*/  STS.U8 [R9+UR9+0x1b80], R83 ;  /* 0x001b805309007988 */ /* 0x0041e80008000009 */
[----:B---3--:R1:W-:Y:S04]  /*1dfc0*/  STS.U8 [R9+UR9+0x5b80], R89 ;  /* 0x005b805909007988 */ /* 0x0083e80008000009 */
[----:B0-----:R-:W2:Y:S04]  /*1dfd0*/  LDL.LU R83, [R1+0x40] ;  /* 0x0000400001537983 */ /* 0x001ea80000300800 */
[----:B-1----:R-:W3:Y:S04]  /*1dfe0*/  LDL.LU R89, [R1+0x24] ;  /* 0x0000240001597983 */ /* 0x002ee80000300800 */
[----:B------:R-:W3:Y:S04]  /*1dff0*/  LDL.LU R17, [R1+0xc] ;  /* 0x00000c0001117983 */ /* 0x000ee80000300800 */
[----:B------:R0:W-:Y:S04]  /*1e000*/  STS.U8 [R9+UR9+0x1f80], R69 ;  /* 0x001f804509007988 */ /* 0x0001e80008000009 */
[----:B------:R1:W-:Y:S04]  /*1e010*/  STS.U8 [R9+UR9+0x5f80], R75 ;  /* 0x005f804b09007988 */ /* 0x0003e80008000009 */
[----:B------:R0:W-:Y:S04]  /*1e020*/  STS.U8 [R9+UR9+0x2380], R81 ;  /* 0x0023805109007988 */ /* 0x0001e80008000009 */
[----:B------:R0:W-:Y:S04]  /*1e030*/  STS.U8 [R9+UR9+0x6380], R87 ;  /* 0x0063805709007988 */ /* 0x0001e80008000009 */
[----:B------:R0:W-:Y:S04]  /*1e040*/  STS.U8 [R9+UR9+0x2780], R93 ;  /* 0x0027805d09007988 */ /* 0x0001e80008000009 */
[----:B------:R0:W-:Y:S04]  /*1e050*/  STS.U8 [R9+UR9+0x6780], R45 ;  /* 0x0067802d09007988 */ /* 0x0001e80008000009 */
[----:B------:R0:W-:Y:S04]  /*1e060*/  STS.U8 [R9+UR9+0x2b80], R52 ;  /* 0x002b803409007988 */ /* 0x0001e80008000009 */
[----:B------:R1:W-:Y:S04]  /*1e070*/  STS.U8 [R9+UR9+0x6b80], R58 ;  /* 0x006b803a09007988 */ /* 0x0003e80008000009 */
[----:B0-----:R-:W3:Y:S04]  /*1e080*/  LDL.LU R69, [R1+0xfcc] ;  /* 0x000fcc0001457983 */ /* 0x001ee80000300800 */
[----:B-1----:R-:W3:Y:S04]  /*1e090*/  LDL.LU R75, [R1+0xfc8] ;  /* 0x000fc800014b7983 */ /* 0x002ee80000300800 */
[----:B------:R-:W3:Y:S04]  /*1e0a0*/  LDL.LU R81, [R1+0xfc4] ;  /* 0x000fc40001517983 */ /* 0x000ee80000300800 */
[----:B------:R-:W3:Y:S04]  /*1e0b0*/  LDL.LU R87, [R1+0xfc0] ;  /* 0x000fc00001577983 */ /* 0x000ee80000300800 */
[----:B------:R0:W-:Y:S04]  /*1e0c0*/  STS.U8 [R9+UR9+0x2f80], R64 ;  /* 0x002f804009007988 */ /* 0x0001e80008000009 */
[----:B------:R-:W3:Y:S04]  /*1e0d0*/  LDL.LU R93, [R1+0xfbc] ;  /* 0x000fbc00015d7983 */ /* 0x000ee80000300800 */
[----:B------:R1:W-:Y:S04]  /*1e0e0*/  STS.U8 [R9+UR9+0x6f80], R70 ;  /* 0x006f804609007988 */ /* 0x0003e80008000009 */
[----:B------:R-:W3:Y:S04]  /*1e0f0*/  LDL.LU R45, [R1+0xfb8] ;  /* 0x000fb800012d7983 */ /* 0x000ee80000300800 */
[----:B------:R-:W3:Y:S04]  /*1e100*/  LDL.LU R52, [R1+0xfb4] ;  /* 0x000fb40001347983 */ /* 0x000ee80000300800 */
[----:B------:R-:W3:Y:S04]  /*1e110*/  LDL.LU R58, [R1+0xfb0] ;  /* 0x000fb000013a7983 */ /* 0x000ee80000300800 */
[----:B0-----:R-:W3:Y:S04]  /*1e120*/  LDL.LU R64, [R1+0xfac] ;  /* 0x000fac0001407983 */ /* 0x001ee80000300800 */
[----:B-1----:R-:W3:Y:S04]  /*1e130*/  LDL.LU R70, [R1+0xfa8] ;  /* 0x000fa80001467983 */ /* 0x002ee80000300800 */
[----:B------:R0:W-:Y:S04]  /*1e140*/  STS.U8 [R9+UR9+0x3380], R76 ;  /* 0x0033804c09007988 */ /* 0x0001e80008000009 */
[----:B------:R1:W-:Y:S04]  /*1e150*/  STS.U8 [R9+UR9+0x7380], R82 ;  /* 0x0073805209007988 */ /* 0x0003e80008000009 */
[----:B------:R-:W-:Y:S04]  /*1e160*/  STS.U8 [R9+UR9+0x3780], R14 ;  /* 0x0037800e09007988 */ /* 0x000fe80008000009 */
[----:B------:R-:W-:Y:S04]  /*1e170*/  STS.U8 [R9+UR9+0x7780], R15 ;  /* 0x0077800f09007988 */ /* 0x000fe80008000009 */
[----:B------:R-:W-:Y:S04]  /*1e180*/  STS.U8 [R9+UR9+0x3b80], R46 ;  /* 0x003b802e09007988 */ /* 0x000fe80008000009 */
        /* <DEDUP_REMOVED lines=25> */
[----:B------:R0:W-:Y:S02]  /*1e320*/  STS.U8 [R18+UR9+0x11c00], R17 ;  /* 0x011c001112007988 */ /* 0x0001e40008000009 */
[----:B0-----:R-:W0:Y:S02]  /*1e330*/  S2R R17, SR_TID.X ;  /* 0x0000000000117919 */ /* 0x001e240000002100 */
[----:B0-----:R-:W-:-:S04]  /*1e340*/  LOP3.LUT R17, R17, 0x7f, RZ, 0xc0, !PT ;  /* 0x0000007f11117812 */ /* 0x001fc800078ec0ff */
[----:B------:R-:W-:Y:S01]  /*1e350*/  LOP3.LUT R17, R17, 0x10, RZ, 0x3c, !PT ;  /* 0x0000001011117812 */ /* 0x000fe200078e3cff */
[----:B---3--:R0:W-:Y:S04]  /*1e360*/  STS.U8 [R18+UR9+0x12000], R89 ;  /* 0x0120005912007988 */ /* 0x0081e80008000009 */
[----:B--2---:R1:W-:Y:S04]  /*1e370*/  STS.U8 [R18+UR9+0x12400], R83 ;  /* 0x0124005312007988 */ /* 0x0043e80008000009 */
[----:B----4-:R2:W-:Y:S04]  /*1e380*/  STS.U8 [R18+UR9+0x12800], R77 ;  /* 0x0128004d12007988 */ /* 0x0105e80008000009 */
[----:B------:R3:W-:Y:S04]  /*1e390*/  STS.U8 [R18+UR9+0x12c00], R71 ;  /* 0x012c004712007988 */ /* 0x0007e80008000009 */
[----:B------:R4:W-:Y:S04]  /*1e3a0*/  STS.U8 [R18+UR9+0x13000], R65 ;  /* 0x0130004112007988 */ /* 0x0009e80008000009 */
[----:B------:R2:W-:Y:S04]  /*1e3b0*/  STS.U8 [R18+UR9+0x13400], R59 ;  /* 0x0134003b12007988 */ /* 0x0005e80008000009 */
[----:B0-----:R-:W4:Y:S04]  /*1e3c0*/  LDL.LU R89, [R1+0x74] ;  /* 0x0000740001597983 */ /* 0x001f280000300800 */
[----:B-1----:R-:W4:Y:S04]  /*1e3d0*/  LDL.LU R83, [R1+0x90] ;  /* 0x0000900001537983 */ /* 0x002f280000300800 */
[----:B--2---:R-:W2:Y:S04]  /*1e3e0*/  LDL.LU R77, [R1+0xac] ;  /* 0x0000ac00014d7983 */ /* 0x004ea80000300800 */
[----:B---3--:R-:W3:Y:S04]  /*1e3f0*/  LDL.LU R71, [R1+0x1c] ;  /* 0x00001c0001477983 */ /* 0x008ee80000300800 */
[----:B----4-:R-:W4:Y:S04]  /*1e400*/  LDL.LU R65, [R1+0x38] ;  /* 0x0000380001417983 */ /* 0x010f280000300800 */
[----:B------:R-:W3:Y:S04]  /*1e410*/  LDL.LU R59, [R1+0x54] ;  /* 0x00005400013b7983 */ /* 0x000ee80000300800 */
[----:B------:R0:W-:Y:S04]  /*1e420*/  STS.U8 [R18+UR9+0x13800], R53 ;  /* 0x0138003512007988 */ /* 0x0001e80008000009 */
[----:B------:R1:W-:Y:S04]  /*1e430*/  STS.U8 [R18+UR9+0x13c00], R47 ;  /* 0x013c002f12007988 */ /* 0x0003e80008000009 */
[----:B------:R1:W-:Y:S04]  /*1e440*/  STS.U8 [R17+UR9+0x10080], R88 ;  /* 0x0100805811007988 */ /* 0x0003e80008000009 */
[----:B0-----:R-:W3:Y:S04]  /*1e450*/  LDL.LU R53, [R1+0x70] ;  /* 0x0000700001357983 */ /* 0x001ee80000300800 */
[----:B-1----:R-:W3:Y:S04]  /*1e460*/  LDL.LU R47, [R1+0x8c] ;  /* 0x00008c00012f7983 */ /* 0x002ee80000300800 */
[----:B------:R-:W3:Y:S04]  /*1e470*/  LDL.LU R88, [R1+0xf7c] ;  /* 0x000f7c0001587983 */ /* 0x000ee80000300800 */
[----:B--2---:R-:W-:Y:S04]  /*1e480*/  STS.U8 [R17+UR9+0x10480], R77 ;  /* 0x0104804d11007988 */ /* 0x004fe80008000009 */
[----:B------:R-:W-:Y:S04]  /*1e490*/  STS.U8 [R17+UR9+0x10880], R83 ;  /* 0x0108805311007988 */ /* 0x000fe80008000009 */
[----:B------:R-:W-:Y:S04]  /*1e4a0*/  STS.U8 [R17+UR9+0x10c80], R89 ;  /* 0x010c805911007988 */ /* 0x000fe80008000009 */
[----:B------:R-:W-:Y:S04]  /*1e4b0*/  STS.U8 [R17+UR9+0x11080], R14 ;  /* 0x0110800e11007988 */ /* 0x000fe80008000009 */
[----:B------:R-:W-:Y:S04]  /*1e4c0*/  STS.U8 [R17+UR9+0x11480], R15 ;  /* 0x0114800f11007988 */ /* 0x000fe80008000009 */
[----:B------:R-:W-:Y:S04]  /*1e4d0*/  STS.U8 [R17+UR9+0x11880], R46 ;  /* 0x0118802e11007988 */ /* 0x000fe80008000009 */
[----:B------:R-:W-:Y:S04]  /*1e4e0*/  STS.U8 [R17+UR9+0x11c80], R13 ;  /* 0x011c800d11007988 */ /* 0x000fe80008000009 */
[----:B---3--:R0:W-:Y:S04]  /*1e4f0*/  STS.U8 [R17+UR9+0x12080], R88 ;  /* 0x0120805811007988 */ /* 0x0081e80008000009 */
[----:B------:R1:W-:Y:S04]  /*1e500*/  STS.U8 [R17+UR9+0x12480], R82 ;  /* 0x0124805211007988 */ /* 0x0003e80008000009 */
[----:B0-----:R-:W2:Y:S04]  /*1e510*/  LDL.LU R88, [R1+0xa8] ;  /* 0x0000a80001587983 */ /* 0x001ea80000300800 */
[----:B-1----:R-:W3:Y:S04]  /*1e520*/  LDL.LU R82, [R1+0xc4] ;  /* 0x0000c40001527983 */ /* 0x002ee80000300800 */
[----:B------:R-:W-:Y:S04]  /*1e530*/  STS.U8 [R17+UR9+0x12880], R76 ;  /* 0x0128804c11007988 */ /* 0x000fe80008000009 */
[----:B------:R-:W-:Y:S04]  /*1e540*/  STS.U8 [R17+UR9+0x12c80], R70 ;  /* 0x012c804611007988 */ /* 0x000fe80008000009 */
[----:B------:R-:W-:Y:S04]  /*1e550*/  STS.U8 [R17+UR9+0x13080], R64 ;  /* 0x0130804011007988 */ /* 0x000fe80008000009 */
[----:B------:R-:W-:Y:S04]  /*1e560*/  STS.U8 [R17+UR9+0x13480], R58 ;  /* 0x0134803a11007988 */ /* 0x000fe80008000009 */
[----:B------:R-:W-:Y:S04]  /*1e570*/  STS.U8 [R17+UR9+0x13880], R52 ;  /* 0x0138803411007988 */ /* 0x000fe80008000009 */
[----:B------:R0:W-:Y:S04]  /*1e580*/  STS.U8 [R17+UR9+0x13c80], R45 ;  /* 0x013c802d11007988 */ /* 0x0001e80008000009 */
[----:B------:R-:W4:Y:S04]  /*1e590*/  LDL.LU R83, [R1+0xc0] ;  /* 0x0000c00001537983 */ /* 0x000f280000300800 */
[----:B------:R-:W4:Y:S04]  /*1e5a0*/  LDL.LU R89, [R1+0xa4] ;  /* 0x0000a40001597983 */ /* 0x000f280000300800 */
[----:B------:R-:W4:Y:S04]  /*1e5b0*/  LDL.LU R14, [R1+0x88] ;  /* 0x00008800010e7983 */ /* 0x000f280000300800 */
[----:B------:R-:W4:Y:S04]  /*1e5c0*/  LDL.LU R15, [R1+0x6c] ;  /* 0x00006c00010f7983 */ /* 0x000f280000300800 */
[----:B------:R-:W4:Y:S04]  /*1e5d0*/  LDL.LU R46, [R1+0x50] ;  /* 0x00005000012e7983 */ /* 0x000f280000300800 */
[----:B------:R-:W4:Y:S01]  /*1e5e0*/  LDL.LU R13, [R1+0x34] ;  /* 0x00003400010d7983 */ /* 0x000f220000300800 */
[----:B0-----:R-:W0:Y:S02]  /*1e5f0*/  S2R R17, SR_TID.X ;  /* 0x0000000000117919 */ /* 0x001e240000002100 */
[----:B0-----:R-:W-:-:S04]  /*1e600*/  LOP3.LUT R17, R17, 0x7f, RZ, 0xc0, !PT ;  /* 0x0000007f11117812 */ /* 0x001fc800078ec0ff */
[----:B------:R-:W-:Y:S02]  /*1e610*/  LOP3.LUT R77, R17, 0x20, RZ, 0x3c, !PT ;  /* 0x00000020114d7812 */ /* 0x000fe400078e3cff */
[----:B------:R-:W4:Y:S04]  /*1e620*/  LDL.LU R17, [R1+0x18] ;  /* 0x0000180001117983 */ /* 0x000f280000300800 */
[----:B---3--:R0:W-:Y:S04]  /*1e630*/  STS.U8 [R77+UR9+0x10100], R82 ;  /* 0x010100524d007988 */ /* 0x0081e80008000009 */
[----:B--2---:R1:W-:Y:S04]  /*1e640*/  STS.U8 [R77+UR9+0x10500], R88 ;  /* 0x010500584d007988 */ /* 0x0043e80008000009 */
[----:B------:R2:W-:Y:S04]  /*1e650*/  STS.U8 [R77+UR9+0x10900], R47 ;  /* 0x0109002f4d007988 */ /* 0x0005e80008000009 */
[----:B------:R3:W-:Y:S04]  /*1e660*/  STS.U8 [R77+UR9+0x10d00], R53 ;  /* 0x010d00354d007988 */ /* 0x0007e80008000009 */
[----:B------:R0:W-:Y:S04]  /*1e670*/  STS.U8 [R77+UR9+0x11100], R59 ;  /* 0x0111003b4d007988 */ /* 0x0001e80008000009 */
[----:B----4-:R4:W-:Y:S04]  /*1e680*/  STS.U8 [R77+UR9+0x11500], R65 ;  /* 0x011500414d007988 */ /* 0x0109e80008000009 */
[----:B------:R0:W-:Y:S04]  /*1e690*/  STS.U8 [R77+UR9+0x11900], R71 ;  /* 0x011900474d007988 */ /* 0x0001e80008000009 */
        /* <DEDUP_REMOVED lines=9> */
[----:B0-----:R-:W4:Y:S04]  /*1e730*/  LDL.LU R82, [R1+0xbc] ;  /* 0x0000bc0001527983 */ /* 0x001f280000300800 */
[----:B-1----:R-:W4:Y:S04]  /*1e740*/  LDL.LU R88, [R1+0xa0] ;  /* 0x0000a00001587983 */ /* 0x002f280000300800 */
[----:B--2---:R-:W2:Y:S04]  /*1e750*/  LDL.LU R47, [R1+0x84] ;  /* 0x00008400012f7983 */ /* 0x004ea80000300800 */
[----:B---3--:R-:W3:Y:S04]  /*1e760*/  LDL.LU R53, [R1+0x68] ;  /* 0x0000680001357983 */ /* 0x008ee80000300800 */
[----:B------:R-:W3:Y:S04]  /*1e770*/  LDL.LU R59, [R1+0x4c] ;  /* 0x00004c00013b7983 */ /* 0x000ee80000300800 */
[----:B----4-:R-:W4:Y:S04]  /*1e780*/  LDL.LU R65, [R1+0x30] ;  /* 0x0000300001417983 */ /* 0x010f280000300800 */
[----:B------:R-:W4:Y:S01]  /*1e790*/  LDL.LU R71, [R1+0x14] ;  /* 0x0000140001477983 */ /* 0x000f220000300800 */
[----:B------:R-:W0:Y:S02]  /*1e7a0*/  S2R R77, SR_TID.X ;  /* 0x00000000004d7919 */ /* 0x000e240000002100 */
[----:B0-----:R-:W-:-:S04]  /*1e7b0*/  LOP3.LUT R77, R77, 0x7f, RZ, 0xc0, !PT ;  /* 0x0000007f4d4d7812 */ /* 0x001fc800078ec0ff */
[----:B------:R-:W-:-:S05]  /*1e7c0*/  LOP3.LUT R76, R77, 0x30, RZ, 0x3c, !PT ;  /* 0x000000304d4c7812 */ /* 0x000fca00078e3cff */
[----:B------:R0:W-:Y:S04]  /*1e7d0*/  STS.U8 [R76+UR9+0x10180], R83 ;  /* 0x010180534c007988 */ /* 0x0001e80008000009 */
[----:B------:R1:W-:Y:S04]  /*1e7e0*/  STS.U8 [R76+UR9+0x10580], R89 ;  /* 0x010580594c007988 */ /* 0x0003e80008000009 */
[----:B------:R0:W-:Y:S04]  /*1e7f0*/  STS.U8 [R76+UR9+0x10980], R14 ;  /* 0x0109800e4c007988 */ /* 0x0001e80008000009 */
[----:B------:R0:W-:Y:S04]  /*1e800*/  STS.U8 [R76+UR9+0x10d80], R15 ;  /* 0x010d800f4c007988 */ /* 0x0001e80008000009 */
[----:B------:R1:W-:Y:S04]  /*1e810*/  STS.U8 [R76+UR9+0x11180], R46 ;  /* 0x0111802e4c007988 */ /* 0x0003e80008000009 */
[----:B------:R1:W-:Y:S04]  /*1e820*/  STS.U8 [R76+UR9+0x11580], R13 ;  /* 0x0115800d4c007988 */ /* 0x0003e80008000009 */
[----:B0-----:R-:W4:Y:S04]  /*1e830*/  LDL.LU R83, [R1+0xb8] ;  /* 0x0000b80001537983 */ /* 0x001f280000300800 */
[----:B-1----:R-:W4:Y:S04]  /*1e840*/  LDL.LU R89, [R1+0x9c] ;  /* 0x00009c0001597983 */ /* 0x002f280000300800 */
[----:B------:R-:W4:Y:S04]  /*1e850*/  LDL.LU R14, [R1+0x80] ;  /* 0x00008000010e7983 */ /* 0x000f280000300800 */
[----:B------:R-:W4:Y:S04]  /*1e860*/  LDL.LU R15, [R1+0x64] ;  /* 0x00006400010f7983 */ /* 0x000f280000300800 */
[----:B------:R-:W4:Y:S04]  /*1e870*/  LDL.LU R46, [R1+0x48] ;  /* 0x00004800012e7983 */ /* 0x000f280000300800 */
[----:B------:R0:W-:Y:S04]  /*1e880*/  STS.U8 [R76+UR9+0x11980], R17 ;  /* 0x011980114c007988 */ /* 0x0001e80008000009 */
[----:B------:R-:W4:Y:S04]  /*1e890*/  LDL.LU R13, [R1+0x2c] ;  /* 0x00002c00010d7983 */ /* 0x000f280000300800 */
[----:B0-----:R-:W4:Y:S04]  /*1e8a0*/  LDL.LU R17, [R1+0x10] ;  /* 0x0000100001117983 */ /* 0x001f280000300800 */
[----:B------:R-:W-:Y:S04]  /*1e8b0*/  STS.U8 [R76+UR9+0x11d80], R92 ;  /* 0x011d805c4c007988 */ /* 0x000fe80008000009 */
[----:B------:R-:W-:Y:S04]  /*1e8c0*/  STS.U8 [R76+UR9+0x12180], R86 ;  /* 0x012180564c007988 */ /* 0x000fe80008000009 */
[----:B------:R-:W-:Y:S04]  /*1e8d0*/  STS.U8 [R76+UR9+0x12580], R80 ;  /* 0x012580504c007988 */ /* 0x000fe80008000009 */
[----:B------:R-:W-:Y:S04]  /*1e8e0*/  STS.U8 [R76+UR9+0x12980], R74 ;  /* 0x0129804a4c007988 */ /* 0x000fe80008000009 */
[----:B------:R-:W-:Y:S01]  /*1e8f0*/  STS.U8 [R76+UR9+0x12d80], R68 ;  /* 0x012d80444c007988 */ /* 0x000fe20008000009 */
[----:B------:R-:W-:-:S03]  /*1e900*/  LOP3.LUT R77, R18, 0x40, RZ, 0x3c, !PT ;  /* 0x00000040124d7812 */ /* 0x000fc600078e3cff */
[----:B------:R-:W-:Y:S04]  /*1e910*/  STS.U8 [R76+UR9+0x13180], R62 ;  /* 0x0131803e4c007988 */ /* 0x000fe80008000009 */
[----:B------:R-:W-:Y:S04]  /*1e920*/  STS.U8 [R76+UR9+0x13580], R56 ;  /* 0x013580384c007988 */ /* 0x000fe80008000009 */
[----:B------:R-:W-:Y:S04]  /*1e930*/  STS.U8 [R76+UR9+0x13980], R50 ;  /* 0x013980324c007988 */ /* 0x000fe80008000009 */
[----:B------:R-:W-:Y:S01]  /*1e940*/  STS.U8 [R76+UR9+0x13d80], R43 ;  /* 0x013d802b4c007988 */ /* 0x000fe20008000009 */
[----:B------:R-:W-:-:S03]  /*1e950*/  LOP3.LUT R18, R18, 0x50, RZ, 0x3c, !PT ;  /* 0x0000005012127812 */ /* 0x000fc600078e3cff */
[----:B------:R-:W-:Y:S04]  /*1e960*/  STS.U8 [R77+UR9+0x10200], R82 ;  /* 0x010200524d007988 */ /* 0x000fe80008000009 */
[----:B------:R-:W-:Y:S04]  /*1e970*/  STS.U8 [R77+UR9+0x10600], R88 ;  /* 0x010600584d007988 */ /* 0x000fe80008000009 */
[----:B--2---:R-:W-:Y:S04]  /*1e980*/  STS.U8 [R77+UR9+0x10a00], R47 ;  /* 0x010a002f4d007988 */ /* 0x004fe80008000009 */
[----:B---3--:R-:W-:Y:S04]  /*1e990*/  STS.U8 [R77+UR9+0x10e00], R53 ;  /* 0x010e00354d007988 */ /* 0x008fe80008000009 */
[----:B------:R-:W-:Y:S04]  /*1e9a0*/  STS.U8 [R77+UR9+0x11200], R59 ;  /* 0x0112003b4d007988 */ /* 0x000fe80008000009 */
        /* <DEDUP_REMOVED lines=32> */
[----:B------:R2:W-:Y:S04]  /*1ebb0*/  STS.U8 [R16+UR9+0x11700], R7 ;  /* 0x0117000710007988 */ /* 0x0005e80008000009 */
[----:B0-----:R0:W5:Y:S04]  /*1ebc0*/  LDL.LU R5, [R1+0xf78] ;  /* 0x000f780001057983 */ /* 0x0011680000300800 */
[----:B-1----:R0:W5:Y:S04]  /*1ebd0*/  LDL.LU R4, [R1+0xf74] ;  /* 0x000f740001047983 */ /* 0x0021680000300800 */
[----:B--2---:R0:W5:Y:S04]  /*1ebe0*/  LDL.LU R3, [R1+0xf70] ;  /* 0x000f700001037983 */ /* 0x0041680000300800 */
[----:B---3--:R0:W5:Y:S04]  /*1ebf0*/  LDL.LU R2, [R1+0xf6c] ;  /* 0x000f6c0001027983 */ /* 0x0081680000300800 */
[----:B----4-:R0:W5:Y:S04]  /*1ec00*/  LDL.LU R6, [R1+0xf68] ;  /* 0x000f680001067983 */ /* 0x0101680000300800 */
[----:B------:R0:W5:Y:S04]  /*1ec10*/  LDL.LU R7, [R1+0xf64] ;  /* 0x000f640001077983 */ /* 0x0001680000300800 */
        /* <DEDUP_REMOVED lines=14> */
[----:B------:R0:W-:Y:S01]  /*1ed00*/  STS.U8 [R9+UR9+0x11380], R26 ;  /* 0x0113801a09007988 */ /* 0x0001e20008000009 */
[----:B-1----:R-:W1:Y:S03]  /*1ed10*/  LDC R16, c[0x0][0x3a0] ;  /* 0x0000e800ff107b82 */ /* 0x002e660000000800 */
        /* <DEDUP_REMOVED lines=10> */
[----:B------:R0:W-:Y:S01]  /*1edc0*/  STS.U8 [R9+UR9+0x13f80], R8 ;  /* 0x013f800809007988 */ /* 0x0001e20008000009 */
[----:B------:R2:W-:Y:S06]  /*1edd0*/  MEMBAR.ALL.CTA ;  /* 0x0000000000007992 */ /* 0x0005ec0000008000 */
[----:B--2---:R-:W2:Y:S02]  /*1ede0*/  FENCE.VIEW.ASYNC.S ;  /* 0x00000000000073c6 */ /* 0x004ea40000000000 */
[----:B--2---:R-:W-:Y:S01]  /*1edf0*/  BAR.SYNC.DEFER_BLOCKING 0x0 ;  /* 0x0000000000007b1d */ /* 0x004fe20000010000 */
[----:B-1----:R-:W-:Y:S01]  /*1ee00*/  VIADD R16, R16, 0x7f ;  /* 0x0000007f10107836 */ /* 0x002fe20000000000 */
[----:B------:R-:W-:-:S04]  /*1ee10*/  ISETP.NE.U32.AND P0, PT, RZ, UR7, PT ;  /* 0x00000007ff007c0c */ /* 0x000fc8000bf05070 */
[C---:B------:R-:W-:Y:S02]  /*1ee20*/  ISETP.LT.OR P1, PT, R16.reuse, 0x80, P0 ;  /* 0x000000801000780c */ /* 0x040fe40000721670 */
[----:B------:R-:W-:-:S11]  /*1ee30*/  ISETP.GE.AND P3, PT, R16, 0x100, PT ;  /* 0x000001001000780c */ /* 0x000fd60003f66270 */
[----:B0-----:R-:W-:Y:S05]  /*1ee40*/  @P1 BRA `(.L_x_6) ;  /* 0x0000000000d81947 */ /* 0x001fea0003800000 */
[----:B------:R-:W-:Y:S02]  /*1ee50*/  USHF.R.U32.HI UR14, URZ, 0x4, UR9 ;  /* 0x00000004ff0e7899 */ /* 0x000fe40008011609 */
[----:B------:R-:W-:Y:S02]  /*1ee60*/  UIADD3 UR5, UPT, UPT, UR9, 0x10000, URZ ;  /* 0x0001000009057890 */ /* 0x000fe4000fffe0ff */
[----:B------:R-:W-:Y:S02]  /*1ee70*/  USGXT.U32 UR14, UR14, 0xe ;  /* 0x0000000e0e0e789a */ /* 0x000fe40008000000 */
[----:B------:R-:W-:Y:S02]  /*1ee80*/  USHF.R.U32.HI UR5, URZ, 0x4, UR5 ;  /* 0x00000004ff057899 */ /* 0x000fe40008011605 */
[----:B------:R-:W-:Y:S02]  /*1ee90*/  UIADD3 UR32, UP1, UPT, UR14, 0x100, URZ ;  /* 0x000001000e207890 */ /* 0x000fe4000ff3e0ff */
[----:B------:R-:W-:Y:S01]  /*1eea0*/  USGXT.U32 UR12, UR5, 0xe ;  /* 0x0000000e050c789a */ /* 0x000fe20008000000 */
[----:B------:R-:W-:Y:S01]  /*1eeb0*/  UMOV UR4, URZ ;  /* 0x000000ff00047c82 */ /* 0x000fe20008000000 */
[----:B------:R-:W-:Y:S01]  /*1eec0*/  UMOV UR6, URZ ;  /* 0x000000ff00067c82 */ /* 0x000fe20008000000 */
[----:B------:R-:W-:-:S02]  /*1eed0*/  UIADD3.X UR33, UPT, UPT, UR4, 0x40004040, URZ, UP1, !UPT ;  /* 0x4000404004217890 */ /* 0x000fc40008ffe4ff */
[----:B------:R-:W-:Y:S01]  /*1eee0*/  UIADD3 UR34, UP1, UPT, UR12, 0x2, URZ ;  /* 0x000000020c227890 */ /* 0x000fe2000ff3e0ff */
[----:B------:R-:W-:Y:S01]  /*1eef0*/  UMOV UR4, UR11 ;  /* 0x0000000b00047c82 */ /* 0x000fe20008000000 */
[----:B------:R-:W-:Y:S02]  /*1ef00*/  UMOV UR5, URZ ;  /* 0x000000ff00057c82 */ /* 0x000fe40008000000 */
[----:B------:R-:W-:Y:S01]  /*1ef10*/  UIADD3.X UR35, UPT, UPT, UR6, 0x40004040, URZ, UP1, !UPT ;  /* 0x4000404006237890 */ /* 0x000fe20008ffe4ff */
[----:B------:R-:W-:Y:S01]  /*1ef20*/  UMOV UR25, UR4 ;  /* 0x0000000400197c82 */ /* 0x000fe20008000000 */
[----:B------:R-:W-:Y:S02]  /*1ef30*/  UIADD3.64 UR4, UPT, UPT, UR32, 0x100, URZ ;  /* 0x0000010020047897 */ /* 0x000fe4000fffe0ff */
[----:B------:R-:W-:Y:S02]  /*1ef40*/  UIADD3.64 UR6, UPT, UPT, UR34, 0x2, URZ ;  /* 0x0000000222067897 */ /* 0x000fe4000fffe0ff */
[----:B------:R-:W-:-:S02]  /*1ef50*/  UIADD3.64 UR16, UPT, UPT, UR32, 0x200, URZ ;  /* 0x0000020020107897 */ /* 0x000fc4000fffe0ff */
[----:B------:R-:W-:Y:S02]  /*1ef60*/  UIADD3.64 UR18, UPT, UPT, UR34, 0x4, URZ ;  /* 0x0000000422127897 */ /* 0x000fe4000fffe0ff */
[----:B------:R-:W-:Y:S02]  /*1ef70*/  UIADD3 UR24, UPT, UPT, UR8, 0x80, URZ ;  /* 0x0000008008187890 */ /* 0x000fe4000fffe0ff */
[----:B------:R-:W-:Y:S02]  /*1ef80*/  UIADD3.64 UR22, UPT, UPT, UR32, 0x300, URZ ;  /* 0x0000030020167897 */ /* 0x000fe4000fffe0ff */
[----:B------:R-:W-:Y:S02]  /*1ef90*/  UIADD3 UR46, UPT, UPT, UR8, 0x80, URZ ;  /* 0x00000080082e7890 */ /* 0x000fe4000fffe0ff */
[----:B------:R-:W-:Y:S02]  /*1efa0*/  UIADD3.64 UR26, UPT, UPT, UR32, 0x400, URZ ;  /* 0x00000400201a7897 */ /* 0x000fe4000fffe0ff */
[----:B------:R-:W-:-:S02]  /*1efb0*/  UIADD3 UR47, UPT, UPT, UR8, 0x80, URZ ;  /* 0x00000080082f7890 */ /* 0x000fc4000fffe0ff */
[----:B------:R-:W-:Y:S01]  /*1efc0*/  UIADD3.64 UR28, UPT, UPT, UR32, 0x500, URZ ;  /* 0x00000500201c7897 */ /* 0x000fe2000fffe0ff */
[----:B------:R-:W-:Y:S01]  /*1efd0*/  UMOV UR36, 0x0 ;  /* 0x0000000000247882 */ /* 0x000fe20000000000 */
[----:B------:R-:W-:Y:S01]  /*1efe0*/  UMOV UR37, 0x8208490 ;  /* 0x0820849000257882 */ /* 0x000fe20000000000 */
[----:B------:R-:W-:Y:S01]  /*1eff0*/  UIADD3 UR52, UPT, UPT, UR8, 0x80, URZ ;  /* 0x0000008008347890 */ /* 0x000fe2000fffe0ff */
[----:B------:R-:W-:Y:S01]  /*1f000*/  UMOV UR15, 0x40004040 ;  /* 0x40004040000f7882 */ /* 0x000fe20000000000 */
[----:B------:R-:W-:Y:S01]  /*1f010*/  UIADD3.64 UR30, UPT, UPT, UR32, 0x600, URZ ;  /* 0x00000600201e7897 */ /* 0x000fe2000fffe0ff */
[----:B------:R-:W-:Y:S01]  /*1f020*/  UMOV UR13, 0x40004040 ;  /* 0x40004040000d7882 */ /* 0x000fe20000000000 */
[----:B------:R-:W-:Y:S01]  /*1f030*/  UMOV UR38, 0x0 ;  /* 0x0000000000267882 */ /* 0x000fe20000000000 */
[----:B------:R-:W-:Y:S01]  /*1f040*/  UMOV UR39, 0x8208490 ;  /* 0x0820849000277882 */ /* 0x000fe20000000000 */
[----:B------:R-:W-:Y:S01]  /*1f050*/  UMOV UR40, 0x0 ;  /* 0x0000000000287882 */ /* 0x000fe20000000000 */
[----:B------:R-:W-:Y:S01]  /*1f060*/  UMOV UR41, 0x8208490 ;  /* 0x0820849000297882 */ /* 0x000fe20000000000 */
[----:B------:R0:W-:Y:S01]  /*1f070*/  UTCQMMA gdesc[UR14], gdesc[UR12], tmem[UR8], tmem[UR36], idesc[UR37], !UPT ;  /* 0x00ff240c0e0075ea */ /* 0x0001e2000f800308 */
[----:B------:R-:W-:Y:S01]  /*1f080*/  UMOV UR42, 0x0 ;  /* 0x00000000002a7882 */ /* 0x000fe20000000000 */
[----:B------:R-:W-:Y:S01]  /*1f090*/  UMOV UR43, 0x8208490 ;  /* 0x08208490002b7882 */ /* 0x000fe20000000000 */
[----:B------:R0:W-:Y:S01]  /*1f0a0*/  UTCQMMA gdesc[UR32], gdesc[UR34], tmem[UR8], tmem[UR38], idesc[UR39], UPT ;  /* 0x00ff2622200075ea */ /* 0x0001e2000b800308 */
        /* <DEDUP_REMOVED lines=8> */
[----:B------:R0:W-:Y:S01]  /*1f130*/  UTCQMMA gdesc[UR22], gdesc[UR12], tmem[UR24], tmem[UR44], idesc[UR45], !UPT ;  /* 0x00ff2c0c160075ea */ /* 0x0001e2000f800318 */
[----:B------:R-:W-:Y:S01]  /*1f140*/  UMOV UR54, 0x0 ;  /* 0x0000000000367882 */ /* 0x000fe20000000000 */
[----:B------:R-:W-:Y:S01]  /*1f150*/  UMOV UR55, 0x8208490 ;  /* 0x0820849000377882 */ /* 0x000fe20000000000 */
[----:B------:R0:W-:Y:S01]  /*1f160*/  UTCQMMA gdesc[UR26], gdesc[UR34], tmem[UR46], tmem[UR48], idesc[UR49], UPT ;  /* 0x00ff30221a0075ea */ /* 0x0001e2000b80032e */
[----:B------:R0:W-:Y:S01]  /*1f170*/  UTCQMMA gdesc[UR28], gdesc[UR6], tmem[UR47], tmem[UR50], idesc[UR51], UPT ;  /* 0x00ff32061c0075ea */ /* 0x0001e2000b80032f */
[----:B------:R0:W-:Y:S01]  /*1f180*/  UTCQMMA gdesc[UR30], gdesc[UR18], tmem[UR52], tmem[UR54], idesc[UR55], UPT ;  /* 0x00ff36121e0075ea */ /* 0x0001e2000b800334 */
[----:B------:R0:W-:Y:S01]  /*1f190*/  UTCBAR [UR25], URZ ;  /* 0x000000ff190073e9 */ /* 0x0001e200080000ff */
[----:B------:R-:W-:Y:S01]  /*1f1a0*/  NOP ;  /* 0x0000000000007918 */ /* 0x000fe20000000000 */
.L_x_6:
[----:B0-----:R-:W-:Y:S01]  /*1f1b0*/  UMOV UR4, URZ ;  /* 0x000000ff00047c82 */ /* 0x001fe20008000000 */
[----:B------:R-:W-:Y:S05]  /*1f1c0*/  @!P3 BRA `(.L_x_7) ;  /* 0x0000017800d8b947 */ /* 0x000fea0003800000 */
[----:B------:R-:W-:Y:S01]  /*1f1d0*/  SHF.R.S32.HI R8, RZ, 0x1f, R16 ;  /* 0x0000001fff087819 */ /* 0x000fe20000011410 */
[----:B------:R-:W-:Y:S01]  /*1f1e0*/  UIADD3 UR4, UPT, UPT, UR9, 0x8000, URZ ;  /* 0x0000800009047890 */ /* 0x000fe2000fffe0ff */
[----:B-----5:R-:W-:Y:S01]  /*1f1f0*/  IMAD.SHL.U32 R6, R6, 0x80, RZ ;  /* 0x0000008006067824 */ /* 0x020fe200078e00ff */
[----:B------:R-:W-:Y:S01]  /*1f200*/  UIADD3 UR5, UPT, UPT, UR9, 0x14000, URZ ;  /* 0x0001400009057890 */ /* 0x000fe2000fffe0ff */
[----:B------:R-:W-:Y:S01]  /*1f210*/  LEA.HI R8, R8, R16, RZ, 0x7 ;  /* 0x0000001008087211 */ /* 0x000fe200078f38ff */
[----:B------:R-:W-:Y:S01]  /*1f220*/  USHF.R.U32.HI UR4, URZ, 0x4, UR4 ;  /* 0x00000004ff047899 */ /* 0x000fe20008011604 */
[----:B------:R-:W-:Y:S01]  /*1f230*/  IMAD.SHL.U32 R7, R7, 0x80, RZ ;  /* 0x0000008007077824 */ /* 0x000fe200078e00ff */
[----:B------:R-:W-:Y:S01]  /*1f240*/  USHF.R.U32.HI UR5, URZ, 0x4, UR5 ;  /* 0x00000004ff057899 */ /* 0x000fe20008011605 */
[----:B------:R-:W-:Y:S01]  /*1f250*/  SHF.R.S32.HI R8, RZ, 0x7, R8 ;  /* 0x00000007ff087819 */ /* 0x000fe20000011408 */
[----:B------:R-:W-:Y:S01]  /*1f260*/  USGXT.U32 UR14, UR4, 0xe ;  /* 0x0000000e040e789a */ /* 0x000fe20008000000 */
[----:B------:R-:W-:Y:S01]  /*1f270*/  IMAD.MOV.U32 R10, RZ, RZ, RZ ;  /* 0x000000ffff0a7224 */ /* 0x000fe200078e00ff */
[----:B------:R-:W-:Y:S01]  /*1f280*/  USGXT.U32 UR12, UR5, 0xe ;  /* 0x0000000e050c789a */ /* 0x000fe20008000000 */
[----:B------:R-:W-:Y:S01]  /*1f290*/  VIMNMX R8, PT, PT, R8, 0x2, !PT ;  /* 0x0000000208087848 */ /* 0x000fe20007fe0100 */
[----:B------:R-:W-:Y:S01]  /*1f2a0*/  UIADD3 UR22, UP1, UPT, UR14, 0x100, URZ ;  /* 0x000001000e167890 */ /* 0x000fe2000ff3e0ff */
[----:B------:R-:W-:Y:S01]  /*1f2b0*/  SHF.R.S32.HI R9, RZ, 0x1f, R7 ;  /* 0x0000001fff097819 */ /* 0x000fe20000011407 */
[----:B------:R-:W-:-:S02]  /*1f2c0*/  UIADD3 UR24, UP2, UPT, UR12, 0x2, URZ ;  /* 0x000000020c187890 */ /* 0x000fc4000ff5e0ff */
[----:B------:R-:W-:Y:S01]  /*1f2d0*/  VIADD R8, R8, 0xfffffffe ;  /* 0xfffffffe08087836 */ /* 0x000fe20000000000 */
[----:B------:R-:W-:Y:S01]  /*1f2e0*/  UMOV UR4, URZ ;  /* 0x000000ff00047c82 */ /* 0x000fe20008000000 */
[----:B------:R-:W-:Y:S01]  /*1f2f0*/  UMOV UR5, URZ ;  /* 0x000000ff00057c82 */ /* 0x000fe20008000000 */
[----:B------:R-:W-:Y:S02]  /*1f300*/  UIADD3.X UR23, UPT, UPT, UR4, 0x40004040, URZ, UP1, !UPT ;  /* 0x4000404004177890 */ /* 0x000fe40008ffe4ff */
[----:B------:R0:W-:Y:S01]  /*1f310*/  STL [R1+0xedc], R8 ;  /* 0x000edc0801007387 */ /* 0x0001e20000100800 */
[----:B------:R-:W-:Y:S01]  /*1f320*/  UIADD3.X UR25, UPT, UPT, UR5, 0x40004040, URZ, UP2, !UPT ;  /* 0x4000404005197890 */ /* 0x000fe200097fe4ff */
[----:B------:R-:W-:Y:S02]  /*1f330*/  UMOV UR18, 0x1 ;  /* 0x0000000100127882 */ /* 0x000fe40000000000 */
[----:B------:R1:W-:Y:S01]  /*1f340*/  STL [R1+0xecc], RZ ;  /* 0x000eccff01007387 */ /* 0x0003e20000100800 */
[----:B------:R-:W-:-:S02]  /*1f350*/  UIADD3.64 UR26, UPT, UPT, UR22, 0x100, URZ ;  /* 0x00000100161a7897 */ /* 0x000fc4000fffe0ff */
[----:B------:R-:W-:Y:S02]  /*1f360*/  UIADD3.64 UR28, UPT, UPT, UR24, 0x2, URZ ;  /* 0x00000002181c7897 */ /* 0x000fe4000fffe0ff */
[----:B------:R-:W-:Y:S01]  /*1f370*/  UIADD3.64 UR30, UPT, UPT, UR22, 0x200, URZ ;  /* 0x00000200161e7897 */ /* 0x000fe2000fffe0ff */
[----:B0-----:R-:W-:Y:S01]  /*1f380*/  SHF.R.S32.HI R8, RZ, 0x1f, R6 ;  /* 0x0000001fff087819 */ /* 0x001fe20000011406 */
[----:B------:R-:W-:Y:S02]  /*1f390*/  UIADD3.64 UR32, UPT, UPT, UR24, 0x4, URZ ;  /* 0x0000000418207897 */ /* 0x000fe4000fffe0ff */
[----:B------:R-:W-:Y:S02]  /*1f3a0*/  UIADD3.64 UR34, UPT, UPT, UR22, 0x300, URZ ;  /* 0x0000030016227897 */ /* 0x000fe4000fffe0ff */
[----:B------:R-:W-:Y:S02]  /*1f3b0*/  UIADD3.64 UR36, UPT, UPT, UR22, 0x400, URZ ;  /* 0x0000040016247897 */ /* 0x000fe4000fffe0ff */
[----:B------:R-:W-:-:S02]  /*1f3c0*/  UIADD3.64 UR38, UPT, UPT, UR22, 0x500, URZ ;  /* 0x0000050016267897 */ /* 0x000fc4000fffe0ff */
[----:B------:R-:W-:Y:S01]  /*1f3d0*/  UIADD3.64 UR40, UPT, UPT, UR22, 0x600, URZ ;  /* 0x0000060016287897 */ /* 0x000fe2000fffe0ff */
[----:B-1----:R-:W-:-:S11]  /*1f3e0*/  UMOV UR13, 0x40004040 ;  /* 0x40004040000d7882 */ /* 0x002fd60000000000 */
.L_x_10:
[----:B------:R-:W2:Y:S04]  /*1f3f0*/  LDL.LU R33, [R1+0x3fc] ;  /* 0x0003fc0001217983 */ /* 0x000ea80000300800 */
[----:B------:R-:W3:Y:S04]  /*1f400*/  LDL.LU R23, [R1+0x7c8] ;  /* 0x0007c80001177983 */ /* 0x000ee80000300800 */
[----:B------:R-:W4:Y:S04]  /*1f410*/  LDL.LU R32, [R1+0x7c0] ;  /* 0x0007c00001207983 */ /* 0x000f280000300800 */
[----:B-----5:R-:W5:Y:S04]  /*1f420*/  LDL.LU R31, [R1+0x7b8] ;  /* 0x0007b800011f7983 */ /* 0x020f680000300800 */
[----:B------:R-:W5:Y:S04]  /*1f430*/  LDL.LU R30, [R1+0x7b0] ;  /* 0x0007b000011e7983 */ /* 0x000f680000300800 */
        /* <DEDUP_REMOVED lines=17> */
[----:B0-----:R-:W5:Y:S01]  /*1f550*/  LDL.LU R9, [R1+0x770] ;  /* 0x0007700001097983 */ /* 0x001f620000300800 */
[----:B------:R-:W-:Y:S01]  /*1f560*/  IMAD.U32 R10, R10, -0x80000000, RZ ;  /* 0x800000000a0a7824 */ /* 0x000fe200078e00ff */
[----:B--2---:R-:W-:-:S02]  /*1f570*/  IADD3 R33, P6, PT, R7, R33, RZ ;  /* 0x0000002107217210 */ /* 0x004fc40007fde0ff */
[C---:B---3--:R-:W-:Y:S02]  /*1f580*/  IADD3 R23, P1, PT, R7.reuse, R23, RZ ;  /* 0x0000001707177210 */ /* 0x048fe40007f3e0ff */
[----:B----4-:R-:W-:-:S03]  /*1f590*/  IADD3 R32, P3, PT, R7, R32, RZ ;  /* 0x0000002007207210 */ /* 0x010fc60007f7e0ff */
[----:B------:R0:W-:Y:S01]  /*1f5a0*/  STL [R1+0x7c8], R23 ;  /* 0x0007c81701007387 */ /* 0x0001e20000100800 */
[----:B-----5:R-:W-:-:S03]  /*1f5b0*/  IADD3 R31, P4, PT, R7, R31, RZ ;  /* 0x0000001f071f7210 */ /* 0x020fc60007f9e0ff */
[----:B------:R-:W-:Y:S01]  /*1f5c0*/  STL [R1+0x3fc], R33 ;  /* 0x0003fc2101007387 */ /* 0x000fe20000100800 */
[----:B------:R-:W-:-:S03]  /*1f5d0*/  IADD3 R30, P5, PT, R7, R30, RZ ;  /* 0x0000001e071e7210 */ /* 0x000fc60007fbe0ff */
[----:B------:R-:W-:Y:S01]  /*1f5e0*/  STL [R1+0x7c0], R32 ;  /* 0x0007c02001007387 */ /* 0x000fe20000100800 */
[----:B0-----:R-:W-:-:S03]  /*1f5f0*/  SHF.R.S32.HI R23, RZ, 0x1f, R7 ;  /* 0x0000001fff177819 */ /* 0x001fc60000011407 */
[----:B------:R-:W-:Y:S02]  /*1f600*/  STL [R1+0x7b8], R31 ;  /* 0x0007b81f01007387 */ /* 0x000fe40000100800 */
[----:B------:R-:W-:Y:S01]  /*1f610*/  IMAD.X R29, R23, 0x1, R29, P6 ;  /* 0x00000001171d7824 */ /* 0x000fe200030e061d */
[----:B------:R-:W-:Y:S01]  /*1f620*/  IADD3 R28, P6, PT, R7, R28, RZ ;  /* 0x0000001c071c7210 */ /* 0x000fe20007fde0ff */
        /* <DEDUP_REMOVED lines=17> */
[----:B------:R-:W-:-:S05]  /*1f740*/  IMAD.X R15, R23, 0x1, R15, P6 ;  /* 0x00000001170f7824 */ /* 0x000fca00030e060f */
[----:B------:R0:W-:Y:S01]  /*1f750*/  STL [R1+0x7a4], R15 ;  /* 0x0007a40f01007387 */ /* 0x0001e20000100800 */
[----:B------:R-:W-:-:S03]  /*1f760*/  IMAD.X R14, R23, 0x1, R14, P1 ;  /* 0x00000001170e7824 */ /* 0x000fc600008e060e */
[----:B------:R-:W-:Y:S01]  /*1f770*/  STL [R1+0x7ac], R20 ;  /* 0x0007ac1401007387 */ /* 0x000fe20000100800 */
[----:B------:R-:W-:-:S03]  /*1f780*/  IADD3 R18, P6, PT, R7, R18, RZ ;  /* 0x0000001207127210 */ /* 0x000fc60007fde0ff */
[----:B0-----:R-:W2:Y:S01]  /*1f790*/  LDL.LU R15, [R1+0x78c] ;  /* 0x00078c00010f7983 */ /* 0x001ea20000300800 */
[----:B------:R-:W-:-:S03]  /*1f7a0*/  IMAD.X R13, R23, 0x1, R13, P3 ;  /* 0x00000001170d7824 */ /* 0x000fc600018e060d */
[----:B------:R-:W-:Y:S04]  /*1f7b0*/  STL [R1+0x790], R19 ;  /* 0x0007901301007387 */ /* 0x000fe80000100800 */
[----:B------:R0:W-:Y:S01]  /*1f7c0*/  STL [R1+0x79c], R14 ;  /* 0x00079c0e01007387 */ /* 0x0001e20000100800 */
[----:B------:R-:W-:Y:S01]  /*1f7d0*/  IADD3 R17, P1, PT, R7, R17, RZ ;  /* 0x0000001107117210 */ /* 0x000fe20007f3e0ff */
[----:B------:R-:W-:Y:S02]  /*1f7e0*/  IMAD.X R12, R23, 0x1, R12, P4 ;  /* 0x00000001170c7824 */ /* 0x000fe400020e060c */
[----:B0-----:R-:W3:Y:S04]  /*1f7f0*/  LDL.LU R14, [R1+0x768] ;  /* 0x00076800010e7983 */ /* 0x001ee80000300800 */
[----:B------:R-:W-:Y:S04]  /*1f800*/  STL [R1+0x788], R18 ;  /* 0x0007881201007387 */ /* 0x000fe80000100800 */
[----:B------:R0:W-:Y:S04]  /*1f810*/  STL [R1+0x794], R13 ;  /* 0x0007940d01007387 */ /* 0x0001e80000100800 */
[----:B0-----:R-:W4:Y:S01]  /*1f820*/  LDL.LU R13, [R1+0x784] ;  /* 0x00078400010d7983 */ /* 0x001f220000300800 */
[----:B------:R-:W-:-:S03]  /*1f830*/  IADD3 R16, P3, PT, R7, R16, RZ ;  /* 0x0000001007107210 */ /* 0x000fc60007f7e0ff */
[----:B------:R-:W-:Y:S04]  /*1f840*/  STL [R1+0x780], R17 ;  /* 0x0007801101007387 */ /* 0x000fe80000100800 */
[----:B------:R0:W-:Y:S04]  /*1f850*/  STL [R1+0x404], R12 ;  /* 0x0004040c01007387 */ /* 0x0001e80000100800 */
[----:B0-----:R-:W5:Y:S01]  /*1f860*/  LDL.LU R12, [R1+0x760] ;  /* 0x00076000010c7983 */ /* 0x001f620000300800 */
[----:B------:R-:W-:-:S03]  /*1f870*/  IADD3 R9, P4, PT, R7, R9, RZ ;  /* 0x0000000907097210 */ /* 0x000fc60007f9e0ff */
[----:B------:R-:W-:Y:S04]  /*1f880*/  STL [R1+0x778], R16 ;  /* 0x0007781001007387 */ /* 0x000fe80000100800 */
[----:B------:R-:W5:Y:S04]  /*1f890*/  LDL.LU R38, [R1+0x77c] ;  /* 0x00077c0001267983 */ /* 0x000f680000300800 */
[----:B------:R-:W5:Y:S04]  /*1f8a0*/  LDL.LU R37, [R1+0x400] ;  /* 0x0004000001257983 */ /* 0x000f680000300800 */
[----:B------:R-:W5:Y:S04]  /*1f8b0*/  LDL.LU R36, [R1+0x774] ;  /* 0x0007740001247983 */ /* 0x000f680000300800 */
[----:B------:R0:W-:Y:S04]  /*1f8c0*/  STL [R1+0x770], R9 ;  /* 0x0007700901007387 */ /* 0x0001e80000100800 */
        /* <DEDUP_REMOVED lines=16> */
[----:B0-----:R-:W5:Y:S04]  /*1f9d0*/  LDL.LU R9, [R1+0x720] ;  /* 0x0007200001097983 */ /* 0x001f680000300800 */
[----:B------:R-:W5:Y:S01]  /*1f9e0*/  LDL.LU R18, [R1+0x734] ;  /* 0x0007340001127983 */ /* 0x000f620000300800 */
[----:B--2---:R-:W-:-:S05]  /*1f9f0*/  IMAD.X R15, R23, 0x1, R15, P5 ;  /* 0x00000001170f7824 */ /* 0x004fca00028e060f */
[----:B------:R0:W-:Y:S04]  /*1fa00*/  STL [R1+0x78c], R15 ;  /* 0x00078c0f01007387 */ /* 0x0001e80000100800 */
[----:B0-----:R-:W2:Y:S01]  /*1fa10*/  LDL.LU R15, [R1+0x718] ;  /* 0x00071800010f7983 */ /* 0x001ea20000300800 */
[----:B---3--:R-:W-:-:S03]  /*1fa20*/  IADD3 R14, P5, PT, R7, R14, RZ ;  /* 0x0000000e070e7210 */ /* 0x008fc60007fbe0ff */
[----:B------:R-:W3:Y:S04]  /*1fa30*/  LDL.LU R17, [R1+0x72c] ;  /* 0x00072c0001117983 */ /* 0x000ee80000300800 */
[----:B------:R0:W-:Y:S04]  /*1fa40*/  STL [R1+0x768], R14 ;  /* 0x0007680e01007387 */ /* 0x0001e80000100800 */
[----:B0-----:R-:W3:Y:S01]  /*1fa50*/  LDL.LU R14, [R1+0x710] ;  /* 0x00071000010e7983 */ /* 0x001ee20000300800 */
[----:B----4-:R-:W-:-:S03]  /*1fa60*/  IMAD.X R13, R23, 0x1, R13, P6 ;  /* 0x00000001170d7824 */ /* 0x010fc600030e060d */
[----:B------:R-:W4:Y:S04]  /*1fa70*/  LDL.LU R16, [R1+0x724] ;  /* 0x0007240001107983 */ /* 0x000f280000300800 */
[----:B------:R0:W-:Y:S04]  /*1fa80*/  STL [R1+0x784], R13 ;  /* 0x0007840d01007387 */ /* 0x0001e80000100800 */
[----:B0-----:R-:W4:Y:S01]  /*1fa90*/  LDL.LU R13, [R1+0x708] ;  /* 0x00070800010d7983 */ /* 0x001f220000300800 */
[----:B-----5:R-:W-:-:S05]  /*1faa0*/  IADD3 R12, P6, PT, R7, R12, RZ ;  /* 0x0000000c070c7210 */ /* 0x020fca0007fde0ff */
[----:B------:R0:W-:Y:S04]  /*1fab0*/  STL [R1+0x760], R12 ;  /* 0x0007600c01007387 */ /* 0x0001e80000100800 */
[----:B0-----:R-:W5:Y:S01]  /*1fac0*/  LDL.LU R12, [R1+0x3f0] ;  /* 0x0003f000010c7983 */ /* 0x001f620000300800 */
[----:B------:R-:W-:Y:S01]  /*1fad0*/  IMAD.X R38, R23, 0x1, R38, P1 ;  /* 0x0000000117267824 */ /* 0x000fe200008e0626 */
[----:B------:R-:W-:Y:S01]  /*1fae0*/  IADD3 R37, P1, PT, R7, R37, RZ ;  /* 0x0000002507257210 */ /* 0x000fe20007f3e0ff */
        /* <DEDUP_REMOVED lines=30> */
[----:B------:R-:W-:Y:S01]  /*1fcd0*/  IADD3 R20, P5, PT, R7, R20, RZ ;  /* 0x0000001407147210 */ /* 0x000fe20007fbe0ff */
[----:B------:R-:W-:Y:S02]  /*1fce0*/  IMAD.X R19, R23, 0x1, R19, P6 ;  /* 0x0000000117137824 */ /* 0x000fe400030e0613 */
[----:B------:R-:W-:Y:S01]  /*1fcf0*/  STL [R1+0x728], R22 ;  /* 0x0007281601007387 */ /* 0x000fe20000100800 */
[----:B------:R-:W-:-:S03]  /*1fd00*/  IADD3 R9, P6, PT, R7, R9, RZ ;  /* 0x0000000907097210 */ /* 0x000fc60007fde0ff */
[----:B------:R-:W-:Y:S01]  /*1fd10*/  STL [R1+0x744], R21 ;  /* 0x0007441501007387 */ /* 0x000fe20000100800 */
[----:B------:R-:W-:-:S03]  /*1fd20*/  IMAD.X R18, R23, 0x1, R18, P1 ;  /* 0x0000000117127824 */ /* 0x000fc600008e0612 */
[----:B------:R0:W-:Y:S04]  /*1fd30*/  STL [R1+0x720], R9 ;  /* 0x0007200901007387 */ /* 0x0001e80000100800 */
[----:B------:R-:W-:Y:S04]  /*1fd40*/  STL [R1+0x40c], R20 ;  /* 0x00040c1401007387 */ /* 0x000fe80000100800 */
[----:B0-----:R-:W5:Y:S04]  /*1fd50*/  LDL.LU R9, [R1+0x700] ;  /* 0x0007000001097983 */ /* 0x001f680000300800 */
[----:B------:R-:W-:Y:S01]  /*1fd60*/  STL [R1+0x73c], R19 ;  /* 0x00073c1301007387 */ /* 0x000fe20000100800 */
[----:B--2---:R-:W-:Y:S01]  /*1fd70*/  IADD3 R15, P1, PT, R7, R15, RZ ;  /* 0x0000000f070f7210 */ /* 0x004fe20007f3e0ff */
[----:B---3--:R-:W-:-:S04]  /*1fd80*/  IMAD.X R17, R23, 0x1, R17, P3 ;  /* 0x0000000117117824 */ /* 0x008fc800018e0611 */
[----:B------:R0:W-:Y:S04]  /*1fd90*/  STL [R1+0x718], R15 ;  /* 0x0007180f01007387 */ /* 0x0001e80000100800 */
[----:B0-----:R-:W2:Y:S01]  /*1fda0*/  LDL.LU R15, [R1+0x71c] ;  /* 0x00071c00010f7983 */ /* 0x001ea20000300800 */
[----:B------:R-:W-:-:S03]  /*1fdb0*/  IADD3 R14, P3, PT, R7, R14, RZ ;  /* 0x0000000e070e7210 */ /* 0x000fc60007f7e0ff */
[----:B------:R-:W-:Y:S01]  /*1fdc0*/  STL [R1+0x734], R18 ;  /* 0x0007341201007387 */ /* 0x000fe20000100800 */
[----:B----4-:R-:W-:-:S03]  /*1fdd0*/  IMAD.X R16, R23, 0x1, R16, P4 ;  /* 0x0000000117107824 */ /* 0x010fc600020e0610 */
[----:B------:R0:W-:Y:S04]  /*1fde0*/  STL [R1+0x710], R14 ;  /* 0x0007100e01007387 */ /* 0x0001e80000100800 */
[----:B0-----:R-:W3:Y:S01]  /*1fdf0*/  LDL.LU R14, [R1+0x6f8] ;  /* 0x0006f800010e7983 */ /* 0x001ee20000300800 */
[----:B------:R-:W-:-:S03]  /*1fe00*/  IADD3 R13, P4, PT, R7, R13, RZ ;  /* 0x0000000d070d7210 */ /* 0x000fc60007f9e0ff */
[----:B------:R-:W-:Y:S04]  /*1fe10*/  STL [R1+0x72c], R17 ;  /* 0x00072c1101007387 */ /* 0x000fe80000100800 */
[----:B------:R0:W-:Y:S04]  /*1fe20*/  STL [R1+0x708], R13 ;  /* 0x0007080d01007387 */ /* 0x0001e80000100800 */
[----:B0-----:R-:W4:Y:S01]  /*1fe30*/  LDL.LU R13, [R1+0x714] ;  /* 0x00071400010d7983 */ /* 0x001f220000300800 */
[----:B-----5:R-:W-:-:S03]  /*1fe40*/  IMAD.X R12, R23, 0x1, R12, P5 ;  /* 0x00000001170c7824 */ /* 0x020fc600028e060c */
        /* <DEDUP_REMOVED lines=22> */
[----:B------:R-:W-:-:S03]  /*1ffb0*/  IADD3 R9, P5, PT, R7, R9, RZ ;  /* 0x0000000907097210 */ /* 0x000fc60007fbe0ff */
[----:B------:R-:W5:Y:S04]  /*1ffc0*/  LDL.LU R18, [R1+0x6a0] ;  /* 0x0006a00001127983 */ /* 0x000f680000300800 */
[----:B------:R0:W-:Y:S04]  /*1ffd0*/  STL [R1+0x700], R9 ;  /* 0x0007000901007387 */ /* 0x0001e80000100800 */
        /* <DEDUP_REMOVED lines=9> */
[----:B----4-:R-:W-:-:S05]  /*20070*/  IMAD.X R13, R23, 0x1, R13, P1 ;  /* 0x00000001170d7824 */ /* 0x010fca00008e060d */
[----:B------:R0:W-:Y:S01]  /*20080*/  STL [R1+0x714], R13 ;  /* 0x0007140d01007387 */ /* 0x0001e20000100800 */
[----:B-----5:R-:W-:Y:S01]  /*20090*/  IADD3 R38, P1, PT, R7, R38, RZ ;  /* 0x0000002607267210 */ /* 0x020fe20007f3e0ff */
[----:B------:R-:W-:Y:S02]  /*200a0*/  IMAD.X R37, R23, 0x1, R37, P3 ;  /* 0x0000000117257824 */ /* 0x000fe400018e0625 */
[----:B0-----:R-:W4:Y:S01]  /*200b0*/  LDL.LU R13, [R1+0x688] ;  /* 0x00068800010d7983 */ /* 0x001f220000300800 */
        /* <DEDUP_REMOVED lines=32> */
[----:B------:R-:W-:-:S03]  /*202c0*/  IMAD.X R12, R23, 0x1, R12, P1 ;  /* 0x00000001170c7824 */ /* 0x000fc600008e060c */
[----:B------:R-:W-:Y:S04]  /*202d0*/  STL [R1+0x6b0], R21 ;  /* 0x0006b01501007387 */ /* 0x000fe80000100800 */
[----:B------:R0:W-:Y:S04]  /*202e0*/  STL [R1+0x6c4], R12 ;  /* 0x0006c40c01007387 */ /* 0x0001e80000100800 */
[----:B------:R-:W-:Y:S04]  /*202f0*/  STL [R1+0x6cc], R20 ;  /* 0x0006cc1401007387 */ /* 0x000fe80000100800 */
[----:B0-----:R-:W5:Y:S01]  /*20300*/  LDL.LU R12, [R1+0x6a4] ;  /* 0x0006a400010c7983 */ /* 0x001f620000300800 */
[----:B------:R-:W-:Y:S01]  /*20310*/  IADD3 R19, P6, PT, R7, R19, RZ ;  /* 0x0000001307137210 */ /* 0x000fe20007fde0ff */
[----:B------:R-:W-:Y:S01]  /*20320*/  IMAD.X R9, R23, 0x1, R9, P3 ;  /* 0x0000000117097824 */ /* 0x000fe200018e0609 */
[----:B------:R-:W-:-:S03]  /*20330*/  IADD3 R18, P1, PT, R7, R18, RZ ;  /* 0x0000001207127210 */ /* 0x000fc60007f3e0ff */
[----:B------:R-:W-:Y:S04]  /*20340*/  STL [R1+0x6a8], R19 ;  /* 0x0006a81301007387 */ /* 0x000fe80000100800 */
[----:B------:R0:W-:Y:S01]  /*20350*/  STL [R1+0x6bc], R9 ;  /* 0x0006bc0901007387 */ /* 0x0001e20000100800 */
[----:B------:R-:W-:-:S03]  /*20360*/  IADD3 R17, P3, PT, R7, R17, RZ ;  /* 0x0000001107117210 */ /* 0x000fc60007f7e0ff */
[----:B0-----:R-:W5:Y:S04]  /*20370*/  LDL.LU R9, [R1+0x680] ;  /* 0x0006800001097983 */ /* 0x001f680000300800 */
[----:B------:R-:W-:Y:S01]  /*20380*/  STL [R1+0x6a0], R18 ;  /* 0x0006a01201007387 */ /* 0x000fe20000100800 */
[----:B--2---:R-:W-:-:S05]  /*20390*/  IMAD.X R15, R23, 0x1, R15, P4 ;  /* 0x00000001170f7824 */ /* 0x004fca00020e060f */
[----:B------:R0:W-:Y:S01]  /*203a0*/  STL [R1+0x6b4], R15 ;  /* 0x0006b40f01007387 */ /* 0x0001e20000100800 */
[----:B---3--:R-:W-:-:S03]  /*203b0*/  IADD3 R16, P4, PT, R7, R16, RZ ;  /* 0x0000001007107210 */ /* 0x008fc60007f9e0ff */
[----:B0-----:R-:W2:Y:S01]  /*203c0*/  LDL.LU R15, [R1+0x69c] ;  /* 0x00069c00010f7983 */ /* 0x001ea20000300800 */
[----:B------:R-:W-:-:S03]  /*203d0*/  IMAD.X R14, R23, 0x1, R14, P5 ;  /* 0x00000001170e7824 */ /* 0x000fc600028e060e */
[----:B------:R-:W-:Y:S04]  /*203e0*/  STL [R1+0x698], R17 ;  /* 0x0006981101007387 */ /* 0x000fe80000100800 */
[----:B------:R0:W-:Y:S04]  /*203f0*/  STL [R1+0x6ac], R14 ;  /* 0x0006ac0e01007387 */ /* 0x0001e80000100800 */
[----:B0-----:R-:W3:Y:S01]  /*20400*/  LDL.LU R14, [R1+0x678] ;  /* 0x00067800010e7983 */ /* 0x001ee20000300800 */
[----:B----4-:R-:W-:-:S03]  /*20410*/  IADD3 R13, P5, PT, R7, R13, RZ ;  /* 0x0000000d070d7210 */ /* 0x010fc60007fbe0ff */
[----:B------:R-:W-:Y:S04]  /*20420*/  STL [R1+0x690], R16 ;  /* 0x0006901001007387 */ /* 0x000fe80000100800 */
[----:B------:R-:W4:Y:S04]  /*20430*/  LDL.LU R38, [R1+0x694] ;  /* 0x0006940001267983 */ /* 0x000f280000300800 */
[----:B------:R-:W4:Y:S04]  /*20440*/  LDL.LU R37, [R1+0x670] ;  /* 0x0006700001257983 */ /* 0x000f280000300800 */
[----:B------:R-:W4:Y:S04]  /*20450*/  LDL.LU R36, [R1+0x68c] ;  /* 0x00068c0001247983 */ /* 0x000f280000300800 */
[----:B------:R0:W-:Y:S04]  /*20460*/  STL [R1+0x688], R13 ;  /* 0x0006880d01007387 */ /* 0x0001e80000100800 */
[----:B------:R-:W4:Y:S04]  /*20470*/  LDL.LU R35, [R1+0x668] ;  /* 0x0006680001237983 */ /* 0x000f280000300800 */
        /* <DEDUP_REMOVED lines=15> */
[----:B0-----:R-:W4:Y:S01]  /*20570*/  LDL.LU R13, [R1+0x628] ;  /* 0x00062800010d7983 */ /* 0x001f220000300800 */
[----:B-----5:R-:W-:-:S03]  /*20580*/  IMAD.X R12, R23, 0x1, R12, P6 ;  /* 0x00000001170c7824 */ /* 0x020fc600030e060c */
[----:B------:R-:W5:Y:S04]  /*20590*/  LDL.LU R18, [R1+0x644] ;  /* 0x0006440001127983 */ /* 0x000f680000300800 */
[----:B------:R0:W-:Y:S04]  /*205a0*/  STL [R1+0x6a4], R12 ;  /* 0x0006a40c01007387 */ /* 0x0001e80000100800 */
[----:B0-----:R-:W5:Y:S04]  /*205b0*/  LDL.LU R12, [R1+0x620] ;  /* 0x00062000010c7983 */ /* 0x001f680000300800 */
[----:B------:R-:W5:Y:S01]  /*205c0*/  LDL.LU R17, [R1+0x63c] ;  /* 0x00063c0001117983 */ /* 0x000f620000300800 */
[----:B------:R-:W-:-:S05]  /*205d0*/  IADD3 R9, P6, PT, R7, R9, RZ ;  /* 0x0000000907097210 */ /* 0x000fca0007fde0ff */
[----:B------:R0:W-:Y:S04]  /*205e0*/  STL [R1+0x680], R9 ;  /* 0x0006800901007387 */ /* 0x0001e80000100800 */
[----:B0-----:R-:W5:Y:S04]  /*205f0*/  LDL.LU R9, [R1+0x618] ;  /* 0x0006180001097983 */ /* 0x001f680000300800 */
[----:B------:R-:W5:Y:S01]  /*20600*/  LDL.LU R16, [R1+0x634] ;  /* 0x0006340001107983 */ /* 0x000f620000300800 */
[----:B--2---:R-:W-:-:S05]  /*20610*/  IMAD.X R15, R23, 0x1, R15, P1 ;  /* 0x00000001170f7824 */ /* 0x004fca00008e060f */
[----:B------:R0:W-:Y:S04]  /*20620*/  STL [R1+0x69c], R15 ;  /* 0x00069c0f01007387 */ /* 0x0001e80000100800 */
[----:B0-----:R-:W2:Y:S01]  /*20630*/  LDL.LU R15, [R1+0x610] ;  /* 0x00061000010f7983 */ /* 0x001ea20000300800 */
[----:B---3--:R-:W-:-:S05]  /*20640*/  IADD3 R14, P1, PT, R7, R14, RZ ;  /* 0x0000000e070e7210 */ /* 0x008fca0007f3e0ff */
[----:B------:R0:W-:Y:S01]  /*20650*/  STL [R1+0x678], R14 ;  /* 0x0006780e01007387 */ /* 0x0001e20000100800 */
[----:B----4-:R-:W-:Y:S01]  /*20660*/  IMAD.X R38, R23, 0x1, R38, P3 ;  /* 0x0000000117267824 */ /* 0x010fe200018e0626 */
[----:B------:R-:W-:Y:S02]  /*20670*/  IADD3 R37, P3, PT, R7, R37, RZ ;  /* 0x0000002507257210 */ /* 0x000fe40007f7e0ff */
[----:B0-----:R-:W3:Y:S01]  /*20680*/  LDL.LU R14, [R1+0x62c] ;  /* 0x00062c00010e7983 */ /* 0x001ee20000300800 */
        /* <DEDUP_REMOVED lines=35> */
[----:B-----5:R-:W-:-:S03]  /*208c0*/  IMAD.X R18, R23, 0x1, R18, P3 ;  /* 0x0000000117127824 */ /* 0x020fc600018e0612 */
[----:B------:R0:W-:Y:S04]  /*208d0*/  STL [R1+0x628], R13 ;  /* 0x0006280d01007387 */ /* 0x0001e80000100800 */
[----:B------:R-:W-:Y:S04]  /*208e0*/  STL [R1+0x630], R20 ;  /* 0x0006301401007387 */ /* 0x000fe80000100800 */
[----:B0-----:R-:W4:Y:S01]  /*208f0*/  LDL.LU R13, [R1+0x608] ;  /* 0x00060800010d7983 */ /* 0x001f220000300800 */
[----:B------:R-:W-:-:S03]  /*20900*/  IADD3 R12, P3, PT, R7, R12, RZ ;  /* 0x0000000c070c7210 */ /* 0x000fc60007f7e0ff */
[----:B------:R-:W-:Y:S04]  /*20910*/  STL [R1+0x64c], R19 ;  /* 0x00064c1301007387 */ /* 0x000fe80000100800 */
[----:B------:R0:W-:Y:S04]  /*20920*/  STL [R1+0x620], R12 ;  /* 0x0006200c01007387 */ /* 0x0001e80000100800 */
[----:B0-----:R-:W5:Y:S01]  /*20930*/  LDL.LU R12, [R1+0x624] ;  /* 0x00062400010c7983 */ /* 0x001f620000300800 */
[----:B------:R-:W-:Y:S01]  /*20940*/  IMAD.X R17, R23, 0x1, R17, P4 ;  /* 0x0000000117117824 */ /* 0x000fe200020e0611 */
[----:B------:R-:W-:-:S02]  /*20950*/  IADD3 R9, P4, PT, R7, R9, RZ ;  /* 0x0000000907097210 */ /* 0x000fc40007f9e0ff */
[----:B------:R-:W-:Y:S01]  /*20960*/  STL [R1+0x644], R18 ;  /* 0x0006441201007387 */ /* 0x000fe20000100800 */
[----:B------:R-:W-:-:S03]  /*20970*/  IMAD.X R16, R23, 0x1, R16, P5 ;  /* 0x0000000117107824 */ /* 0x000fc600028e0610 */
[----:B------:R0:W-:Y:S04]  /*20980*/  STL [R1+0x618], R9 ;  /* 0x0006180901007387 */ /* 0x0001e80000100800 */
[----:B0-----:R-:W5:Y:S04]  /*20990*/  LDL.LU R9, [R1+0x600] ;  /* 0x0006000001097983 */ /* 0x001f680000300800 */
[----:B------:R-:W-:Y:S01]  /*209a0*/  STL [R1+0x63c], R17 ;  /* 0x00063c1101007387 */ /* 0x000fe20000100800 */
[----:B--2---:R-:W-:-:S05]  /*209b0*/  IADD3 R15, P5, PT, R7, R15, RZ ;  /* 0x0000000f070f7210 */ /* 0x004fca0007fbe0ff */
[----:B------:R0:W-:Y:S04]  /*209c0*/  STL [R1+0x610], R15 ;  /* 0x0006100f01007387 */ /* 0x0001e80000100800 */
[----:B0-----:R-:W2:Y:S01]  /*209d0*/  LDL.LU R15, [R1+0x61c] ;  /* 0x00061c00010f7983 */ /* 0x001ea20000300800 */
[----:B---3--:R-:W-:-:S03]  /*209e0*/  IMAD.X R14, R23, 0x1, R14, P6 ;  /* 0x00000001170e7824 */ /* 0x008fc600030e060e */
[----:B------:R-:W-:Y:S04]  /*209f0*/  STL [R1+0x634], R16 ;  /* 0x0006341001007387 */ /* 0x000fe80000100800 */
[----:B------:R-:W3:Y:S04]  /*20a00*/  LDL.LU R38, [R1+0x5f8] ;  /* 0x0005f80001267983 */ /* 0x000ee80000300800 */
[----:B------:R-:W3:Y:S04]  /*20a10*/  LDL.LU R37, [R1+0x614] ;  /* 0x0006140001257983 */ /* 0x000ee80000300800 */
[----:B------:R-:W3:Y:S04]  /*20a20*/  LDL.LU R36, [R1+0x5f0] ;  /* 0x0005f00001247983 */ /* 0x000ee80000300800 */
[----:B------:R0:W-:Y:S04]  /*20a30*/  STL [R1+0x62c], R14 ;  /* 0x00062c0e01007387 */ /* 0x0001e80000100800 */
        /* <DEDUP_REMOVED lines=16> */
[----:B0-----:R-:W3:Y:S01]  /*20b40*/  LDL.LU R14, [R1+0x5cc] ;  /* 0x0005cc00010e7983 */ /* 0x001ee20000300800 */
[----:B----4-:R-:W-:-:S03]  /*20b50*/  IADD3 R13, P6, PT, R7, R13, RZ ;  /* 0x0000000d070d7210 */ /* 0x010fc60007fde0ff */
[----:B------:R-:W4:Y:S04]  /*20b60*/  LDL.LU R18, [R1+0x5a8] ;  /* 0x0005a80001127983 */ /* 0x000f280000300800 */
[----:B------:R0:W-:Y:S04]  /*20b70*/  STL [R1+0x608], R13 ;  /* 0x0006080d01007387 */ /* 0x0001e80000100800 */
        /* <DEDUP_REMOVED lines=8> */
[----:B0-----:R-:W5:Y:S01]  /*20c00*/  LDL.LU R9, [R1+0x5b4] ;  /* 0x0005b40001097983 */ /* 0x001f620000300800 */
[----:B--2---:R-:W-:-:S05]  /*20c10*/  IMAD.X R15, R23, 0x1, R15, P3 ;  /* 0x00000001170f7824 */ /* 0x004fca00018e060f */
[----:B------:R0:W-:Y:S01]  /*20c20*/  STL [R1+0x61c], R15 ;  /* 0x00061c0f01007387 */ /* 0x0001e20000100800 */
[----:B---3--:R-:W-:Y:S01]  /*20c30*/  IADD3 R38, P3, PT, R7, R38, RZ ;  /* 0x0000002607267210 */ /* 0x008fe20007f7e0ff */
[----:B------:R-:W-:Y:S02]  /*20c40*/  IMAD.X R37, R23, 0x1, R37, P4 ;  /* 0x0000000117257824 */ /* 0x000fe400020e0625 */
[----:B0-----:R-:W2:Y:S01]  /*20c50*/  LDL.LU R15, [R1+0x590] ;  /* 0x00059000010f7983 */ /* 0x001ea20000300800 */
        /* <DEDUP_REMOVED lines=33> */
[----:B------:R-:W-:Y:S01]  /*20e70*/  STL [R1+0x5b8], R21 ;  /* 0x0005b81501007387 */ /* 0x000fe20000100800 */
[----:B------:R-:W-:-:S03]  /*20e80*/  IADD3 R19, P1, PT, R7, R19, RZ ;  /* 0x0000001307137210 */ /* 0x000fc60007f3e0ff */
[----:B------:R0:W-:Y:S04]  /*20e90*/  STL [R1+0x5cc], R14 ;  /* 0x0005cc0e01007387 */ /* 0x0001e80000100800 */
[----:B------:R-:W-:Y:S01]  /*20ea0*/  STL [R1+0x5d4], R20 ;  /* 0x0005d41401007387 */ /* 0x000fe20000100800 */
[----:B----4-:R-:W-:-:S03]  /*20eb0*/  IADD3 R18, P3, PT, R7, R18, RZ ;  /* 0x0000001207127210 */ /* 0x010fc60007f7e0ff */
[----:B0-----:R-:W3:Y:S01]  /*20ec0*/  LDL.LU R14, [R1+0x5ac] ;  /* 0x0005ac00010e7983 */ /* 0x001ee20000300800 */
[----:B------:R-:W-:-:S03]  /*20ed0*/  IMAD.X R13, R23, 0x1, R13, P4 ;  /* 0x00000001170d7824 */ /* 0x000fc600020e060d */
[----:B------:R-:W-:Y:S04]  /*20ee0*/  STL [R1+0x5b0], R19 ;  /* 0x0005b01301007387 */ /* 0x000fe80000100800 */
[----:B------:R0:W-:Y:S04]  /*20ef0*/  STL [R1+0x5c4], R13 ;  /* 0x0005c40d01007387 */ /* 0x0001e80000100800 */
[----:B0-----:R-:W4:Y:S01]  /*20f00*/  LDL.LU R13, [R1+0x588] ;  /* 0x00058800010d7983 */ /* 0x001f220000300800 */
[----:B-----5:R-:W-:-:S03]  /*20f10*/  IMAD.X R12, R23, 0x1, R12, P5 ;  /* 0x00000001170c7824 */ /* 0x020fc600028e060c */
[----:B------:R-:W-:Y:S04]  /*20f20*/  STL [R1+0x5a8], R18 ;  /* 0x0005a81201007387 */ /* 0x000fe80000100800 */
[----:B------:R0:W-:Y:S04]  /*20f30*/  STL [R1+0x5bc], R12 ;  /* 0x0005bc0c01007387 */ /* 0x0001e80000100800 */
[----:B0-----:R-:W5:Y:S01]  /*20f40*/  LDL.LU R12, [R1+0x5a4] ;  /* 0x0005a400010c7983 */ /* 0x001f620000300800 */
[C---:B------:R-:W-:Y:S02]  /*20f50*/  IADD3 R17, P4, PT, R7.reuse, R17, RZ ;  /* 0x0000001107117210 */ /* 0x040fe40007f9e0ff */
[----:B------:R-:W-:Y:S01]  /*20f60*/  IADD3 R16, P5, PT, R7, R16, RZ ;  /* 0x0000001007107210 */ /* 0x000fe20007fbe0ff */
[----:B------:R-:W-:-:S02]  /*20f70*/  IMAD.X R9, R23, 0x1, R9, P6 ;  /* 0x0000000117097824 */ /* 0x000fc400030e0609 */
[----:B------:R-:W-:Y:S04]  /*20f80*/  STL [R1+0x5a0], R17 ;  /* 0x0005a01101007387 */ /* 0x000fe80000100800 */
[----:B------:R0:W-:Y:S04]  /*20f90*/  STL [R1+0x5b4], R9 ;  /* 0x0005b40901007387 */ /* 0x0001e80000100800 */
[----:B0-----:R-:W5:Y:S04]  /*20fa0*/  LDL.LU R9, [R1+0x580] ;  /* 0x0005800001097983 */ /* 0x001f680000300800 */
[----:B------:R-:W-:Y:S04]  /*20fb0*/  STL [R1+0x598], R16 ;  /* 0x0005981001007387 */ /* 0x000fe80000100800 */
[----:B------:R-:W5:Y:S04]  /*20fc0*/  LDL.LU R38, [R1+0x59c] ;  /* 0x00059c0001267983 */ /* 0x000f680000300800 */
[----:B------:R-:W5:Y:S04]  /*20fd0*/  LDL.LU R37, [R1+0x578] ;  /* 0x0005780001257983 */ /* 0x000f680000300800 */
[----:B------:R-:W5:Y:S01]  /*20fe0*/  LDL.LU R36, [R1+0x594] ;  /* 0x0005940001247983 */ /* 0x000f620000300800 */
[----:B--2---:R-:W-:-:S05]  /*20ff0*/  IADD3 R15, P6, PT, R7, R15, RZ ;  /* 0x0000000f070f7210 */ /* 0x004fca0007fde0ff */
[----:B------:R0:W-:Y:S04]  /*21000*/  STL [R1+0x590], R15 ;  /* 0x0005900f01007387 */ /* 0x0001e80000100800 */
[----:B------:R-:W2:Y:S04]  /*21010*/  LDL.LU R35, [R1+0x570] ;  /* 0x0005700001237983 */ /* 0x000ea80000300800 */
        /* <DEDUP_REMOVED lines=15> */
[----:B0-----:R-:W2:Y:S04]  /*21110*/  LDL.LU R15, [R1+0x530] ;  /* 0x00053000010f7983 */ /* 0x001ea80000300800 */
[----:B------:R-:W2:Y:S01]  /*21120*/  LDL.LU R18, [R1+0x54c] ;  /* 0x00054c0001127983 */ /* 0x000ea20000300800 */
[----:B---3--:R-:W-:-:S05]  /*21130*/  IMAD.X R14, R23, 0x1, R14, P1 ;  /* 0x00000001170e7824 */ /* 0x008fca00008e060e */
[----:B------:R0:W-:Y:S04]  /*21140*/  STL [R1+0x5ac], R14 ;  /* 0x0005ac0e01007387 */ /* 0x0001e80000100800 */
        /* <DEDUP_REMOVED lines=8> */
[----:B0-----:R-:W5:Y:S01]  /*211d0*/  LDL.LU R12, [R1+0x518] ;  /* 0x00051800010c7983 */ /* 0x001f620000300800 */
[----:B------:R-:W-:-:S05]  /*211e0*/  IADD3 R9, P3, PT, R7, R9, RZ ;  /* 0x0000000907097210 */ /* 0x000fca0007f7e0ff */
[----:B------:R0:W-:Y:S01]  /*211f0*/  STL [R1+0x580], R9 ;  /* 0x0005800901007387 */ /* 0x0001e20000100800 */
[----:B------:R-:W-:Y:S01]  /*21200*/  IMAD.X R38, R23, 0x1, R38, P4 ;  /* 0x0000000117267824 */ /* 0x000fe200020e0626 */
[----:B------:R-:W-:Y:S02]  /*21210*/  IADD3 R37, P4, PT, R7, R37, RZ ;  /* 0x0000002507257210 */ /* 0x000fe40007f9e0ff */
[----:B0-----:R-:W5:Y:S01]  /*21220*/  LDL.LU R9, [R1+0x534] ;  /* 0x0005340001097983 */ /* 0x001f620000300800 */
[----:B------:R-:W-:-:S03]  /*21230*/  IMAD.X R36, R23, 0x1, R36, P5 ;  /* 0x0000000117247824 */ /* 0x000fc600028e0624 */
[----:B------:R-:W-:Y:S04]  /*21240*/  STL [R1+0x59c], R38 ;  /* 0x00059c2601007387 */ /* 0x000fe80000100800 */
[----:B------:R-:W-:Y:S04]  /*21250*/  STL [R1+0x578], R37 ;  /* 0x0005782501007387 */ /* 0x000fe80000100800 */
[----:B------:R-:W-:Y:S01]  /*21260*/  STL [R1+0x594], R36 ;  /* 0x0005942401007387 */ /* 0x000fe20000100800 */
[----:B--2---:R-:W-:Y:S01]  /*21270*/  IADD3 R35, P5, PT, R7, R35, RZ ;  /* 0x0000002307237210 */ /* 0x004fe20007fbe0ff */
[----:B------:R-:W-:-:S04]  /*21280*/  IMAD.X R34, R23, 0x1, R34, P6 ;  /* 0x0000000117227824 */ /* 0x000fc800030e0622 */
        /* <DEDUP_REMOVED lines=26> */
[----:B------:R-:W-:Y:S01]  /*21430*/  IMAD.X R19, R23, 0x1, R19, P3 ;  /* 0x0000000117137824 */ /* 0x000fe200018e0613 */
[----:B------:R-:W-:Y:S01]  /*21440*/  IADD3 R15, P3, PT, R7, R15, RZ ;  /* 0x0000000f070f7210 */ /* 0x000fe20007f7e0ff */
[----:B------:R-:W-:Y:S01]  /*21450*/  STL [R1+0x55c], R21 ;  /* 0x00055c1501007387 */ /* 0x000fe20000100800 */
[----:B------:R-:W-:-:S03]  /*21460*/  IMAD.X R18, R23, 0x1, R18, P4 ;  /* 0x0000000117127824 */ /* 0x000fc600020e0612 */
[----:B------:R0:W-:Y:S04]  /*21470*/  STL [R1+0x530], R15 ;  /* 0x0005300f01007387 */ /* 0x0001e80000100800 */
[----:B------:R-:W-:Y:S04]  /*21480*/  STL [R1+0x538], R20 ;  /* 0x0005381401007387 */ /* 0x000fe80000100800 */
[----:B0-----:R-:W2:Y:S04]  /*21490*/  LDL.LU R15, [R1+0x510] ;  /* 0x00051000010f7983 */ /* 0x001ea80000300800 */
[----:B------:R-:W-:Y:S01]  /*214a0*/  STL [R1+0x554], R19 ;  /* 0x0005541301007387 */ /* 0x000fe20000100800 */
[----:B---3--:R-:W-:Y:S01]  /*214b0*/  IADD3 R14, P4, PT, R7, R14, RZ ;  /* 0x0000000e070e7210 */ /* 0x008fe20007f9e0ff */
[----:B----4-:R-:W-:-:S04]  /*214c0*/  IMAD.X R17, R23, 0x1, R17, P5 ;  /* 0x0000000117117824 */ /* 0x010fc800028e0611 */
[----:B------:R0:W-:Y:S04]  /*214d0*/  STL [R1+0x528], R14 ;  /* 0x0005280e01007387 */ /* 0x0001e80000100800 */
[----:B0-----:R-:W3:Y:S01]  /*214e0*/  LDL.LU R14, [R1+0x52c] ;  /* 0x00052c00010e7983 */ /* 0x001ee20000300800 */
[----:B------:R-:W-:-:S03]  /*214f0*/  IADD3 R13, P5, PT, R7, R13, RZ ;  /* 0x0000000d070d7210 */ /* 0x000fc60007fbe0ff */
[----:B------:R-:W-:Y:S01]  /*21500*/  STL [R1+0x54c], R18 ;  /* 0x00054c1201007387 */ /* 0x000fe20000100800 */
[----:B-----5:R-:W-:-:S03]  /*21510*/  IMAD.X R16, R23, 0x1, R16, P6 ;  /* 0x0000000117107824 */ /* 0x020fc600030e0610 */
[----:B------:R0:W-:Y:S04]  /*21520*/  STL [R1+0x520], R13 ;  /* 0x0005200d01007387 */ /* 0x0001e80000100800 */
[----:B0-----:R-:W4:Y:S01]  /*21530*/  LDL.LU R13, [R1+0x508] ;  /* 0x00050800010d7983 */ /* 0x001f220000300800 */
[----:B------:R-:W-:-:S03]  /*21540*/  IADD3 R12, P6, PT, R7, R12, RZ ;  /* 0x0000000c070c7210 */ /* 0x000fc60007fde0ff */
[----:B------:R-:W-:Y:S04]  /*21550*/  STL [R1+0x544], R17 ;  /* 0x0005441101007387 */ /* 0x000fe80000100800 */
[----:B------:R0:W-:Y:S04]  /*21560*/  STL [R1+0x518], R12 ;  /* 0x0005180c01007387 */ /* 0x0001e80000100800 */
[----:B0-----:R-:W5:Y:S04]  /*21570*/  LDL.LU R12, [R1+0x524] ;  /* 0x00052400010c7983 */ /* 0x001f680000300800 */
[----:B------:R-:W-:Y:S01]  /*21580*/  STL [R1+0x53c], R16 ;  /* 0x00053c1001007387 */ /* 0x000fe20000100800 */
[----:B------:R-:W-:-:S03]  /*21590*/  IMAD.X R9, R23, 0x1, R9, P1 ;  /* 0x0000000117097824 */ /* 0x000fc600008e0609 */
        /* <DEDUP_REMOVED lines=22> */
[----:B--2---:R-:W-:-:S05]  /*21700*/  IADD3 R15, P1, PT, R7, R15, RZ ;  /* 0x0000000f070f7210 */ /* 0x004fca0007f3e0ff */
[----:B------:R0:W-:Y:S04]  /*21710*/  STL [R1+0x510], R15 ;  /* 0x0005100f01007387 */ /* 0x0001e80000100800 */
        /* <DEDUP_REMOVED lines=9> */
[----:B-----5:R-:W-:-:S05]  /*217b0*/  IMAD.X R12, R23, 0x1, R12, P4 ;  /* 0x00000001170c7824 */ /* 0x020fca00020e060c */
[----:B------:R0:W-:Y:S04]  /*217c0*/  STL [R1+0x524], R12 ;  /* 0x0005240c01007387 */ /* 0x0001e80000100800 */
[----:B0-----:R-:W5:Y:S01]  /*217d0*/  LDL.LU R12, [R1+0x498] ;  /* 0x00049800010c7983 */ /* 0x001f620000300800 */
[----:B------:R-:W-:Y:S01]  /*217e0*/  IADD3 R38, P4, PT, R7, R38, RZ ;  /* 0x0000002607267210 */ /* 0x000fe20007f9e0ff */
[----:B------:R-:W-:Y:S01]  /*217f0*/  IMAD.X R37, R23, 0x1, R37, P5 ;  /* 0x0000000117257824 */ /* 0x000fe200028e0625 */
        /* <DEDUP_REMOVED lines=37> */
[----:B------:R-:W-:-:S03]  /*21a50*/  IADD3 R18, P4, PT, R7, R18, RZ ;  /* 0x0000001207127210 */ /* 0x000fc60007f9e0ff */
[----:B0-----:R-:W5:Y:S04]  /*21a60*/  LDL.LU R9, [R1+0x4b4] ;  /* 0x0004b40001097983 */ /* 0x001f680000300800 */
[----:B------:R-:W-:Y:S01]  /*21a70*/  STL [R1+0x4b8], R19 ;  /* 0x0004b81301007387 */ /* 0x000fe20000100800 */
[----:B--2---:R-:W-:-:S05]  /*21a80*/  IMAD.X R15, R23, 0x1, R15, P5 ;  /* 0x00000001170f7824 */ /* 0x004fca00028e060f */
[----:B------:R0:W-:Y:S01]  /*21a90*/  STL [R1+0x4cc], R15 ;  /* 0x0004cc0f01007387 */ /* 0x0001e20000100800 */
[----:B------:R-:W-:-:S03]  /*21aa0*/  IADD3 R17, P5, PT, R7, R17, RZ ;  /* 0x0000001107117210 */ /* 0x000fc60007fbe0ff */
[----:B0-----:R-:W2:Y:S04]  /*21ab0*/  LDL.LU R15, [R1+0x490] ;  /* 0x00049000010f7983 */ /* 0x001ea80000300800 */
[----:B------:R-:W-:Y:S01]  /*21ac0*/  STL [R1+0x4b0], R18 ;  /* 0x0004b01201007387 */ /* 0x000fe20000100800 */
[----:B---3--:R-:W-:-:S05]  /*21ad0*/  IMAD.X R14, R23, 0x1, R14, P6 ;  /* 0x00000001170e7824 */ /* 0x008fca00030e060e */
[----:B------:R0:W-:Y:S01]  /*21ae0*/  STL [R1+0x4c4], R14 ;  /* 0x0004c40e01007387 */ /* 0x0001e20000100800 */
[----:B----4-:R-:W-:-:S03]  /*21af0*/  IADD3 R16, P6, PT, R7, R16, RZ ;  /* 0x0000001007107210 */ /* 0x010fc60007fde0ff */
[----:B0-----:R-:W3:Y:S01]  /*21b00*/  LDL.LU R14, [R1+0x4ac] ;  /* 0x0004ac00010e7983 */ /* 0x001ee20000300800 */
[----:B------:R-:W-:-:S03]  /*21b10*/  IMAD.X R13, R23, 0x1, R13, P1 ;  /* 0x00000001170d7824 */ /* 0x000fc600008e060d */
[----:B------:R-:W-:Y:S04]  /*21b20*/  STL [R1+0x4a8], R17 ;  /* 0x0004a81101007387 */ /* 0x000fe80000100800 */
[----:B------:R0:W-:Y:S04]  /*21b30*/  STL [R1+0x4bc], R13 ;  /* 0x0004bc0d01007387 */ /* 0x0001e80000100800 */
[----:B0-----:R-:W4:Y:S01]  /*21b40*/  LDL.LU R13, [R1+0x488] ;  /* 0x00048800010d7983 */ /* 0x001f220000300800 */
[----:B-----5:R-:W-:-:S03]  /*21b50*/  IADD3 R12, P1, PT, R7, R12, RZ ;  /* 0x0000000c070c7210 */ /* 0x020fc60007f3e0ff */
        /* <DEDUP_REMOVED lines=22> */
[----:B------:R-:W-:-:S03]  /*21cc0*/  IMAD.X R9, R23, 0x1, R9, P3 ;  /* 0x0000000117097824 */ /* 0x000fc600018e0609 */
[----:B------:R-:W5:Y:S04]  /*21cd0*/  LDL.LU R18, [R1+0x454] ;  /* 0x0004540001127983 */ /* 0x000f680000300800 */
[----:B------:R0:W-:Y:S04]  /*21ce0*/  STL [R1+0x4b4], R9 ;  /* 0x0004b40901007387 */ /* 0x0001e80000100800 */
        /* <DEDUP_REMOVED lines=9> */
[----:B----4-:R-:W-:-:S05]  /*21d80*/  IADD3 R13, P4, PT, R7, R13, RZ ;  /* 0x0000000d070d7210 */ /* 0x010fca0007f9e0ff */
[----:B------:R0:W-:Y:S01]  /*21d90*/  STL [R1+0x488], R13 ;  /* 0x0004880d01007387 */ /* 0x0001e20000100800 */
[----:B-----5:R-:W-:Y:S01]  /*21da0*/  IMAD.X R38, R23, 0x1, R38, P5 ;  /* 0x0000000117267824 */ /* 0x020fe200028e0626 */
[----:B------:R-:W-:Y:S02]  /*21db0*/  IADD3 R37, P5, PT, R7, R37, RZ ;  /* 0x0000002507257210 */ /* 0x000fe40007fbe0ff */
[----:B0-----:R-:W4:Y:S01]  /*21dc0*/  LDL.LU R13, [R1+0x43c] ;  /* 0x00043c00010d7983 */ /* 0x001f220000300800 */
        /* <DEDUP_REMOVED lines=34> */
[----:B------:R-:W-:Y:S04]  /*21ff0*/  STL [R1+0x464], R21 ;  /* 0x0004641501007387 */ /* 0x000fe80000100800 */
[----:B------:R0:W-:Y:S04]  /*22000*/  STL [R1+0x438], R12 ;  /* 0x0004380c01007387 */ /* 0x0001e80000100800 */
[----:B------:R-:W-:Y:S04]  /*22010*/  STL [R1+0x440], R20 ;  /* 0x0004401401007387 */ /* 0x000fe80000100800 */
        /* <DEDUP_REMOVED lines=8> */
[----:B--2---:R-:W-:Y:S01]  /*220a0*/  IADD3 R15, P6, PT, R7, R15, RZ ;  /* 0x0000000f070f7210 */ /* 0x004fe20007fde0ff */
[----:B------:R-:W-:-:S04]  /*220b0*/  IMAD.X R16, R23, 0x1, R16, P1 ;  /* 0x0000000117107824 */ /* 0x000fc800008e0610 */
[----:B------:R0:W-:Y:S04]  /*220c0*/  STL [R1+0x428], R15 ;  /* 0x0004280f01007387 */ /* 0x0001e80000100800 */
[----:B0-----:R-:W2:Y:S04]  /*220d0*/  LDL.LU R15, [R1+0x410] ;  /* 0x00041000010f7983 */ /* 0x001ea80000300800 */
[----:B------:R-:W-:Y:S01]  /*220e0*/  STL [R1+0x44c], R17 ;  /* 0x00044c1101007387 */ /* 0x000fe20000100800 */
[----:B---3--:R-:W-:-:S05]  /*220f0*/  IADD3 R14, P1, PT, R7, R14, RZ ;  /* 0x0000000e070e7210 */ /* 0x008fca0007f3e0ff */
[----:B------:R0:W-:Y:S04]  /*22100*/  STL [R1+0x420], R14 ;  /* 0x0004200e01007387 */ /* 0x0001e80000100800 */
[----:B0-----:R-:W3:Y:S01]  /*22110*/  LDL.LU R14, [R1+0x42c] ;  /* 0x00042c00010e7983 */ /* 0x001ee20000300800 */
[----:B----4-:R-:W-:-:S03]  /*22120*/  IMAD.X R13, R23, 0x1, R13, P3 ;  /* 0x00000001170d7824 */ /* 0x010fc600018e060d */
        /* <DEDUP_REMOVED lines=22> */
[----:B-----5:R-:W-:-:S03]  /*22290*/  IADD3 R12, P3, PT, R7, R12, RZ ;  /* 0x0000000c070c7210 */ /* 0x020fc60007f7e0ff */
[----:B------:R-:W5:Y:S04]  /*222a0*/  LDL.LU R18, [R1+0xe30] ;  /* 0x000e300001127983 */ /* 0x000f680000300800 */
[----:B------:R0:W-:Y:S04]  /*222b0*/  STL [R1+0x418], R12 ;  /* 0x0004180c01007387 */ /* 0x0001e80000100800 */
        /* <DEDUP_REMOVED lines=8> */
[----:B0-----:R-:W2:Y:S01]  /*22340*/  LDL.LU R15, [R1+0xe3c] ;  /* 0x000e3c00010f7983 */ /* 0x001ea20000300800 */
[----:B---3--:R-:W-:-:S05]  /*22350*/  IMAD.X R14, R23, 0x1, R14, P5 ;  /* 0x00000001170e7824 */ /* 0x008fca00028e060e */
[----:B------:R0:W-:Y:S01]  /*22360*/  STL [R1+0x42c], R14 ;  /* 0x00042c0e01007387 */ /* 0x0001e20000100800 */
[----:B----4-:R-:W-:Y:S01]  /*22370*/  IADD3 R38, P5, PT, R7, R38, RZ ;  /* 0x0000002607267210 */ /* 0x010fe20007fbe0ff */
[----:B------:R-:W-:Y:S02]  /*22380*/  IMAD.X R37, R23, 0x1, R37, P6 ;  /* 0x0000000117257824 */ /* 0x000fe400030e0625 */
[----:B0-----:R-:W3:Y:S01]  /*22390*/  LDL.LU R14, [R1+0xe18] ;  /* 0x000e1800010e7983 */ /* 0x001ee20000300800 */
        /* <DEDUP_REMOVED lines=36> */
[----:B------:R-:W-:Y:S04]  /*225e0*/  STL [R1+0x3c4], R20 ;  /* 0x0003c41401007387 */ /* 0x000fe80000100800 */
[----:B0-----:R-:W4:Y:S01]  /*225f0*/  LDL.LU R13, [R1+0xe34] ;  /* 0x000e3400010d7983 */ /* 0x001f220000300800 */
[----:B-----5:R-:W-:-:S03]  /*22600*/  IMAD.X R12, R8, 0x1, R12, P6 ;  /* 0x00000001080c7824 */ /* 0x020fc600030e060c */
[----:B------:R-:W-:Y:S04]  /*22610*/  STL [R1+0xe38], R19 ;  /* 0x000e381301007387 */ /* 0x000fe80000100800 */
[----:B------:R0:W-:Y:S04]  /*22620*/  STL [R1+0x3b4], R12 ;  /* 0x0003b40c01007387 */ /* 0x0001e80000100800 */
[----:B0-----:R-:W5:Y:S01]  /*22630*/  LDL.LU R12, [R1+0xe10] ;  /* 0x000e1000010c7983 */ /* 0x001f620000300800 */
[----:B------:R-:W-:Y:S01]  /*22640*/  IADD3 R18, P5, PT, R6, R18, RZ ;  /* 0x0000001206127210 */ /* 0x000fe20007fbe0ff */
[----:B------:R-:W-:Y:S01]  /*22650*/  IMAD.X R9, R8, 0x1, R9, P1 ;  /* 0x0000000108097824 */ /* 0x000fe200008e0609 */
[----:B------:R-:W-:-:S03]  /*22660*/  IADD3 R17, P6, PT, R6, R17, RZ ;  /* 0x0000001106117210 */ /* 0x000fc60007fde0ff */
[----:B------:R-:W-:Y:S01]  /*22670*/  STL [R1+0xe30], R18 ;  /* 0x000e301201007387 */ /* 0x000fe20000100800 */
[----:B------:R-:W-:-:S03]  /*22680*/  IADD3 R16, P1, PT, R6, R16, RZ ;  /* 0x0000001006107210 */ /* 0x000fc60007f3e0ff */
[----:B------:R0:W-:Y:S04]  /*22690*/  STL [R1+0x3ac], R9 ;  /* 0x0003ac0901007387 */ /* 0x0001e80000100800 */
[----:B0-----:R-:W5:Y:S04]  /*226a0*/  LDL.LU R9, [R1+0xe2c] ;  /* 0x000e2c0001097983 */ /* 0x001f680000300800 */
[----:B------:R-:W-:Y:S01]  /*226b0*/  STL [R1+0xe28], R17 ;  /* 0x000e281101007387 */ /* 0x000fe20000100800 */
[----:B--2---:R-:W-:-:S05]  /*226c0*/  IMAD.X R15, R8, 0x1, R15, P3 ;  /* 0x00000001080f7824 */ /* 0x004fca00018e060f */
[----:B------:R0:W-:Y:S04]  /*226d0*/  STL [R1+0xe3c], R15 ;  /* 0x000e3c0f01007387 */ /* 0x0001e80000100800 */
[----:B0-----:R-:W2:Y:S04]  /*226e0*/  LDL.LU R15, [R1+0xe08] ;  /* 0x000e0800010f7983 */ /* 0x001ea80000300800 */
[----:B------:R-:W-:Y:S04]  /*226f0*/  STL [R1+0xe20], R16 ;  /* 0x000e201001007387 */ /* 0x000fe80000100800 */
[----:B------:R-:W2:Y:S04]  /*22700*/  LDL.LU R37, [R1+0xe24] ;  /* 0x000e240001257983 */ /* 0x000ea80000300800 */
[----:B------:R-:W2:Y:S01]  /*22710*/  LDL.LU R36, [R1+0xe00] ;  /* 0x000e000001247983 */ /* 0x000ea20000300800 */
[----:B---3--:R-:W-:-:S03]  /*22720*/  IADD3 R14, P3, PT, R6, R14, RZ ;  /* 0x0000000e060e7210 */ /* 0x008fc60007f7e0ff */
        /* <DEDUP_REMOVED lines=18> */
[----:B0-----:R-:W3:Y:S04]  /*22850*/  LDL.LU R14, [R1+0xdd8] ;  /* 0x000dd800010e7983 */ /* 0x001ee80000300800 */
[----:B------:R-:W3:Y:S01]  /*22860*/  LDL.LU R18, [R1+0x39c] ;  /* 0x00039c0001127983 */ /* 0x000ee20000300800 */
[----:B----4-:R-:W-:-:S05]  /*22870*/  IMAD.X R13, R8, 0x1, R13, P4 ;  /* 0x00000001080d7824 */ /* 0x010fca00020e060d */
[----:B------:R0:W-:Y:S04]  /*22880*/  STL [R1+0xe34], R13 ;  /* 0x000e340d01007387 */ /* 0x0001e80000100800 */
[----:B0-----:R-:W4:Y:S01]  /*22890*/  LDL.LU R13, [R1+0xdd0] ;  /* 0x000dd000010d7983 */ /* 0x001f220000300800 */
[----:B-----5:R-:W-:-:S03]  /*228a0*/  IADD3 R12, P4, PT, R6, R12, RZ ;  /* 0x0000000c060c7210 */ /* 0x020fc60007f9e0ff */
[----:B------:R-:W5:Y:S04]  /*228b0*/  LDL.LU R17, [R1+0x394] ;  /* 0x0003940001117983 */ /* 0x000f680000300800 */
[----:B------:R0:W-:Y:S04]  /*228c0*/  STL [R1+0xe10], R12 ;  /* 0x000e100c01007387 */ /* 0x0001e80000100800 */
[----:B0-----:R-:W5:Y:S04]  /*228d0*/  LDL.LU R12, [R1+0xdc8] ;  /* 0x000dc800010c7983 */ /* 0x001f680000300800 */
[----:B------:R-:W5:Y:S01]  /*228e0*/  LDL.LU R16, [R1+0x38c] ;  /* 0x00038c0001107983 */ /* 0x000f620000300800 */
[----:B------:R-:W-:-:S05]  /*228f0*/  IMAD.X R9, R8, 0x1, R9, P5 ;  /* 0x0000000108097824 */ /* 0x000fca00028e0609 */
[----:B------:R0:W-:Y:S04]  /*22900*/  STL [R1+0xe2c], R9 ;  /* 0x000e2c0901007387 */ /* 0x0001e80000100800 */
[----:B0-----:R-:W5:Y:S01]  /*22910*/  LDL.LU R9, [R1+0xdc0] ;  /* 0x000dc00001097983 */ /* 0x001f620000300800 */
[----:B--2---:R-:W-:-:S05]  /*22920*/  IADD3 R15, P5, PT, R6, R15, RZ ;  /* 0x0000000f060f7210 */ /* 0x004fca0007fbe0ff */
[----:B------:R0:W-:Y:S01]  /*22930*/  STL [R1+0xe08], R15 ;  /* 0x000e080f01007387 */ /* 0x0001e20000100800 */
[----:B------:R-:W-:Y:S01]  /*22940*/  IMAD.X R37, R8, 0x1, R37, P6 ;  /* 0x0000000108257824 */ /* 0x000fe200030e0625 */
[----:B------:R-:W-:Y:S02]  /*22950*/  IADD3 R36, P6, PT, R6, R36, RZ ;  /* 0x0000002406247210 */ /* 0x000fe40007fde0ff */
[----:B0-----:R-:W2:Y:S01]  /*22960*/  LDL.LU R15, [R1+0xddc] ;  /* 0x000ddc00010f7983 */ /* 0x001ea20000300800 */
[----:B---3--:R-:W-:-:S03]  /*22970*/  IMAD.X R35, R8, 0x1, R35, P1 ;  /* 0x0000000108237824 */ /* 0x008fc600008e0623 */
        /* <DEDUP_REMOVED lines=37> */
[----:B0-----:R-:W3:Y:S04]  /*22bd0*/  LDL.LU R14, [R1+0xdb8] ;  /* 0x000db800010e7983 */ /* 0x001ee80000300800 */
[----:B------:R-:W-:Y:S01]  /*22be0*/  STL [R1+0x3a4], R19 ;  /* 0x0003a41301007387 */ /* 0x000fe20000100800 */
[----:B----4-:R-:W-:Y:S01]  /*22bf0*/  IADD3 R13, P6, PT, R6, R13, RZ ;  /* 0x0000000d060d7210 */ /* 0x010fe20007fde0ff */
[----:B-----5:R-:W-:-:S04]  /*22c00*/  IMAD.X R17, R8, 0x1, R17, P1 ;  /* 0x0000000108117824 */ /* 0x020fc800008e0611 */
[----:B------:R0:W-:Y:S04]  /*22c10*/  STL [R1+0xdd0], R13 ;  /* 0x000dd00d01007387 */ /* 0x0001e80000100800 */
[----:B0-----:R-:W4:Y:S01]  /*22c20*/  LDL.LU R13, [R1+0xdd4] ;  /* 0x000dd400010d7983 */ /* 0x001f220000300800 */
[----:B------:R-:W-:-:S03]  /*22c30*/  IADD3 R12, P1, PT, R6, R12, RZ ;  /* 0x0000000c060c7210 */ /* 0x000fc60007f3e0ff */
[----:B------:R-:W-:Y:S04]  /*22c40*/  STL [R1+0x39c], R18 ;  /* 0x00039c1201007387 */ /* 0x000fe80000100800 */
[----:B------:R0:W-:Y:S04]  /*22c50*/  STL [R1+0xdc8], R12 ;  /* 0x000dc80c01007387 */ /* 0x0001e80000100800 */
[----:B0-----:R-:W5:Y:S01]  /*22c60*/  LDL.LU R12, [R1+0xdb0] ;  /* 0x000db000010c7983 */ /* 0x001f620000300800 */
[----:B------:R-:W-:Y:S01]  /*22c70*/  IMAD.X R16, R8, 0x1, R16, P3 ;  /* 0x0000000108107824 */ /* 0x000fe200018e0610 */
[----:B------:R-:W-:-:S02]  /*22c80*/  IADD3 R9, P3, PT, R6, R9, RZ ;  /* 0x0000000906097210 */ /* 0x000fc40007f7e0ff */
[----:B------:R-:W-:Y:S04]  /*22c90*/  STL [R1+0x394], R17 ;  /* 0x0003941101007387 */ /* 0x000fe80000100800 */
[----:B------:R0:W-:Y:S04]  /*22ca0*/  STL [R1+0xdc0], R9 ;  /* 0x000dc00901007387 */ /* 0x0001e80000100800 */
[----:B0-----:R-:W5:Y:S04]  /*22cb0*/  LDL.LU R9, [R1+0xdcc] ;  /* 0x000dcc0001097983 */ /* 0x001f680000300800 */
[----:B------:R-:W-:Y:S04]  /*22cc0*/  STL [R1+0x38c], R16 ;  /* 0x00038c1001007387 */ /* 0x000fe80000100800 */
[----:B------:R-:W5:Y:S04]  /*22cd0*/  LDL.LU R37, [R1+0xda8] ;  /* 0x000da80001257983 */ /* 0x000f680000300800 */
[----:B------:R-:W5:Y:S04]  /*22ce0*/  LDL.LU R36, [R1+0xdc4] ;  /* 0x000dc40001247983 */ /* 0x000f680000300800 */
[----:B------:R-:W5:Y:S01]  /*22cf0*/  LDL.LU R35, [R1+0xda0] ;  /* 0x000da00001237983 */ /* 0x000f620000300800 */
[----:B--2---:R-:W-:-:S05]  /*22d00*/  IMAD.X R15, R8, 0x1, R15, P4 ;  /* 0x00000001080f7824 */ /* 0x004fca00020e060f */
        /* <DEDUP_REMOVED lines=19> */
[----:B---3--:R-:W-:-:S05]  /*22e40*/  IADD3 R14, P4, PT, R6, R14, RZ ;  /* 0x0000000e060e7210 */ /* 0x008fca0007f9e0ff */
[----:B------:R0:W-:Y:S04]  /*22e50*/  STL [R1+0xdb8], R14 ;  /* 0x000db80e01007387 */ /* 0x0001e80000100800 */
        /* <DEDUP_REMOVED lines=8> */
[----:B0-----:R-:W5:Y:S01]  /*22ee0*/  LDL.LU R12, [R1+0x36c] ;  /* 0x00036c00010c7983 */ /* 0x001f620000300800 */
[----:B------:R-:W-:-:S05]  /*22ef0*/  IMAD.X R9, R8, 0x1, R9, P6 ;  /* 0x0000000108097824 */ /* 0x000fca00030e0609 */
[----:B------:R0:W-:Y:S01]  /*22f00*/  STL [R1+0xdcc], R9 ;  /* 0x000dcc0901007387 */ /* 0x0001e20000100800 */
[----:B------:R-:W-:Y:S01]  /*22f10*/  IADD3 R37, P6, PT, R6, R37, RZ ;  /* 0x0000002506257210 */ /* 0x000fe20007fde0ff */
[----:B------:R-:W-:Y:S02]  /*22f20*/  IMAD.X R36, R8, 0x1, R36, P1 ;  /* 0x0000000108247824 */ /* 0x000fe400008e0624 */
[----:B0-----:R-:W5:Y:S01]  /*22f30*/  LDL.LU R9, [R1+0xd60] ;  /* 0x000d600001097983 */ /* 0x001f620000300800 */
[----:B------:R-:W-:-:S03]  /*22f40*/  IADD3 R35, P1, PT, R6, R35, RZ ;  /* 0x0000002306237210 */ /* 0x000fc60007f3e0ff */
[----:B------:R-:W-:Y:S04]  /*22f50*/  STL [R1+0xda8], R37 ;  /* 0x000da82501007387 */ /* 0x000fe80000100800 */
[----:B------:R-:W-:Y:S04]  /*22f60*/  STL [R1+0xdc4], R36 ;  /* 0x000dc42401007387 */ /* 0x000fe80000100800 */
[----:B------:R-:W-:Y:S01]  /*22f70*/  STL [R1+0xda0], R35 ;  /* 0x000da02301007387 */ /* 0x000fe20000100800 */
[----:B--2---:R-:W-:Y:S01]  /*22f80*/  IMAD.X R34, R8, 0x1, R34, P3 ;  /* 0x0000000108227824 */ /* 0x004fe200018e0622 */
[----:B------:R-:W-:-:S04]  /*22f90*/  IADD3 R33, P3, PT, R6, R33, RZ ;  /* 0x0000002106217210 */ /* 0x000fc80007f7e0ff */
        /* <DEDUP_REMOVED lines=27> */
[----:B------:R-:W-:Y:S01]  /*23150*/  IMAD.X R15, R8, 0x1, R15, P6 ;  /* 0x00000001080f7824 */ /* 0x000fe200030e060f */
[----:B------:R-:W-:-:S04]  /*23160*/  IADD3 R19, P5, PT, R6, R19, RZ ;  /* 0x0000001306137210 */ /* 0x000fc80007fbe0ff */
[----:B------:R0:W-:Y:S04]  /*23170*/  STL [R1+0x384], R15 ;  /* 0x0003840f01007387 */ /* 0x0001e80000100800 */
[----:B------:R-:W-:Y:S01]  /*23180*/  STL [R1+0xd84], R20 ;  /* 0x000d841401007387 */ /* 0x000fe20000100800 */
[----:B------:R-:W-:-:S03]  /*23190*/  IADD3 R18, P6, PT, R6, R18, RZ ;  /* 0x0000001206127210 */ /* 0x000fc60007fde0ff */
[----:B0-----:R-:W2:Y:S04]  /*231a0*/  LDL.LU R15, [R1+0xd7c] ;  /* 0x000d7c00010f7983 */ /* 0x001ea80000300800 */
[----:B------:R-:W-:Y:S01]  /*231b0*/  STL [R1+0xd80], R19 ;  /* 0x000d801301007387 */ /* 0x000fe20000100800 */
[----:B---3--:R-:W-:-:S05]  /*231c0*/  IMAD.X R14, R8, 0x1, R14, P1 ;  /* 0x00000001080e7824 */ /* 0x008fca00008e060e */
[----:B------:R0:W-:Y:S01]  /*231d0*/  STL [R1+0x37c], R14 ;  /* 0x00037c0e01007387 */ /* 0x0001e20000100800 */
[----:B------:R-:W-:-:S03]  /*231e0*/  IADD3 R17, P1, PT, R6, R17, RZ ;  /* 0x0000001106117210 */ /* 0x000fc60007f3e0ff */
[----:B0-----:R-:W3:Y:S04]  /*231f0*/  LDL.LU R14, [R1+0xd58] ;  /* 0x000d5800010e7983 */ /* 0x001ee80000300800 */
[----:B------:R-:W-:Y:S01]  /*23200*/  STL [R1+0xd78], R18 ;  /* 0x000d781201007387 */ /* 0x000fe20000100800 */
[----:B----4-:R-:W-:-:S05]  /*23210*/  IMAD.X R13, R8, 0x1, R13, P3 ;  /* 0x00000001080d7824 */ /* 0x010fca00018e060d */
[----:B------:R0:W-:Y:S04]  /*23220*/  STL [R1+0x374], R13 ;  /* 0x0003740d01007387 */ /* 0x0001e80000100800 */
[----:B0-----:R-:W4:Y:S01]  /*23230*/  LDL.LU R13, [R1+0xd74] ;  /* 0x000d7400010d7983 */ /* 0x001f220000300800 */
[----:B-----5:R-:W-:-:S03]  /*23240*/  IMAD.X R12, R8, 0x1, R12, P4 ;  /* 0x00000001080c7824 */ /* 0x020fc600020e060c */
[----:B------:R-:W-:Y:S04]  /*23250*/  STL [R1+0xd70], R17 ;  /* 0x000d701101007387 */ /* 0x000fe80000100800 */
[----:B------:R0:W-:Y:S04]  /*23260*/  STL [R1+0x36c], R12 ;  /* 0x00036c0c01007387 */ /* 0x0001e80000100800 */
[----:B0-----:R-:W5:Y:S01]  /*23270*/  LDL.LU R12, [R1+0xd50] ;  /* 0x000d5000010c7983 */ /* 0x001f620000300800 */
[C---:B------:R-:W-:Y:S02]  /*23280*/  IADD3 R16, P3, PT, R6.reuse, R16, RZ ;  /* 0x0000001006107210 */ /* 0x040fe40007f7e0ff */
        /* <DEDUP_REMOVED lines=81> */
[----:B------:R-:W-:-:S04]  /*237a0*/  IMAD.X R17, R8, 0x1, R17, P3 ;  /* 0x0000000108117824 */ /* 0x000fc800018e0611 */
[----:B------:R0:W-:Y:S04]  /*237b0*/  STL [R1+0xd18], R15 ;  /* 0x000d180f01007387 */ /* 0x0001e80000100800 */
[----:B0-----:R-:W2:Y:S04]  /*237c0*/  LDL.LU R15, [R1+0xd1c] ;  /* 0x000d1c00010f7983 */ /* 0x001ea80000300800 */
[----:B------:R-:W-:Y:S01]  /*237d0*/  STL [R1+0x364], R18 ;  /* 0x0003641201007387 */ /* 0x000fe20000100800 */
[----:B---3--:R-:W-:Y:S01]  /*237e0*/  IADD3 R14, P3, PT, R6, R14, RZ ;  /* 0x0000000e060e7210 */ /* 0x008fe20007f7e0ff */
[----:B------:R-:W-:-:S04]  /*237f0*/  IMAD.X R16, R8, 0x1, R16, P4 ;  /* 0x0000000108107824 */ /* 0x000fc800020e0610 */
[----:B------:R0:W-:Y:S04]  /*23800*/  STL [R1+0xd10], R14 ;  /* 0x000d100e01007387 */ /* 0x0001e80000100800 */
[----:B0-----:R-:W3:Y:S04]  /*23810*/  LDL.LU R14, [R1+0xeb8] ;  /* 0x000eb800010e7983 */ /* 0x001ee80000300800 */
[----:B------:R-:W-:Y:S01]  /*23820*/  STL [R1+0x35c], R17 ;  /* 0x00035c1101007387 */ /* 0x000fe20000100800 */
[----:B----4-:R-:W-:-:S05]  /*23830*/  IADD3 R13, P4, PT, R6, R13, RZ ;  /* 0x0000000d060d7210 */ /* 0x010fca0007f9e0ff */
        /* <DEDUP_REMOVED lines=79> */
[----:B------:R-:W-:-:S02]  /*23d30*/  IADD3 R19, P6, PT, R6, R19, RZ ;  /* 0x0000001306137210 */ /* 0x000fc40007fde0ff */
[----:B------:R-:W-:Y:S01]  /*23d40*/  IADD3 R18, P1, PT, R6, R18, RZ ;  /* 0x0000001206127210 */ /* 0x000fe20007f3e0ff */
[----:B------:R-:W-:Y:S02]  /*23d50*/  IMAD.X R9, R8, 0x1, R9, P3 ;  /* 0x0000000108097824 */ /* 0x000fe400018e0609 */
[----:B------:R-:W-:Y:S04]  /*23d60*/  STL [R1+0xe60], R19 ;  /* 0x000e601301007387 */ /* 0x000fe80000100800 */
[----:B------:R0:W-:Y:S01]  /*23d70*/  STL [R1+0xe74], R9 ;  /* 0x000e740901007387 */ /* 0x0001e20000100800 */
        /* <DEDUP_REMOVED lines=9> */
[----:B------:R0:W-:Y:S04]  /*23e10*/  STL [R1+0xe64], R14 ;  /* 0x000e640e01007387 */ /* 0x0001e80000100800 */
[----:B0-----:R-:W3:Y:S04]  /*23e20*/  LDL.LU R14, [R1+0xcf0] ;  /* 0x000cf000010e7983 */ /* 0x001ee80000300800 */
[----:B------:R-:W-:Y:S04]  /*23e30*/  STL [R1+0xe48], R16 ;  /* 0x000e481001007387 */ /* 0x000fe80000100800 */
[----:B------:R-:W3:Y:S04]  /*23e40*/  LDL.LU R37, [R1+0xe4c] ;  /* 0x000e4c0001257983 */ /* 0x000ee80000300800 */
[----:B------:R-:W3:Y:S01]  /*23e50*/  LDL.LU R36, [R1+0xce8] ;  /* 0x000ce80001247983 */ /* 0x000ee20000300800 */
[----:B----4-:R-:W-:-:S03]  /*23e60*/  IADD3 R13, P5, PT, R6, R13, RZ ;  /* 0x0000000d060d7210 */ /* 0x010fc60007fbe0ff */
        /* <DEDUP_REMOVED lines=18> */
[----:B0-----:R-:W4:Y:S04]  /*23f90*/  LDL.LU R13, [R1+0xca0] ;  /* 0x000ca000010d7983 */ /* 0x001f280000300800 */
[----:B------:R-:W4:Y:S01]  /*23fa0*/  LDL.LU R18, [R1+0xcbc] ;  /* 0x000cbc0001127983 */ /* 0x000f220000300800 */
[----:B-----5:R-:W-:-:S05]  /*23fb0*/  IMAD.X R12, R8, 0x1, R12, P6 ;  /* 0x00000001080c7824 */ /* 0x020fca00030e060c */
        /* <DEDUP_REMOVED lines=12> */
[----:B------:R-:W-:Y:S01]  /*24080*/  IMAD.X R37, R8, 0x1, R37, P3 ;  /* 0x0000000108257824 */ /* 0x000fe200018e0625 */
[----:B------:R-:W-:Y:S02]  /*24090*/  IADD3 R36, P3, PT, R6, R36, RZ ;  /* 0x0000002406247210 */ /* 0x000fe40007f7e0ff */
[----:B0-----:R-:W3:Y:S01]  /*240a0*/  LDL.LU R14, [R1+0xca4] ;  /* 0x000ca400010e7983 */ /* 0x001ee20000300800 */
[----:B----4-:R-:W-:-:S03]  /*240b0*/  IMAD.X R35, R8, 0x1, R35, P4 ;  /* 0x0000000108237824 */ /* 0x010fc600020e0623 */
        /* <DEDUP_REMOVED lines=37> */
[----:B0-----:R-:W4:Y:S04]  /*24310*/  LDL.LU R13, [R1+0xc80] ;  /* 0x000c8000010d7983 */ /* 0x001f280000300800 */
[----:B------:R-:W-:Y:S01]  /*24320*/  STL [R1+0xcc4], R19 ;  /* 0x000cc41301007387 */ /* 0x000fe20000100800 */
[----:B-----5:R-:W-:-:S05]  /*24330*/  IADD3 R12, P3, PT, R6, R12, RZ ;  /* 0x0000000c060c7210 */ /* 0x020fca0007f7e0ff */
[----:B------:R0:W-:Y:S04]  /*24340*/  STL [R1+0xc98], R12 ;  /* 0x000c980c01007387 */ /* 0x0001e80000100800 */
[----:B0-----:R-:W5:Y:S01]  /*24350*/  LDL.LU R12, [R1+0xc9c] ;  /* 0x000c9c00010c7983 */ /* 0x001f620000300800 */
[----:B------:R-:W-:Y:S01]  /*24360*/  IMAD.X R17, R8, 0x1, R17, P4 ;  /* 0x0000000108117824 */ /* 0x000fe200020e0611 */
[----:B------:R-:W-:Y:S02]  /*24370*/  IADD3 R9, P4, PT, R6, R9, RZ ;  /* 0x0000000906097210 */ /* 0x000fe40007f9e0ff */
[----:B------:R-:W-:Y:S01]  /*24380*/  STL [R1+0xcbc], R18 ;  /* 0x000cbc1201007387 */ /* 0x000fe20000100800 */
[----:B------:R-:W-:-:S03]  /*24390*/  IMAD.X R16, R8, 0x1, R16, P5 ;  /* 0x0000000108107824 */ /* 0x000fc600028e0610 */
[----:B------:R0:W-:Y:S04]  /*243a0*/  STL [R1+0xc90], R9 ;  /* 0x000c900901007387 */ /* 0x0001e80000100800 */
[----:B0-----:R-:W5:Y:S04]  /*243b0*/  LDL.LU R9, [R1+0xc78] ;  /* 0x000c780001097983 */ /* 0x001f680000300800 */
[----:B------:R-:W-:Y:S01]  /*243c0*/  STL [R1+0xcb4], R17 ;  /* 0x000cb41101007387 */ /* 0x000fe20000100800 */
[----:B--2---:R-:W-:-:S05]  /*243d0*/  IADD3 R15, P5, PT, R6, R15, RZ ;  /* 0x0000000f060f7210 */ /* 0x004fca0007fbe0ff */
[----:B------:R0:W-:Y:S04]  /*243e0*/  STL [R1+0xc88], R15 ;  /* 0x000c880f01007387 */ /* 0x0001e80000100800 */
[----:B0-----:R-:W2:Y:S04]  /*243f0*/  LDL.LU R15, [R1+0xc94] ;  /* 0x000c9400010f7983 */ /* 0x001ea80000300800 */
[----:B------:R-:W-:Y:S04]  /*24400*/  STL [R1+0xcac], R16 ;  /* 0x000cac1001007387 */ /* 0x000fe80000100800 */
[----:B------:R-:W2:Y:S04]  /*24410*/  LDL.LU R37, [R1+0xc70] ;  /* 0x000c700001257983 */ /* 0x000ea80000300800 */
[----:B------:R-:W2:Y:S01]  /*24420*/  LDL.LU R36, [R1+0xc8c] ;  /* 0x000c8c0001247983 */ /* 0x000ea20000300800 */
[----:B---3--:R-:W-:-:S03]  /*24430*/  IMAD.X R14, R8, 0x1, R14, P6 ;  /* 0x00000001080e7824 */ /* 0x008fc600030e060e */
        /* <DEDUP_REMOVED lines=20> */
[----:B----4-:R-:W-:-:S05]  /*24580*/  IADD3 R13, P6, PT, R6, R13, RZ ;  /* 0x0000000d060d7210 */ /* 0x010fca0007fde0ff */
[----:B------:R0:W-:Y:S04]  /*24590*/  STL [R1+0xc80], R13 ;  /* 0x000c800d01007387 */ /* 0x0001e80000100800 */
        /* <DEDUP_REMOVED lines=11> */
[----:B------:R-:W-:Y:S01]  /*24650*/  IADD3 R37, P3, PT, R6, R37, RZ ;  /* 0x0000002506257210 */ /* 0x000fe20007f7e0ff */
[----:B------:R-:W-:Y:S02]  /*24660*/  IMAD.X R36, R8, 0x1, R36, P4 ;  /* 0x0000000108247824 */ /* 0x000fe400020e0624 */
[----:B0-----:R-:W2:Y:S01]  /*24670*/  LDL.LU R15, [R1+0xc08] ;  /* 0x000c0800010f7983 */ /* 0x001ea20000300800 */
[----:B---3--:R-:W-:-:S03]  /*24680*/  IADD3 R35, P4, PT, R6, R35, RZ ;  /* 0x0000002306237210 */ /* 0x008fc60007f9e0ff */
        /* <DEDUP_REMOVED lines=37> */
[----:B0-----:R-:W3:Y:S04]  /*248e0*/  LDL.LU R14, [R1+0xc24] ;  /* 0x000c2400010e7983 */ /* 0x001ee80000300800 */
[----:B------:R-:W-:Y:S01]  /*248f0*/  STL [R1+0xc28], R19 ;  /* 0x000c281301007387 */ /* 0x000fe20000100800 */
[----:B----4-:R-:W-:-:S05]  /*24900*/  IMAD.X R13, R8, 0x1, R13, P4 ;  /* 0x00000001080d7824 */ /* 0x010fca00020e060d */
[----:B------:R0:W-:Y:S04]  /*24910*/  STL [R1+0xc3c], R13 ;  /* 0x000c3c0d01007387 */ /* 0x0001e80000100800 */
[----:B0-----:R-:W4:Y:S04]  /*24920*/  LDL.LU R13, [R1+0xc00] ;  /* 0x000c0000010d7983 */ /* 0x001f280000300800 */
[----:B------:R-:W-:Y:S01]  /*24930*/  STL [R1+0xc20], R18 ;  /* 0x000c201201007387 */ /* 0x000fe20000100800 */
[----:B-----5:R-:W-:-:S05]  /*24940*/  IMAD.X R12, R8, 0x1, R12, P5 ;  /* 0x00000001080c7824 */ /* 0x020fca00028e060c */
[----:B------:R0:W-:Y:S04]  /*24950*/  STL [R1+0xc34], R12 ;  /* 0x000c340c01007387 */ /* 0x0001e80000100800 */
[----:B0-----:R-:W5:Y:S01]  /*24960*/  LDL.LU R12, [R1+0xc1c] ;  /* 0x000c1c00010c7983 */ /* 0x001f620000300800 */
[C---:B------:R-:W-:Y:S02]  /*24970*/  IADD3 R17, P4, PT, R6.reuse, R17, RZ ;  /* 0x0000001106117210 */ /* 0x040fe40007f9e0ff */
[----:B------:R-:W-:Y:S01]  /*24980*/  IADD3 R16, P5, PT, R6, R16, RZ ;  /* 0x0000001006107210 */ /* 0x000fe20007fbe0ff */
[----:B------:R-:W-:Y:S02]  /*24990*/  IMAD.X R9, R8, 0x1, R9, P6 ;  /* 0x0000000108097824 */ /* 0x000fe400030e0609 */
        /* <DEDUP_REMOVED lines=84> */
[----:B------:R-:W-:-:S04]  /*24ee0*/  IMAD.X R17, R8, 0x1, R17, P5 ;  /* 0x0000000108117824 */ /* 0x000fc800028e0611 */
[----:B------:R0:W-:Y:S04]  /*24ef0*/  STL [R1+0xba0], R14 ;  /* 0x000ba00e01007387 */ /* 0x0001e80000100800 */
[----:B0-----:R-:W3:Y:S04]  /*24f00*/  LDL.LU R14, [R1+0xba4] ;  /* 0x000ba400010e7983 */ /* 0x001ee80000300800 */
[----:B------:R-:W-:Y:S01]  /*24f10*/  STL [R1+0xbc4], R18 ;  /* 0x000bc41201007387 */ /* 0x000fe20000100800 */
[----:B----4-:R-:W-:Y:S01]  /*24f20*/  IADD3 R13, P5, PT, R6, R13, RZ ;  /* 0x0000000d060d7210 */ /* 0x010fe20007fbe0ff */
[----:B------:R-:W-:-:S04]  /*24f30*/  IMAD.X R16, R8, 0x1, R16, P6 ;  /* 0x0000000108107824 */ /* 0x000fc800030e0610 */
[----:B------:R0:W-:Y:S04]  /*24f40*/  STL [R1+0xb98], R13 ;  /* 0x000b980d01007387 */ /* 0x0001e80000100800 */
[----:B0-----:R-:W4:Y:S04]  /*24f50*/  LDL.LU R13, [R1+0xb80] ;  /* 0x000b8000010d7983 */ /* 0x001f280000300800 */
[----:B------:R-:W-:Y:S01]  /*24f60*/  STL [R1+0xbbc], R17 ;  /* 0x000bbc1101007387 */ /* 0x000fe20000100800 */
[----:B-----5:R-:W-:-:S05]  /*24f70*/  IADD3 R12, P6, PT, R6, R12, RZ ;  /* 0x0000000c060c7210 */ /* 0x020fca0007fde0ff */
        /* <DEDUP_REMOVED lines=78> */
[----:B------:R0:W-:Y:S04]  /*25460*/  STL [R1+0xb4c], R9 ;  /* 0x000b4c0901007387 */ /* 0x0001e80000100800 */
[----:B------:R-:W-:Y:S04]  /*25470*/  STL [R1+0xb54], R20 ;  /* 0x000b541401007387 */ /* 0x000fe80000100800 */
        /* <DEDUP_REMOVED lines=14> */
[----:B0-----:R-:W4:Y:S04]  /*25560*/  LDL.LU R13, [R1+0xb00] ;  /* 0x000b0000010d7983 */ /* 0x001f280000300800 */
[----:B------:R-:W-:Y:S04]  /*25570*/  STL [R1+0xb18], R16 ;  /* 0x000b181001007387 */ /* 0x000fe80000100800 */
[----:B------:R-:W4:Y:S04]  /*25580*/  LDL.LU R37, [R1+0xb1c] ;  /* 0x000b1c0001257983 */ /* 0x000f280000300800 */
[----:B------:R-:W4:Y:S01]  /*25590*/  LDL.LU R36, [R1+0xaf8] ;  /* 0x000af80001247983 */ /* 0x000f220000300800 */
[----:B-----5:R-:W-:-:S03]  /*255a0*/  IADD3 R12, P1, PT, R6, R12, RZ ;  /* 0x0000000c060c7210 */ /* 0x020fc60007f3e0ff */
        /* <DEDUP_REMOVED lines=20> */
[----:B------:R-:W-:-:S05]  /*256f0*/  IMAD.X R9, R8, 0x1, R9, P3 ;  /* 0x0000000108097824 */ /* 0x000fca00018e0609 */
        /* <DEDUP_REMOVED lines=12> */
[----:B------:R-:W-:Y:S01]  /*257c0*/  IMAD.X R37, R8, 0x1, R37, P5 ;  /* 0x0000000108257824 */ /* 0x000fe200028e0625 */
[----:B------:R-:W-:Y:S02]  /*257d0*/  IADD3 R36, P5, PT, R6, R36, RZ ;  /* 0x0000002406247210 */ /* 0x000fe40007fbe0ff */
[----:B0-----:R-:W4:Y:S01]  /*257e0*/  LDL.LU R13, [R1+0xab4] ;  /* 0x000ab400010d7983 */ /* 0x001f220000300800 */
[----:B-----5:R-:W-:-:S03]  /*257f0*/  IMAD.X R35, R8, 0x1, R35, P6 ;  /* 0x0000000108237824 */ /* 0x020fc600030e0623 */
        /* <DEDUP_REMOVED lines=37> */
[----:B------:R-:W-:-:S03]  /*25a50*/  IMAD.X R18, R8, 0x1, R18, P5 ;  /* 0x0000000108127824 */ /* 0x000fc600028e0612 */
[----:B------:R-:W-:Y:S01]  /*25a60*/  STL [R1+0xad4], R19 ;  /* 0x000ad41301007387 */ /* 0x000fe20000100800 */
[----:B------:R-:W-:Y:S01]  /*25a70*/  IADD3 R9, P5, PT, R6, R9, RZ ;  /* 0x0000000906097210 */ /* 0x000fe20007fbe0ff */
[----:B------:R-:W-:-:S04]  /*25a80*/  IMAD.X R17, R8, 0x1, R17, P6 ;  /* 0x0000000108117824 */ /* 0x000fc800030e0611 */
        /* <DEDUP_REMOVED lines=10> */
[----:B0-----:R-:W3:Y:S04]  /*25b30*/  LDL.LU R14, [R1+0xaa4] ;  /* 0x000aa400010e7983 */ /* 0x001ee80000300800 */
[----:B------:R-:W-:Y:S04]  /*25b40*/  STL [R1+0xabc], R16 ;  /* 0x000abc1001007387 */ /* 0x000fe80000100800 */
[----:B------:R-:W3:Y:S04]  /*25b50*/  LDL.LU R37, [R1+0xa80] ;  /* 0x000a800001257983 */ /* 0x000ee80000300800 */
[----:B------:R-:W3:Y:S01]  /*25b60*/  LDL.LU R36, [R1+0xa9c] ;  /* 0x000a9c0001247983 */ /* 0x000ee20000300800 */
[----:B----4-:R-:W-:-:S03]  /*25b70*/  IMAD.X R13, R8, 0x1, R13, P3 ;  /* 0x00000001080d7824 */ /* 0x010fc600018e060d */
        /* <DEDUP_REMOVED lines=20> */
[----:B-----5:R-:W-:-:S05]  /*25cc0*/  IADD3 R12, P3, PT, R6, R12, RZ ;  /* 0x0000000c060c7210 */ /* 0x020fca0007f7e0ff */
[----:B------:R0:W-:Y:S04]  /*25cd0*/  STL [R1+0xa90], R12 ;  /* 0x000a900c01007387 */ /* 0x0001e80000100800 */
        /* <DEDUP_REMOVED lines=11> */
[----:B------:R-:W-:Y:S01]  /*25d90*/  IADD3 R37, P5, PT, R6, R37, RZ ;  /* 0x0000002506257210 */ /* 0x000fe20007fbe0ff */
[----:B------:R-:W-:Y:S02]  /*25da0*/  IMAD.X R36, R8, 0x1, R36, P6 ;  /* 0x0000000108247824 */ /* 0x000fe400030e0624 */
[----:B0-----:R-:W3:Y:S01]  /*25db0*/  LDL.LU R14, [R1+0xa18] ;  /* 0x000a1800010e7983 */ /* 0x001ee20000300800 */
[----:B----4-:R-:W-:-:S03]  /*25dc0*/  IADD3 R35, P6, PT, R6, R35, RZ ;  /* 0x0000002306237210 */ /* 0x010fc60007fde0ff */
        /* <DEDUP_REMOVED lines=36> */
[----:B0-----:R-:W4:Y:S04]  /*26010*/  LDL.LU R13, [R1+0xa34] ;  /* 0x000a3400010d7983 */ /* 0x001f280000300800 */
[----:B------:R-:W-:Y:S01]  /*26020*/  STL [R1+0xa38], R19 ;  /* 0x000a381301007387 */ /* 0x000fe20000100800 */
[----:B-----5:R-:W-:-:S05]  /*26030*/  IMAD.X R12, R8, 0x1, R12, P6 ;  /* 0x00000001080c7824 */ /* 0x020fca00030e060c */
[----:B------:R0:W-:Y:S04]  /*26040*/  STL [R1+0xa4c], R12 ;  /* 0x000a4c0c01007387 */ /* 0x0001e80000100800 */
[----:B0-----:R-:W5:Y:S01]  /*26050*/  LDL.LU R12, [R1+0xa10] ;  /* 0x000a1000010c7983 */ /* 0x001f620000300800 */
[C---:B------:R-:W-:Y:S02]  /*26060*/  IADD3 R18, P5, PT, R6.reuse, R18, RZ ;  /* 0x0000001206127210 */ /* 0x040fe40007fbe0ff */
[----:B------:R-:W-:-:S03]  /*26070*/  IADD3 R17, P6, PT, R6, R17, RZ ;  /* 0x0000001106117210 */ /* 0x000fc60007fde0ff */
[----:B------:R-:W-:Y:S01]  /*26080*/  STL [R1+0xa30], R18 ;  /* 0x000a301201007387 */ /* 0x000fe20000100800 */
[----:B------:R-:W-:Y:S01]  /*26090*/  IMAD.X R9, R8, 0x1, R9, P1 ;  /* 0x0000000108097824 */ /* 0x000fe200008e0609 */
[----:B------:R-:W-:-:S04]  /*260a0*/  IADD3 R16, P1, PT, R6, R16, RZ ;  /* 0x0000001006107210 */ /* 0x000fc80007f3e0ff */
        /* <DEDUP_REMOVED lines=93> */
[----:B0-----:R-:W5:Y:S01]  /*26680*/  LDL.LU R12, [R1+0x990] ;  /* 0x00099000010c7983 */ /* 0x001f620000300800 */
[----:B------:R-:W-:-:S03]  /*26690*/  IMAD.X R16, R8, 0x1, R16, P3 ;  /* 0x0000000108107824 */ /* 0x000fc600018e0610 */
[----:B------:R-:W-:Y:S01]  /*266a0*/  STL [R1+0x9cc], R17 ;  /* 0x0009cc1101007387 */ /* 0x000fe20000100800 */
[----:B------:R-:W-:-:S05]  /*266b0*/  IADD3 R9, P3, PT, R6, R9, RZ ;  /* 0x0000000906097210 */ /* 0x000fca0007f7e0ff */
        /* <DEDUP_REMOVED lines=77> */
[----:B------:R-:W-:-:S04]  /*26b90*/  IADD3 R18, P6, PT, R6, R18, RZ ;  /* 0x0000001206127210 */ /* 0x000fc80007fde0ff */
[----:B------:R0:W-:Y:S04]  /*26ba0*/  STL [R1+0x95c], R15 ;  /* 0x00095c0f01007387 */ /* 0x0001e80000100800 */
[----:B------:R-:W-:Y:S04]  /*26bb0*/  STL [R1+0x964], R20 ;  /* 0x0009641401007387 */ /* 0x000fe80000100800 */
        /* <DEDUP_REMOVED lines=14> */
[----:B------:R-:W-:-:S05]  /*26ca0*/  IADD3 R16, P3, PT, R6, R16, RZ ;  /* 0x0000001006107210 */ /* 0x000fca0007f7e0ff */
[----:B------:R-:W-:Y:S04]  /*26cb0*/  STL [R1+0x928], R16 ;  /* 0x0009281001007387 */ /* 0x000fe80000100800 */
[----:B------:R-:W5:Y:S04]  /*26cc0*/  LDL.LU R37, [R1+0x92c] ;  /* 0x00092c0001257983 */ /* 0x000f680000300800 */
[----:B------:R-:W5:Y:S01]  /*26cd0*/  LDL.LU R36, [R1+0x908] ;  /* 0x0009080001247983 */ /* 0x000f620000300800 */
[----:B------:R-:W-:-:S03]  /*26ce0*/  IADD3 R9, P4, PT, R6, R9, RZ ;  /* 0x0000000906097210 */ /* 0x000fc60007f9e0ff */
        /* <DEDUP_REMOVED lines=88> */
[----:B0-----:R-:W4:Y:S04]  /*27270*/  LDL.LU R13, [R1+0x8b4] ;  /* 0x0008b400010d7983 */ /* 0x001f280000300800 */
[----:B------:R-:W-:Y:S04]  /*27280*/  STL [R1+0x8cc], R16 ;  /* 0x0008cc1001007387 */ /* 0x000fe80000100800 */
[----:B------:R-:W4:Y:S04]  /*27290*/  LDL.LU R37, [R1+0x890] ;  /* 0x0008900001257983 */ /* 0x000f280000300800 */
[----:B------:R-:W4:Y:S01]  /*272a0*/  LDL.LU R36, [R1+0x8ac] ;  /* 0x0008ac0001247983 */ /* 0x000f220000300800 */
[----:B-----5:R-:W-:-:S03]  /*272b0*/  IMAD.X R12, R8, 0x1, R12, P5 ;  /* 0x00000001080c7824 */ /* 0x020fc600028e060c */
        /* <DEDUP_REMOVED lines=33> */
[----:B------:R-:W-:Y:S01]  /*274d0*/  IADD3 R37, P1, PT, R6, R37, RZ ;  /* 0x0000002506257210 */ /* 0x000fe20007f3e0ff */
[----:B------:R-:W-:Y:S02]  /*274e0*/  IMAD.X R36, R8, 0x1, R36, P3 ;  /* 0x0000000108247824 */ /* 0x000fe400018e0624 */
[----:B0-----:R-:W4:Y:S01]  /*274f0*/  LDL.LU R13, [R1+0x828] ;  /* 0x00082800010d7983 */ /* 0x001f220000300800 */
[----:B-----5:R-:W-:-:S03]  /*27500*/  IADD3 R35, P3, PT, R6, R35, RZ ;  /* 0x0000002306237210 */ /* 0x020fc60007f7e0ff */
        /* <DEDUP_REMOVED lines=37> */
[----:B------:R-:W-:-:S03]  /*27760*/  IADD3 R18, P1, PT, R6, R18, RZ ;  /* 0x0000001206127210 */ /* 0x000fc60007f3e0ff */
[----:B------:R-:W-:Y:S01]  /*27770*/  STL [R1+0x848], R19 ;  /* 0x0008481301007387 */ /* 0x000fe20000100800 */
[----:B------:R-:W-:Y:S01]  /*27780*/  IMAD.X R9, R8, 0x1, R9, P3 ;  /* 0x0000000108097824 */ /* 0x000fe200018e0609 */
[----:B------:R-:W-:-:S04]  /*27790*/  IADD3 R17, P3, PT, R6, R17, RZ ;  /* 0x0000001106117210 */ /* 0x000fc80007f7e0ff */
[----:B------:R0:W-:Y:S04]  /*277a0*/  STL [R1+0x85c], R9 ;  /* 0x00085c0901007387 */ /* 0x0001e80000100800 */
[----:B0-----:R-:W5:Y:S04]  /*277b0*/  LDL.LU R9, [R1+0x820] ;  /* 0x0008200001097983 */ /* 0x001f680000300800 */
[----:B------:R-:W-:Y:S01]  /*277c0*/  STL [R1+0x840], R18 ;  /* 0x0008401201007387 */ /* 0x000fe20000100800 */
[----:B--2---:R-:W-:Y:S01]  /*277d0*/  IMAD.X R15, R8, 0x1, R15, P4 ;  /* 0x00000001080f7824 */ /* 0x004fe200020e060f */
[----:B------:R-:W-:-:S04]  /*277e0*/  IADD3 R16, P4, PT, R6, R16, RZ ;  /* 0x0000001006107210 */ /* 0x000fc80007f9e0ff */
[----:B------:R0:W-:Y:S04]  /*277f0*/  STL [R1+0x854], R15 ;  /* 0x0008540f01007387 */ /* 0x0001e80000100800 */
        /* <DEDUP_REMOVED lines=88> */
[----:B------:R-:W-:-:S03]  /*27d80*/  IMAD.X R17, R8, 0x1, R17, P4 ;  /* 0x0000000108117824 */ /* 0x000fc600020e0611 */
[----:B------:R-:W-:Y:S01]  /*27d90*/  STL [R1+0x7e4], R18 ;  /* 0x0007e41201007387 */ /* 0x000fe20000100800 */
[----:B------:R-:W-:Y:S01]  /*27da0*/  IADD3 R9, P4, PT, R6, R9, RZ ;  /* 0x0000000906097210 */ /* 0x000fe20007f9e0ff */
[----:B------:R-:W-:-:S04]  /*27db0*/  IMAD.X R16, R8, 0x1, R16, P5 ;  /* 0x0000000108107824 */ /* 0x000fc800028e0610 */
[----:B------:R0:W-:Y:S04]  /*27dc0*/  STL [R1+0x338], R9 ;  /* 0x0003380901007387 */ /* 0x0001e80000100800 */
[----:B0-----:R-:W5:Y:S04]  /*27dd0*/  LDL.LU R9, [R1+0x320] ;  /* 0x0003200001097983 */ /* 0x001f680000300800 */
[----:B------:R-:W-:Y:S04]  /*27de0*/  STL [R1+0x7dc], R17 ;  /* 0x0007dc1101007387 */ /* 0x000fe80000100800 */
[----:B------:R-:W5:Y:S04]  /*27df0*/  LDL.LU R37, [R1+0x33c] ;  /* 0x00033c0001257983 */ /* 0x000f680000300800 */
[----:B------:R0:W-:Y:S04]  /*27e00*/  STL [R1+0x7d4], R16 ;  /* 0x0007d41001007387 */ /* 0x0001e80000100800 */
[----:B------:R-:W5:Y:S01]  /*27e10*/  LDL.LU R36, [R1+0x334] ;  /* 0x0003340001247983 */ /* 0x000f620000300800 */
[----:B--2---:R-:W-:-:S05]  /*27e20*/  IADD3 R15, P5, PT, R6, R15, RZ ;  /* 0x0000000f060f7210 */ /* 0x004fca0007fbe0ff */
[----:B------:R1:W-:Y:S04]  /*27e30*/  STL [R1+0x330], R15 ;  /* 0x0003300f01007387 */ /* 0x0003e80000100800 */
[----:B------:R-:W2:Y:S04]  /*27e40*/  LDL.LU R35, [R1+0x318] ;  /* 0x0003180001237983 */ /* 0x000ea80000300800 */
[----:B------:R-:W2:Y:S01]  /*27e50*/  LDL.LU R34, [R1+0x32c] ;  /* 0x00032c0001227983 */ /* 0x000ea20000300800 */
[----:B---3--:R-:W-:-:S05]  /*27e60*/  IMAD.X R14, R8, 0x1, R14, P6 ;  /* 0x00000001080e7824 */ /* 0x008fca00030e060e */
        /* <DEDUP_REMOVED lines=14> */
[----:B0-----:R-:W2:Y:S04]  /*27f50*/  LDL R16, [R1+0xecc] ;  /* 0x000ecc0001107983 */ /* 0x001ea80000100800 */
[----:B------:R-:W2:Y:S04]  /*27f60*/  LDL.LU R20, [R1+0x2f4] ;  /* 0x0002f40001147983 */ /* 0x000ea80000300800 */
[----:B------:R-:W2:Y:S04]  /*27f70*/  LDL.LU R19, [R1+0x2d8] ;  /* 0x0002d80001137983 */ /* 0x000ea80000300800 */
[----:B------:R-:W2:Y:S04]  /*27f80*/  LDL.LU R18, [R1+0x2ec] ;  /* 0x0002ec0001127983 */ /* 0x000ea80000300800 */
[----:B------:R-:W2:Y:S04]  /*27f90*/  LDL.LU R17, [R1+0x2c8] ;  /* 0x0002c80001117983 */ /* 0x000ea80000300800 */
[----:B-1----:R-:W2:Y:S01]  /*27fa0*/  LDL.LU R15, [R1+0x2e4] ;  /* 0x0002e400010f7983 */ /* 0x002ea20000300800 */
[----:B----4-:R-:W-:-:S05]  /*27fb0*/  IADD3 R13, P6, PT, R6, R13, RZ ;  /* 0x0000000d060d7210 */ /* 0x010fca0007fde0ff */
[----:B------:R0:W-:Y:S04]  /*27fc0*/  STL [R1+0x328], R13 ;  /* 0x0003280d01007387 */ /* 0x0001e80000100800 */
[----:B---3--:R-:W3:Y:S04]  /*27fd0*/  LDL.LU R14, [R1+0x2dc] ;  /* 0x0002dc00010e7983 */ /* 0x008ee80000300800 */
[----:B0-----:R-:W4:Y:S01]  /*27fe0*/  LDL.LU R13, [R1+0x2cc] ;  /* 0x0002cc00010d7983 */ /* 0x001f220000300800 */
[----:B-----5:R-:W-:-:S05]  /*27ff0*/  IMAD.X R12, R8, 0x1, R12, P1 ;  /* 0x00000001080c7824 */ /* 0x020fca00008e060c */
[----:B------:R0:W-:Y:S04]  /*28000*/  STL [R1+0x344], R12 ;  /* 0x0003440c01007387 */ /* 0x0001e80000100800 */
[----:B0-----:R-:W5:Y:S01]  /*28010*/  LDL.LU R12, [R1+0x2c4] ;  /* 0x0002c400010c7983 */ /* 0x001f620000300800 */
[----:B------:R-:W-:Y:S01]  /*28020*/  IADD3 R9, P1, PT, R6, R9, RZ ;  /* 0x0000000906097210 */ /* 0x000fe20007f3e0ff */
[----:B------:R-:W-:-:S04]  /*28030*/  IMAD.X R37, R8, 0x1, R37, P3 ;  /* 0x0000000108257824 */ /* 0x000fc800018e0625 */
[----:B------:R0:W-:Y:S01]  /*28040*/  STL [R1+0x320], R9 ;  /* 0x0003200901007387 */ /* 0x0001e20000100800 */
[----:B------:R-:W1:Y:S01]  /*28050*/  SYNCS.PHASECHK.TRANS64.TRYWAIT P3, [UR11], R10 ;  /* 0x0000000aff0075a7 */ /* 0x000e62000806110b */
[----:B------:R-:W-:Y:S02]  /*28060*/  IMAD.X R36, R8, 0x1, R36, P4 ;  /* 0x0000000108247824 */ /* 0x000fe400020e0624 */
[----:B------:R1:W-:Y:S04]  /*28070*/  STL [R1+0x33c], R37 ;  /* 0x00033c2501007387 */ /* 0x0003e80000100800 */
[----:B------:R1:W-:Y:S01]  /*28080*/  STL [R1+0x334], R36 ;  /* 0x0003342401007387 */ /* 0x0003e20000100800 */
[----:B------:R-:W-:Y:S01]  /*28090*/  PRMT R11, RZ, 0x7610, R11 ;  /* 0x00007610ff0b7816 */ /* 0x000fe2000000000b */
[----:B0-----:R-:W0:Y:S01]  /*280a0*/  LDC R9, c[0x0][0x3a0] ;  /* 0x0000e800ff097b82 */ /* 0x001e220000000800 */
[----:B--2---:R-:W-:Y:S01]  /*280b0*/  IADD3 R35, P4, PT, R6, R35, RZ ;  /* 0x0000002306237210 */ /* 0x004fe20007f9e0ff */
[----:B------:R-:W-:-:S04]  /*280c0*/  IMAD.X R34, R8, 0x1, R34, P5 ;  /* 0x0000000108227824 */ /* 0x000fc800028e0622 */
[----:B------:R2:W-:Y:S04]  /*280d0*/  STL [R1+0x318], R35 ;  /* 0x0003182301007387 */ /* 0x0005e80000100800 */
[----:B------:R2:W-:Y:S01]  /*280e0*/  STL [R1+0x32c], R34 ;  /* 0x00032c2201007387 */ /* 0x0005e20000100800 */
[----:B------:R-:W-:Y:S01]  /*280f0*/  IADD3 R33, P5, PT, R6, R33, RZ ;  /* 0x0000002106217210 */ /* 0x000fe20007fbe0ff */
[----:B------:R-:W-:-:S04]  /*28100*/  IMAD.X R32, R8, 0x1, R32, P6 ;  /* 0x0000000108207824 */ /* 0x000fc800030e0620 */
[----:B------:R2:W-:Y:S01]  /*28110*/  STL [R1+0x310], R33 ;  /* 0x0003102101007387 */ /* 0x0005e20000100800 */
[----:B------:R-:W-:-:S03]  /*28120*/  IADD3 R31, P6, PT, R6, R31, RZ ;  /* 0x0000001f061f7210 */ /* 0x000fc60007fde0ff */
[----:B------:R2:W-:Y:S01]  /*28130*/  STL [R1+0x324], R32 ;  /* 0x0003242001007387 */ /* 0x0005e20000100800 */
[----:B------:R-:W-:-:S03]  /*28140*/  IMAD.X R30, R8, 0x1, R30, P1 ;  /* 0x00000001081e7824 */ /* 0x000fc600008e061e */
        /* <DEDUP_REMOVED lines=19> */
[----:B------:R-:W-:-:S03]  /*28280*/  VIADD R16, R16, 0x1 ;  /* 0x0000000110107836 */ /* 0x000fc60000000000 */
[----:B------:R2:W-:Y:S01]  /*28290*/  STL [R1+0x2e0], R21 ;  /* 0x0002e01501007387 */ /* 0x0005e20000100800 */
[----:B------:R-:W-:-:S03]  /*282a0*/  IMAD.X R20, R8, 0x1, R20, P4 ;  /* 0x0000000108147824 */ /* 0x000fc600020e0614 */
[----:B------:R2:W-:Y:S01]  /*282b0*/  STL [R1+0xed8], R16 ;  /* 0x000ed81001007387 */ /* 0x0005e20000100800 */
[----:B------:R-:W-:Y:S01]  /*282c0*/  IADD3 R19, P4, PT, R6, R19, RZ ;  /* 0x0000001306137210 */ /* 0x000fe20007f9e0ff */
[----:B------:R-:W-:Y:S02]  /*282d0*/  IMAD.X R18, R8, 0x1, R18, P5 ;  /* 0x0000000108127824 */ /* 0x000fe400028e0612 */
[----:B------:R2:W-:Y:S01]  /*282e0*/  STL [R1+0x2f4], R20 ;  /* 0x0002f41401007387 */ /* 0x0005e20000100800 */
[----:B------:R-:W-:-:S03]  /*282f0*/  IADD3 R17, P5, PT, R6, R17, RZ ;  /* 0x0000001106117210 */ /* 0x000fc60007fbe0ff */
[----:B------:R2:W-:Y:S01]  /*28300*/  STL [R1+0x2d8], R19 ;  /* 0x0002d81301007387 */ /* 0x0005e20000100800 */
[----:B------:R-:W-:-:S03]  /*28310*/  IMAD.X R15, R8, 0x1, R15, P6 ;  /* 0x00000001080f7824 */ /* 0x000fc600030e060f */
[----:B------:R2:W-:Y:S04]  /*28320*/  STL [R1+0x2ec], R18 ;  /* 0x0002ec1201007387 */ /* 0x0005e80000100800 */
[----:B------:R2:W-:Y:S04]  /*28330*/  STL [R1+0x2c8], R17 ;  /* 0x0002c81101007387 */ /* 0x0005e80000100800 */
[----:B------:R2:W-:Y:S01]  /*28340*/  STL [R1+0x2e4], R15 ;  /* 0x0002e40f01007387 */ /* 0x0005e20000100800 */
[C---:B---3--:R-:W-:Y:S02]  /*28350*/  IMAD.X R14, R8.reuse, 0x1, R14, P1 ;  /* 0x00000001080e7824 */ /* 0x048fe400008e060e */
[----:B----4-:R-:W-:-:S03]  /*28360*/  IMAD.X R13, R8, 0x1, R13, P4 ;  /* 0x00000001080d7824 */ /* 0x010fc600020e060d */
[----:B------:R2:W-:Y:S04]  /*28370*/  STL [R1+0x2dc], R14 ;  /* 0x0002dc0e01007387 */ /* 0x0005e80000100800 */
[----:B------:R2:W-:Y:S01]  /*28380*/  STL [R1+0x2cc], R13 ;  /* 0x0002cc0d01007387 */ /* 0x0005e20000100800 */
[----:B0-----:R-:W-:Y:S01]  /*28390*/  IMAD R9, R16, -0x80, R9 ;  /* 0xffffff8010097824 */ /* 0x001fe200078e0209 */
[----:B------:R-:W-:Y:S01]  /*283a0*/  IADD3 R4, P6, PT, R6, R4, RZ ;  /* 0x0000000406047210 */ /* 0x000fe20007fde0ff */
[----:B-----5:R-:W-:-:S05]  /*283b0*/  IMAD.X R12, R8, 0x1, R12, P5 ;  /* 0x00000001080c7824 */ /* 0x020fca00028e060c */
[----:B------:R2:W-:Y:S04]  /*283c0*/  STL [R1+0x2c4], R12 ;  /* 0x0002c40c01007387 */ /* 0x0005e80000100800 */
[----:B------:R2:W-:Y:S01]  /*283d0*/  STL.S16 [R1+0x22c], R11 ;  /* 0x00022c0b01007387 */ /* 0x0005e20000100600 */
[----:B------:R-:W-:Y:S01]  /*283e0*/  IADD3 R2, P5, PT, R6, R2, RZ ;  /* 0x0000000206027210 */ /* 0x000fe20007fbe0ff */
[C---:B------:R-:W-:Y:S01]  /*283f0*/  IMAD.X R5, R8.reuse, 0x1, R5, P6 ;  /* 0x0000000108057824 */ /* 0x040fe200030e0605 */
[C---:B------:R-:W-:Y:S02]  /*28400*/  ISETP.GT.AND P1, PT, R9.reuse, RZ, PT ;  /* 0x000000ff0900720c */ /* 0x040fe40003f24270 */
[----:B------:R-:W-:Y:S01]  /*28410*/  ISETP.GT.AND P4, PT, R9, 0x1, PT ;  /* 0x000000010900780c */ /* 0x000fe20003f84270 */
[----:B------:R-:W-:Y:S01]  /*28420*/  IMAD.X R3, R8, 0x1, R3, P5 ;  /* 0x0000000108037824 */ /* 0x000fe200028e0603 */
[----:B-1----:R-:W-:Y:S11]  /*28430*/  @!P3 BRA `(.L_x_8) ;  /* 0x0000019c00c8b947 */ /* 0x002ff60003800000 */
.L_x_16:
[----:B------:R0:W-:Y:S04]  /*28440*/  STL [R1+0x1264], R5 ;  /* 0x0012640501007387 */ /* 0x0001e80000100800 */
[----:B------:R-:W3:Y:S04]  /*28450*/  LDL R10, [R1+0x2c4] ;  /* 0x0002c400010a7983 */ /* 0x000ee80000100800 */
[----:B0-----:R-:W4:Y:S04]  /*28460*/  LDL R5, [R1+0x22c] ;  /* 0x00022c0001057983 */ /* 0x001f280000100800 */
[----:B----4-:R-:W4:Y:S04]  /*28470*/  @P1 LDG.E.U8 R5, desc[UR20][R2.64] ;  /* 0x0000001402051981 */ /* 0x010f28000c1e1100 */
[----:B---3--:R-:W-:Y:S04]  /*28480*/  STL [R1+0x1260], R10 ;  /* 0x0012600a01007387 */ /* 0x008fe80000100800 */
[----:B--2---:R-:W2:Y:S04]  /*28490*/  LDL R11, [R1+0x2c8] ;  /* 0x0002c800010b7983 */ /* 0x004ea80000100800 */
        /* <DEDUP_REMOVED lines=122> */
[----:B----4-:R0:W-:Y:S04]  /*28c40*/  @P1 STL [R1+0x22c], R5 ;  /* 0x00022c0501001387 */ /* 0x0101e80000100800 */
[----:B0-----:R-:W3:Y:S01]  /*28c50*/  LDL.LU R5, [R1+0x1264] ;  /* 0x0012640001057983 */ /* 0x001ee20000300800 */
[----:B------:R-:W-:-:S03]  /*28c60*/  PRMT R10, RZ, 0x7610, R10 ;  /* 0x00007610ff0a7816 */ /* 0x000fc6000000000a */
[----:B------:R-:W-:Y:S04]  /*28c70*/  STL [R1+0xf78], R2 ;  /* 0x000f780201007387 */ /* 0x000fe80000100800 */
[----:B---3--:R-:W3:Y:S04]  /*28c80*/  @P1 LDG.E.U8 R10, desc[UR20][R4.64] ;  /* 0x00000014040a1981 */ /* 0x008ee8000c1e1100 */
[----:B------:R-:W-:Y:S04]  /*28c90*/  STL [R1+0x1040], R2 ;  /* 0x0010400201007387 */ /* 0x000fe80000100800 */
[----:B------:R-:W-:Y:S04]  /*28ca0*/  STL [R1+0xf74], R3 ;  /* 0x000f740301007387 */ /* 0x000fe80000100800 */
[----:B------:R-:W-:Y:S04]  /*28cb0*/  STL [R1+0x1044], R3 ;  /* 0x0010440301007387 */ /* 0x000fe80000100800 */
[----:B---3--:R0:W-:Y:S04]  /*28cc0*/  STL [R1+0x228], R10 ;  /* 0x0002280a01007387 */ /* 0x0081e80000100800 */
[----:B0-----:R-:W2:Y:S01]  /*28cd0*/  LDL.LU R10, [R1+0x1260] ;  /* 0x00126000010a7983 */ /* 0x001ea20000300800 */
[----:B------:R-:W-:-:S02]  /*28ce0*/  PRMT R19, RZ, 0x7610, R19 ;  /* 0x00007610ff137816 */ /* 0x000fc40000000013 */
[----:B--2---:R-:W-:-:S04]  /*28cf0*/  @P4 LOP3.LUT R11, R11, R10, RZ, 0x3c, !PT ;  /* 0x0000000a0b0b4212 */ /* 0x004fc800078e3cff */
[----:B------:R-:W-:-:S04]  /*28d00*/  @P4 LOP3.LUT R10, R11, R10, RZ, 0x3c, !PT ;  /* 0x0000000a0b0a4212 */ /* 0x000fc800078e3cff */
[----:B------:R-:W-:-:S05]  /*28d10*/  @P4 LOP3.LUT R11, R11, R10, RZ, 0x3c, !PT ;  /* 0x0000000a0b0b4212 */ /* 0x000fca00078e3cff */
[----:B------:R-:W2:Y:S04]  /*28d20*/  @P4 LDG.E.U8 R19, desc[UR20][R10.64] ;  /* 0x000000140a134981 */ /* 0x000ea8000c1e1100 */
[----:B------:R-:W-:Y:S04]  /*28d30*/  STL [R1+0xf80], R4 ;  /* 0x000f800401007387 */ /* 0x000fe80000100800 */
[----:B------:R-:W-:Y:S04]  /*28d40*/  STL [R1+0x1048], R4 ;  /* 0x0010480401007387 */ /* 0x000fe80000100800 */
[----:B------:R-:W-:Y:S04]  /*28d50*/  STL [R1+0xf7c], R5 ;  /* 0x000f7c0501007387 */ /* 0x000fe80000100800 */
[----:B------:R-:W-:Y:S04]  /*28d60*/  STL [R1+0x104c], R5 ;  /* 0x00104c0501007387 */ /* 0x000fe80000100800 */
[----:B--2---:R0:W-:Y:S04]  /*28d70*/  STL [R1+0x224], R19 ;  /* 0x0002241301007387 */ /* 0x0041e80000100800 */
[----:B0-----:R-:W2:Y:S04]  /*28d80*/  LDL.LU R19, [R1+0x125c] ;  /* 0x00125c0001137983 */ /* 0x001ea80000300800 */
[----:B------:R-:W3:Y:S04]  /*28d90*/  LDL R10, [R1+0x2cc] ;  /* 0x0002cc00010a7983 */ /* 0x000ee80000100800 */
[----:B------:R-:W3:Y:S01]  /*28da0*/  LDL R11, [R1+0x2d8] ;  /* 0x0002d800010b7983 */ /* 0x000ee20000100800 */
[----:B------:R-:W-:-:S02]  /*28db0*/  PRMT R17, RZ, 0x7610, R17 ;  /* 0x00007610ff117816 */ /* 0x000fc40000000011 */
[----:B---3--:R-:W-:-:S04]  /*28dc0*/  @P4 LOP3.LUT R11, R11, R10, RZ, 0x3c, !PT ;  /* 0x0000000a0b0b4212 */ /* 0x008fc800078e3cff */
[----:B------:R-:W-:-:S04]  /*28dd0*/  @P4 LOP3.LUT R10, R11, R10, RZ, 0x3c, !PT ;  /* 0x0000000a0b0a4212 */ /* 0x000fc800078e3cff */
[----:B------:R-:W-:-:S05]  /*28de0*/  @P4 LOP3.LUT R11, R11, R10, RZ, 0x3c, !PT ;  /* 0x0000000a0b0b4212 */ /* 0x000fca00078e3cff */
[----:B------:R-:W3:Y:S01]  /*28df0*/  @P4 LDG.E.U8 R17, desc[UR20][R10.64] ;  /* 0x000000140a114981 */ /* 0x000ee2000c1e1100 */
[----:B------:R-:W-:-:S03]  /*28e00*/  ISETP.GT.AND P3, PT, R9, 0x2, PT ;  /* 0x000000020900780c */ /* 0x000fc60003f64270 */
        /* <DEDUP_REMOVED lines=93> */
[----:B------:R0:W4:Y:S04]  /*293e0*/  @P1 LDG.E.U8 R5, desc[UR20][R10.64] ;  /* 0x000000140a051981 */ /* 0x000128000c1e1100 */
[----:B------:R-:W0:Y:S04]  /*293f0*/  LDL R10, [R1+0x32c] ;  /* 0x00032c00010a7983 */ /* 0x000e280000100800 */
[----:B------:R-:W0:Y:S01]  /*29400*/  LDL R11, [R1+0x330] ;  /* 0x00033000010b7983 */ /* 0x000e220000100800 */
[----:B------:R-:W-:Y:S02]  /*29410*/  ISETP.GT.AND P4, PT, R9, 0x7, PT ;  /* 0x000000070900780c */ /* 0x000fe40003f84270 */
[----:B---3--:R-:W-:-:S11]  /*29420*/  PRMT R17, RZ, 0x7610, R17 ;  /* 0x00007610ff117816 */ /* 0x008fd60000000011 */
[----:B0-----:R-:W-:-:S04]  /*29430*/  @P4 LOP3.LUT R11, R11, R10, RZ, 0x3c, !PT ;  /* 0x0000000a0b0b4212 */ /* 0x001fc800078e3cff */
[----:B------:R-:W-:-:S04]  /*29440*/  @P4 LOP3.LUT R10, R11, R10, RZ, 0x3c, !PT ;  /* 0x0000000a0b0a4212 */ /* 0x000fc800078e3cff */
[----:B------:R-:W-:-:S05]  /*29450*/  @P4 LOP3.LUT R11, R11, R10, RZ, 0x3c, !PT ;  /* 0x0000000a0b0b4212 */ /* 0x000fca00078e3cff */
[----:B------:R-:W3:Y:S04]  /*29460*/  @P4 LDG.E.U8 R17, desc[UR20][R10.64] ;  /* 0x000000140a114981 */ /* 0x000ee8000c1e1100 */
[----:B----4-:R-:W-:Y:S04]  /*29470*/  STL [R1+0x1050], R5 ;  /* 0x0010500501007387 */ /* 0x010fe80000100800 */
        /* <DEDUP_REMOVED lines=8> */
[----:B------:R-:W2:Y:S01]  /*29500*/  @P4 LDG.E.U8 R19, desc[UR20][R10.64] ;  /* 0x000000140a134981 */ /* 0x000ea2000c1e1100 */
[----:B------:R-:W-:-:S03]  /*29510*/  ISETP.GT.AND P3, PT, R9, 0x8, PT ;  /* 0x000000080900780c */ /* 0x000fc60003f64270 */
        /* <DEDUP_REMOVED lines=32> */
[----:B------:R-:W-:-:S02]  /*29720*/  PRMT R45, RZ, 0x7610, R45 ;  /* 0x00007610ff2d7816 */ /* 0x000fc4000000002d */
[----:B----4-:R-:W-:-:S04]  /*29730*/  @P1 LOP3.LUT R11, R11, R10, RZ, 0x3c, !PT ;  /* 0x0000000a0b0b1212 */ /* 0x010fc800078e3cff */
[----:B------:R-:W-:-:S04]  /*29740*/  @P1 LOP3.LUT R10, R11, R10, RZ, 0x3c, !PT ;  /* 0x0000000a0b0a1212 */ /* 0x000fc800078e3cff */
[----:B------:R-:W-:-:S05]  /*29750*/  @P1 LOP3.LUT R11, R11, R10, RZ, 0x3c, !PT ;  /* 0x0000000a0b0b1212 */ /* 0x000fca00078e3cff */
[----:B------:R-:W4:Y:S01]  /*29760*/  @P1 LDG.E.U8 R45, desc[UR20][R10.64] ;  /* 0x000000140a2d1981 */ /* 0x000f22000c1e1100 */
[----:B------:R-:W-:-:S03]  /*29770*/  ISETP.GT.AND P4, PT, R9, 0xa, PT ;  /* 0x0000000a0900780c */ /* 0x000fc60003f84270 */
        /* <DEDUP_REMOVED lines=18> */
[----:B------:R-:W-:-:S03]  /*298a0*/  ISETP.GT.AND P3, PT, R9, 0xb, PT ;  /* 0x0000000b0900780c */ /* 0x000fc60003f64270 */
        /* <DEDUP_REMOVED lines=66> */
[----:B------:R-:W3:Y:S04]  /*29cd0*/  LDL R10, [R1+0x824] ;  /* 0x00082400010a7983 */ /* 0x000ee80000100800 */
[----:B------:R-:W3:Y:S01]  /*29ce0*/  LDL R11, [R1+0x828] ;  /* 0x00082800010b7983 */ /* 0x000ee20000100800 */
[----:B------:R-:W-:-:S03]  /*29cf0*/  PRMT R3, RZ, 0x7610, R3 ;  /* 0x00007610ff037816 */ /* 0x000fc60000000003 */
[----:B--2---:R-:W-:Y:S01]  /*29d00*/  STL [R1+0x1054], R4 ;  /* 0x0010540401007387 */ /* 0x004fe20000100800 */
[----:B---3--:R-:W-:-:S04]  /*29d10*/  @P3 LOP3.LUT R11, R11, R10, RZ, 0x3c, !PT ;  /* 0x0000000a0b0b3212 */ /* 0x008fc800078e3cff */
[----:B------:R-:W-:-:S04]  /*29d20*/  @P3 LOP3.LUT R10, R11, R10, RZ, 0x3c, !PT ;  /* 0x0000000a0b0a3212 */ /* 0x000fc800078e3cff */
[----:B------:R-:W-:-:S05]  /*29d30*/  @P3 LOP3.LUT R11, R11, R10, RZ, 0x3c, !PT ;  /* 0x0000000a0b0b3212 */ /* 0x000fca00078e3cff */
[----:B------:R0:W2:Y:S04]  /*29d40*/  @P3 LDG.E.U8 R3, desc[UR20][R10.64] ;  /* 0x000000140a033981 */ /* 0x0000a8000c1e1100 */
[----:B------:R-:W0:Y:S04]  /*29d50*/  LDL R10, [R1+0x82c] ;  /* 0x00082c00010a7983 */ /* 0x000e280000100800 */
[----:B------:R-:W0:Y:S01]  /*29d60*/  LDL R11, [R1+0x830] ;  /* 0x00083000010b7983 */ /* 0x000e220000100800 */
[----:B------:R-:W-:Y:S02]  /*29d70*/  ISETP.GT.AND P1, PT, R9, 0xf, PT ;  /* 0x0000000f0900780c */ /* 0x000fe40003f24270 */
[----:B------:R-:W-:-:S11]  /*29d80*/  PRMT R39, RZ, 0x7610, R39 ;  /* 0x00007610ff277816 */ /* 0x000fd60000000027 */
[----:B0-----:R-:W-:-:S04]  /*29d90*/  @P1 LOP3.LUT R11, R11, R10, RZ, 0x3c, !PT ;  /* 0x0000000a0b0b1212 */ /* 0x001fc800078e3cff */
[----:B------:R-:W-:-:S04]  /*29da0*/  @P1 LOP3.LUT R10, R11, R10, RZ, 0x3c, !PT ;  /* 0x0000000a0b0a1212 */ /* 0x000fc800078e3cff */
[----:B------:R-:W-:-:S05]  /*29db0*/  @P1 LOP3.LUT R11, R11, R10, RZ, 0x3c, !PT ;  /* 0x0000000a0b0b1212 */ /* 0x000fca00078e3cff */
[----:B------:R-:W3:Y:S04]  /*29dc0*/  @P1 LDG.E.U8 R39, desc[UR20][R10.64] ;  /* 0x000000140a271981 */ /* 0x000ee8000c1e1100 */
[----:B--2---:R-:W-:Y:S04]  /*29dd0*/  STL [R1+0x1058], R3 ;  /* 0x0010580301007387 */ /* 0x004fe80000100800 */
[----:B---3--:R0:W-:Y:S04]  /*29de0*/  STL [R1+0xec8], R39 ;  /* 0x000ec82701007387 */ /* 0x0081e80000100800 */
        /* <DEDUP_REMOVED lines=638> */
[----:B--2---:R0:W-:Y:S04]  /*2c5d0*/  STL [R1+0x90], R19 ;  /* 0x0000901301007387 */ /* 0x0041e80000100800 */
[----:B0-----:R-:W2:Y:S04]  /*2c5e0*/  LDL R19, [R1+0xa70] ;  /* 0x000a700001137983 */ /* 0x001ea80000100800 */
        /* <DEDUP_REMOVED lines=28> */
[----:B------:R-:W-:Y:S02]  /*2c7b0*/  ISETP.GT.AND P1, PT, R9, 0x33, PT ;  /* 0x000000330900780c */ /* 0x000fe40003f24270 */
[----:B------:R-:W-:Y:S01]  /*2c7c0*/  PRMT R17, RZ, 0x7610, R17 ;  /* 0x00007610ff117816 */ /* 0x000fe20000000011 */
[----:B--2---:R0:W-:Y:S04]  /*2c7d0*/  STL [R1+0x80], R53 ;  /* 0x0000803501007387 */ /* 0x0041e80000100800 */
[----:B0-----:R-:W2:Y:S04]  /*2c7e0*/  LDL.LU R53, [R1+0x10f4] ;  /* 0x0010f40001357983 */ /* 0x001ea80000300800 */
[----:B------:R-:W2:Y:S02]  /*2c7f0*/  LDL R11, [R1+0xa6c] ;  /* 0x000a6c00010b7983 */ /* 0x000ea40000100800 */
[----:B------:R-:W-:Y:S01]  /*2c800*/  @P1 IMAD.MOV.U32 R10, RZ, RZ, R19 ;  /* 0x000000ffff0a1224 */ /* 0x000fe200078e0013 */
[----:B------:R-:W-:Y:S01]  /*2c810*/  PRMT R55, RZ, 0x7610, R55 ;  /* 0x00007610ff377816 */ /* 0x000fe20000000037 */
[----:B------:R-:W3:Y:S04]  /*2c820*/  LDL R19, [R1+0xa94] ;  /* 0x000a940001137983 */ /* 0x000ee80000100800 */
[----:B--2---:R0:W2:Y:S04]  /*2c830*/  @P1 LDG.E.U8 R17, desc[UR20][R10.64] ;  /* 0x000000140a111981 */ /* 0x0040a8000c1e1100 */
[----:B------:R-:W0:Y:S04]  /*2c840*/  LDL R10, [R1+0xa74] ;  /* 0x000a7400010a7983 */ /* 0x000e280000100800 */
[----:B------:R-:W0:Y:S02]  /*2c850*/  LDL R11, [R1+0xa78] ;  /* 0x000a7800010b7983 */ /* 0x000e240000100800 */
        /* <DEDUP_REMOVED lines=10> */
[----:B------:R-:W-:-:S02]  /*2c900*/  ISETP.GT.AND P4, PT, R9, 0x34, PT ;  /* 0x000000340900780c */ /* 0x000fc40003f84270 */
[----:B------:R-:W-:-:S11]  /*2c910*/  PRMT R57, RZ, 0x7610, R57 ;  /* 0x00007610ff397816 */ /* 0x000fd60000000039 */
        /* <DEDUP_REMOVED lines=20> */
[----:B------:R0:W3:Y:S01]  /*2ca60*/  @P3 LDG.E.U8 R0, desc[UR20][R10.64] ;  /* 0x000000140a003981 */ /* 0x0000e2000c1e1100 */
[----:B------:R-:W-:-:S03]  /*2ca70*/  PRMT R8, RZ, 0x7610, R8 ;  /* 0x00007610ff087816 */ /* 0x000fc60000000008 */
[----:B--2---:R-:W-:Y:S01]  /*2ca80*/  STL [R1+0x109c], R7 ;  /* 0x00109c0701007387 */ /* 0x004fe20000100800 */
[----:B0-----:R-:W-:Y:S02]  /*2ca90*/  @P3 IMAD.MOV.U32 R10, RZ, RZ, R17 ;  /* 0x000000ffff0a3224 */ /* 0x001fe400078e0011 */
[----:B------:R-:W-:-:S05]  /*2caa0*/  @P3 IMAD.MOV.U32 R11, RZ, RZ, R19 ;  /* 0x000000ffff0b3224 */ /* 0x000fca00078e0013 */
[----:B------:R0:W2:Y:S04]  /*2cab0*/  @P3 LDG.E.U8 R8, desc[UR20][R10.64] ;  /* 0x000000140a083981 */ /* 0x0000a8000c1e1100 */
[----:B---3--:R-:W-:Y:S04]  /*2cac0*/  STL [R1+0x1070], R0 ;  /* 0x0010700001007387 */ /* 0x008fe80000100800 */
[----:B------:R-:W0:Y:S04]  /*2cad0*/  LDL R10, [R1+0xa9c] ;  /* 0x000a9c00010a7983 */ /* 0x000e280000100800 */
[----:B------:R-:W0:Y:S01]  /*2cae0*/  LDL R11, [R1+0xaa0] ;  /* 0x000aa000010b7983 */ /* 0x000e220000100800 */
[----:B------:R-:W-:-:S02]  /*2caf0*/  ISETP.GT.AND P1, PT, R9, 0x36, PT ;  /* 0x000000360900780c */ /* 0x000fc40003f24270 */
[----:B------:R-:W-:Y:S01]  /*2cb00*/  PRMT R59, RZ, 0x7610, R59 ;  /* 0x00007610ff3b7816 */ /* 0x000fe2000000003b */
[----:B------:R-:W3:Y:S04]  /*2cb10*/  LDL R17, [R1+0xab8] ;  /* 0x000ab80001117983 */ /* 0x000ee80000100800 */
[----:B------:R-:W2:Y:S06]  /*2cb20*/  LDL R19, [R1+0xac0] ;  /* 0x000ac00001137983 */ /* 0x000eac0000100800 */
        /* <DEDUP_REMOVED lines=9> */
[----:B----4-:R-:W-:-:S02]  /*2cbc0*/  PRMT R45, RZ, 0x7610, R45 ;  /* 0x00007610ff2d7816 */ /* 0x010fc4000000002d */
[----:B---3--:R-:W-:-:S04]  /*2cbd0*/  @P1 LOP3.LUT R11, R11, R10, RZ, 0x3c, !PT ;  /* 0x0000000a0b0b1212 */ /* 0x008fc800078e3cff */
[----:B------:R-:W-:-:S04]  /*2cbe0*/  @P1 LOP3.LUT R10, R11, R10, RZ, 0x3c, !PT ;  /* 0x0000000a0b0a1212 */ /* 0x000fc800078e3cff */
[----:B------:R-:W-:-:S05]  /*2cbf0*/  @P1 LOP3.LUT R11, R11, R10, RZ, 0x3c, !PT ;  /* 0x0000000a0b0b1212 */ /* 0x000fca00078e3cff */
[----:B------:R0:W3:Y:S04]  /*2cc00*/  @P1 LDG.E.U8 R45, desc[UR20][R10.64] ;  /* 0x000000140a2d1981 */ /* 0x0000e8000c1e1100 */
[----:B------:R-:W0:Y:S04]  /*2cc10*/  LDL R10, [R1+0xaac] ;  /* 0x000aac00010a7983 */ /* 0x000e280000100800 */
[----:B------:R-:W0:Y:S01]  /*2cc20*/  LDL R11, [R1+0xab0] ;  /* 0x000ab000010b7983 */ /* 0x000e220000100800 */
[----:B------:R-:W-:Y:S02]  /*2cc30*/  ISETP.GT.AND P4, PT, R9, 0x37, PT ;  /* 0x000000370900780c */ /* 0x000fe40003f84270 */
[----:B------:R-:W-:-:S11]  /*2cc40*/  PRMT R61, RZ, 0x7610, R61 ;  /* 0x00007610ff3d7816 */ /* 0x000fd6000000003d */
[----:B0-----:R-:W-:-:S04]  /*2cc50*/  @P4 LOP3.LUT R11, R11, R10, RZ, 0x3c, !PT ;  /* 0x0000000a0b0b4212 */ /* 0x001fc800078e3cff */
[----:B------:R-:W-:-:S04]  /*2cc60*/  @P4 LOP3.LUT R10, R11, R10, RZ, 0x3c, !PT ;  /* 0x0000000a0b0a4212 */ /* 0x000fc800078e3cff */
[----:B------:R-:W-:-:S05]  /*2cc70*/  @P4 LOP3.LUT R11, R11, R10, RZ, 0x3c, !PT ;  /* 0x0000000a0b0b4212 */ /* 0x000fca00078e3cff */
[----:B------:R-:W4:Y:S04]  /*2cc80*/  @P4 LDG.E.U8 R61, desc[UR20][R10.64] ;  /* 0x000000140a3d4981 */ /* 0x000f28000c1e1100 */
[----:B---3--:R0:W-:Y:S04]  /*2cc90*/  STL [R1+0x294], R45 ;  /* 0x0002942d01007387 */ /* 0x0081e80000100800 */
[----:B0-----:R-:W3:Y:S04]  /*2cca0*/  LDL R45, [R1+0xac8] ;  /* 0x000ac800012d7983 */ /* 0x001ee80000100800 */
[----:B----4-:R0:W-:Y:S04]  /*2ccb0*/  STL [R1+0x28c], R61 ;  /* 0x00028c3d01007387 */ /* 0x0101e80000100800 */
[----:B0-----:R-:W4:Y:S04]  /*2ccc0*/  LDL.LU R61, [R1+0x10e4] ;  /* 0x0010e400013d7983 */ /* 0x001f280000300800 */
[----:B------:R-:W2:Y:S01]  /*2ccd0*/  LDL R11, [R1+0xab4] ;  /* 0x000ab400010b7983 */ /* 0x000ea20000100800 */
[----:B------:R-:W-:Y:S01]  /*2cce0*/  PRMT R14, RZ, 0x7610, R14 ;  /* 0x00007610ff0e7816 */ /* 0x000fe2000000000e */
[----:B------:R-:W-:Y:S01]  /*2ccf0*/  @P4 IMAD.MOV.U32 R10, RZ, RZ, R17 ;  /* 0x000000ffff0a4224 */ /* 0x000fe200078e0011 */
[----:B------:R-:W-:Y:S01]  /*2cd00*/  ISETP.GT.AND P3, PT, R9, 0x38, PT ;  /* 0x000000380900780c */ /* 0x000fe20003f64270 */
[----:B------:R-:W3:Y:S01]  /*2cd10*/  LDL R17, [R1+0xad4] ;  /* 0x000ad40001117983 */ /* 0x000ee20000100800 */
[----:B------:R-:W-:-:S03]  /*2cd20*/  PRMT R13, RZ, 0x7610, R13 ;  /* 0x00007610ff0d7816 */ /* 0x000fc6000000000d */
[----:B--2---:R0:W2:Y:S04]  /*2cd30*/  @P4 LDG.E.U8 R14, desc[UR20][R10.64] ;  /* 0x000000140a0e4981 */ /* 0x0040a8000c1e1100 */
[----:B------:R-:W3:Y:S04]  /*2cd40*/  LDL R11, [R1+0xabc] ;  /* 0x000abc00010b7983 */ /* 0x000ee80000100800 */
[----:B0-----:R-:W-:Y:S01]  /*2cd50*/  @P3 IMAD.MOV.U32 R10, RZ, RZ, R19 ;  /* 0x000000ffff0a3224 */ /* 0x001fe200078e0013 */
[----:B--2---:R0:W-:Y:S01]  /*2cd60*/  STL [R1+0x288], R14 ;  /* 0x0002880e01007387 */ /* 0x0041e20000100800 */
[----:B------:R-:W-:-:S03]  /*2cd70*/  PRMT R40, RZ, 0x7610, R40 ;  /* 0x00007610ff287816 */ /* 0x000fc60000000028 */
[----:B------:R-:W2:Y:S04]  /*2cd80*/  LDL R19, [R1+0xadc] ;  /* 0x000adc0001137983 */ /* 0x000ea80000100800 */
[----:B---3--:R1:W3:Y:S04]  /*2cd90*/  @P3 LDG.E.U8 R13, desc[UR20][R10.64] ;  /* 0x000000140a0d3981 */ /* 0x0082e8000c1e1100 */
[----:B0-----:R-:W2:Y:S04]  /*2cda0*/  LDL R14, [R1+0xad8] ;  /* 0x000ad800010e7983 */ /* 0x001ea80000100800 */
[----:B------:R-:W2:Y:S01]  /*2cdb0*/  LDL R11, [R1+0xac4] ;  /* 0x000ac400010b7983 */ /* 0x000ea20000100800 */
[----:B-1----:R-:W-:Y:S01]  /*2cdc0*/  @P3 IMAD.MOV.U32 R10, RZ, RZ, R45 ;  /* 0x000000ffff0a3224 */ /* 0x002fe200078e002d */
[----:B------:R-:W-:-:S02]  /*2cdd0*/  ISETP.GT.AND P1, PT, R9, 0x39, PT ;  /* 0x000000390900780c */ /* 0x000fc40003f24270 */
[----:B---3--:R0:W-:Y:S01]  /*2cde0*/  STL [R1+0x64], R13 ;  /* 0x0000640d01007387 */ /* 0x0081e20000100800 */
[----:B------:R-:W-:Y:S02]  /*2cdf0*/  PRMT R63, RZ, 0x7610, R63 ;  /* 0x00007610ff3f7816 */ /* 0x000fe4000000003f */
[----:B------:R-:W-:Y:S01]  /*2ce00*/  ISETP.GT.AND P4, PT, R9, 0x3a, PT ;  /* 0x0000003a0900780c */ /* 0x000fe20003f84270 */
[----:B------:R-:W3:Y:S04]  /*2ce10*/  LDL R45, [R1+0xae4] ;  /* 0x000ae400012d7983 */ /* 0x000ee80000100800 */
[----:B--2---:R1:W2:Y:S04]  /*2ce20*/  @P3 LDG.E.U8 R40, desc[UR20][R10.64] ;  /* 0x000000140a283981 */ /* 0x0042a8000c1e1100 */
[----:B0-----:R-:W2:Y:S04]  /*2ce30*/  LDL R13, [R1+0xae0] ;  /* 0x000ae000010d7983 */ /* 0x001ea80000100800 */
[----:B------:R-:W1:Y:S04]  /*2ce40*/  LDL R10, [R1+0xacc] ;  /* 0x000acc00010a7983 */ /* 0x000e680000100800 */
[----:B------:R-:W1:Y:S01]  /*2ce50*/  LDL R11, [R1+0xad0] ;  /* 0x000ad000010b7983 */ /* 0x000e620000100800 */
[----:B------:R-:W-:-:S02]  /*2ce60*/  PRMT R47, RZ, 0x7610, R47 ;  /* 0x00007610ff2f7816 */ /* 0x000fc4000000002f */
[----:B------:R-:W-:Y:S02]  /*2ce70*/  PRMT R46, RZ, 0x7610, R46 ;  /* 0x00007610ff2e7816 */ /* 0x000fe4000000002e */
[----:B-1----:R-:W-:-:S04]  /*2ce80*/  @P1 LOP3.LUT R11, R11, R10, RZ, 0x3c, !PT ;  /* 0x0000000a0b0b1212 */ /* 0x002fc800078e3cff */
[----:B------:R-:W-:-:S04]  /*2ce90*/  @P1 LOP3.LUT R10, R11, R10, RZ, 0x3c, !PT ;  /* 0x0000000a0b0a1212 */ /* 0x000fc800078e3cff */
[----:B------:R-:W-:-:S05]  /*2cea0*/  @P1 LOP3.LUT R11, R11, R10, RZ, 0x3c, !PT ;  /* 0x0000000a0b0b1212 */ /* 0x000fca00078e3cff */
[----:B------:R0:W4:Y:S02]  /*2ceb0*/  @P1 LDG.E.U8 R63, desc[UR20][R10.64] ;  /* 0x000000140a3f1981 */ /* 0x000124000c1e1100 */
[----:B0-----:R-:W-:Y:S02]  /*2cec0*/  @P1 IMAD.MOV.U32 R10, RZ, RZ, R14 ;  /* 0x000000ffff0a1224 */ /* 0x001fe400078e000e */
[----:B------:R-:W-:-:S05]  /*2ced0*/  @P1 IMAD.MOV.U32 R11, RZ, RZ, R17 ;  /* 0x000000ffff0b1224 */ /* 0x000fca00078e0011 */
[----:B------:R2:W4:Y:S02]  /*2cee0*/  @P1 LDG.E.U8 R47, desc[UR20][R10.64] ;  /* 0x000000140a2f1981 */ /* 0x000524000c1e1100 */
[----:B--2---:R-:W-:Y:S02]  /*2cef0*/  @P4 IMAD.MOV.U32 R10, RZ, RZ, R13 ;  /* 0x000000ffff0a4224 */ /* 0x004fe400078e000d */
[----:B------:R-:W-:Y:S01]  /*2cf00*/  @P4 IMAD.MOV.U32 R11, RZ, RZ, R19 ;  /* 0x000000ffff0b4224 */ /* 0x000fe200078e0013 */
[----:B------:R0:W-:Y:S04]  /*2cf10*/  STL [R1+0x60], R40 ;  /* 0x0000602801007387 */ /* 0x0001e80000100800 */
[----:B------:R3:W2:Y:S04]  /*2cf20*/  @P4 LDG.E.U8 R46, desc[UR20][R10.64] ;  /* 0x000000140a2e4981 */ /* 0x0006a8000c1e1100 */
[----:B0-----:R-:W2:Y:S01]  /*2cf30*/  LDL R40, [R1+0xae8] ;  /* 0x000ae80001287983 */ /* 0x001ea20000100800 */
[----:B------:R-:W-:Y:S01]  /*2cf40*/  PRMT R24, RZ, 0x7610, R24 ;  /* 0x00007610ff187816 */ /* 0x000fe20000000018 */
[----:B---3--:R-:W-:-:S02]  /*2cf50*/  @P4 IMAD.MOV.U32 R11, RZ, RZ, R45 ;  /* 0x000000ffff0b4224 */ /* 0x008fc400078e002d */
[----:B----4-:R0:W-:Y:S04]  /*2cf60*/  STL [R1+0x5c], R63 ;  /* 0x00005c3f01007387 */ /* 0x0101e80000100800 */
[----:B0-----:R-:W3:Y:S04]  /*2cf70*/  LDL.LU R63, [R1+0x10e0] ;  /* 0x0010e000013f7983 */ /* 0x001ee80000300800 */
[----:B------:R-:W4:Y:S04]  /*2cf80*/  LDL R17, [R1+0xaec] ;  /* 0x000aec0001117983 */ /* 0x000f280000100800 */
[----:B------:R-:W3:Y:S04]  /*2cf90*/  LDL R14, [R1+0xaf0] ;  /* 0x000af000010e7983 */ /* 0x000ee80000100800 */
[----:B------:R-:W3:Y:S04]  /*2cfa0*/  LDL R19, [R1+0xaf4] ;  /* 0x000af40001137983 */ /* 0x000ee80000100800 */
[----:B------:R-:W3:Y:S04]  /*2cfb0*/  LDL R13, [R1+0xaf8] ;  /* 0x000af800010d7983 */ /* 0x000ee80000100800 */
[----:B--2---:R0:W-:Y:S04]  /*2cfc0*/  STL [R1+0x54], R46 ;  /* 0x0000542e01007387 */ /* 0x0041e80000100800 */
[----:B------:R-:W2:Y:S01]  /*2cfd0*/  LDL R45, [R1+0xb00] ;  /* 0x000b0000012d7983 */ /* 0x000ea20000100800 */
[----:B------:R-:W-:Y:S01]  /*2cfe0*/  @P4 IMAD.MOV.U32 R10, RZ, RZ, R40 ;  /* 0x000000ffff0a4224 */ /* 0x000fe200078e0028 */
[----:B------:R-:W-:-:S02]  /*2cff0*/  ISETP.GT.AND P3, PT, R9, 0x3b, PT ;  /* 0x0000003b0900780c */ /* 0x000fc40003f64270 */
[----:B------:R-:W2:Y:S04]  /*2d000*/  LDL R40, [R1+0xb04] ;  /* 0x000b040001287983 */ /* 0x000ea80000100800 */
[----:B0-----:R-:W2:Y:S04]  /*2d010*/  LDL R46, [R1+0xafc] ;  /* 0x000afc00012e7983 */ /* 0x001ea80000100800 */
[----:B------:R4:W2:Y:S01]  /*2d020*/  @P4 LDG.E.U8 R24, desc[UR20][R10.64] ;  /* 0x000000140a184981 */ /* 0x0008a2000c1e1100 */
[----:B------:R-:W-:Y:S02]  /*2d030*/  ISETP.GT.AND P1, PT, R9, 0x3c, PT ;  /* 0x0000003c0900780c */ /* 0x000fe40003f24270 */
[----:B------:R-:W-:-:S02]  /*2d040*/  PRMT R8, RZ, 0x7610, R8 ;  /* 0x00007610ff087816 */ /* 0x000fc40000000008 */
[----:B------:R-:W-:Y:S02]  /*2d050*/  PRMT R7, RZ, 0x7610, R7 ;  /* 0x00007610ff077816 */ /* 0x000fe40000000007 */
[----:B------:R-:W-:Y:S01]  /*2d060*/  PRMT R44, RZ, 0x7610, R44 ;  /* 0x00007610ff2c7816 */ /* 0x000fe2000000002c */
[----:B----4-:R-:W-:Y:S02]  /*2d070*/  @P3 IMAD.MOV.U32 R11, RZ, RZ, R17 ;  /* 0x000000ffff0b3224 */ /* 0x010fe400078e0011 */
[----:B---3--:R-:W-:-:S05]  /*2d080*/  @P3 IMAD.MOV.U32 R10, RZ, RZ, R14 ;  /* 0x000000ffff0a3224 */ /* 0x008fca00078e000e */
[----:B------:R0:W3:Y:S02]  /*2d090*/  @P3 LDG.E.U8 R8, desc[UR20][R10.64] ;  /* 0x000000140a083981 */ /* 0x0000e4000c1e1100 */
[----:B0-----:R-:W-:Y:S02]  /*2d0a0*/  @P3 IMAD.MOV.U32 R10, RZ, RZ, R13 ;  /* 0x000000ffff0a3224 */ /* 0x001fe400078e000d */
[----:B------:R-:W-:-:S05]  /*2d0b0*/  @P3 IMAD.MOV.U32 R11, RZ, RZ, R19 ;  /* 0x000000ffff0b3224 */ /* 0x000fca00078e0013 */
[----:B------:R2:W4:Y:S02]  /*2d0c0*/  @P3 LDG.E.U8 R7, desc[UR20][R10.64] ;  /* 0x000000140a073981 */ /* 0x000524000c1e1100 */
[----:B--2---:R-:W-:Y:S02]  /*2d0d0*/  @P1 IMAD.MOV.U32 R10, RZ, RZ, R45 ;  /* 0x000000ffff0a1224 */ /* 0x004fe400078e002d */
[----:B------:R-:W-:Y:S01]  /*2d0e0*/  @P1 IMAD.MOV.U32 R11, RZ, RZ, R46 ;  /* 0x000000ffff0b1224 */ /* 0x000fe200078e002e */
[----:B------:R0:W-:Y:S04]  /*2d0f0*/  STL [R1+0x50], R24 ;  /* 0x0000501801007387 */ /* 0x0001e80000100800 */
[----:B------:R1:W2:Y:S04]  /*2d100*/  @P1 LDG.E.U8 R44, desc[UR20][R10.64] ;  /* 0x000000140a2c1981 */ /* 0x0002a8000c1e1100 */
[----:B------:R-:W2:Y:S04]  /*2d110*/  LDL R17, [R1+0xb0c] ;  /* 0x000b0c0001117983 */ /* 0x000ea80000100800 */
[----:B0-----:R-:W2:Y:S04]  /*2d120*/  LDL R24, [R1+0xb08] ;  /* 0x000b080001187983 */ /* 0x001ea80000100800 */
[----:B------:R-:W2:Y:S01]  /*2d130*/  LDL R14, [R1+0xb10] ;  /* 0x000b1000010e7983 */ /* 0x000ea20000100800 */
[----:B------:R-:W-:Y:S01]  /*2d140*/  ISETP.GT.AND P4, PT, R9, 0x3d, PT ;  /* 0x0000003d0900780c */ /* 0x000fe20003f84270 */
[----:B-1----:R-:W-:Y:S01]  /*2d150*/  @P1 IMAD.MOV.U32 R11, RZ, RZ, R40 ;  /* 0x000000ffff0b1224 */ /* 0x002fe200078e0028 */
[----:B------:R-:W-:-:S02]  /*2d160*/  PRMT R21, RZ, 0x7610, R21 ;  /* 0x00007610ff157816 */ /* 0x000fc40000000015 */
[----:B------:R-:W-:Y:S01]  /*2d170*/  PRMT R2, RZ, 0x7610, R2 ;  /* 0x00007610ff027816 */ /* 0x000fe20000000002 */
[----:B---3--:R-:W-:Y:S04]  /*2d180*/  STL [R1+0x10ac], R8 ;  /* 0x0010ac0801007387 */ /* 0x008fe80000100800 */
[----:B------:R-:W3:Y:S04]  /*2d190*/  LDL R19, [R1+0xb14] ;  /* 0x000b140001137983 */ /* 0x000ee80000100800 */
[----:B------:R-:W3:Y:S04]  /*2d1a0*/  LDL R13, [R1+0xb18] ;  /* 0x000b1800010d7983 */ /* 0x000ee80000100800 */
[----:B----4-:R-:W-:Y:S04]  /*2d1b0*/  STL [R1+0x10b0], R7 ;  /* 0x0010b00701007387 */ /* 0x010fe80000100800 */
[----:B------:R-:W-:Y:S04]  /*2d1c0*/  STL [R1+0x58], R47 ;  /* 0x0000582f01007387 */ /* 0x000fe80000100800 */
[----:B--2---:R0:W-:Y:S04]  /*2d1d0*/  STL [R1+0x44], R44 ;  /* 0x0000442c01007387 */ /* 0x0041e80000100800 */
[----:B------:R-:W2:Y:S04]  /*2d1e0*/  LDL R40, [R1+0xb20] ;  /* 0x000b200001287983 */ /* 0x000ea80000100800 */
[----:B0-----:R-:W4:Y:S01]  /*2d1f0*/  LDL R44, [R1+0xb1c] ;  /* 0x000b1c00012c7983 */ /* 0x001f220000100800 */
[----:B------:R-:W-:-:S05]  /*2d200*/  @P1 IMAD.MOV.U32 R10, RZ, RZ, R24 ;  /* 0x000000ffff0a1224 */ /* 0x000fca00078e0018 */
[----:B------:R0:W4:Y:S02]  /*2d210*/  @P1 LDG.E.U8 R21, desc[UR20][R10.64] ;  /* 0x000000140a151981 */ /* 0x000124000c1e1100 */
[----:B0-----:R-:W-:Y:S02]  /*2d220*/  @P4 IMAD.MOV.U32 R10, RZ, RZ, R14 ;  /* 0x000000ffff0a4224 */ /* 0x001fe400078e000e */
[----:B------:R-:W-:Y:S01]  /*2d230*/  @P4 IMAD.MOV.U32 R11, RZ, RZ, R17 ;  /* 0x000000ffff0b4224 */ /* 0x000fe200078e0011 */
[----:B------:R-:W-:Y:S01]  /*2d240*/  ISETP.GT.AND P3, PT, R9, 0x3e, PT ;  /* 0x0000003e0900780c */ /* 0x000fe20003f64270 */
[----:B------:R-:W4:Y:S04]  /*2d250*/  LDL R17, [R1+0xb24] ;  /* 0x000b240001117983 */ /* 0x000f280000100800 */
[----:B------:R3:W4:Y:S01]  /*2d260*/  @P4 LDG.E.U8 R2, desc[UR20][R10.64] ;  /* 0x000000140a024981 */ /* 0x000722000c1e1100 */
[----:B------:R-:W-:-:S02]  /*2d270*/  PRMT R3, RZ, 0x7610, R3 ;  /* 0x00007610ff037816 */ /* 0x000fc40000000003 */
[----:B------:R-:W-:Y:S01]  /*2d280*/  PRMT R39, RZ, 0x7610, R39 ;  /* 0x00007610ff277816 */ /* 0x000fe20000000027 */
[----:B------:R-:W4:Y:S01]  /*2d290*/  LDL R14, [R1+0xb28] ;  /* 0x000b2800010e7983 */ /* 0x000f220000100800 */
[----:B---3--:R-:W-:Y:S02]  /*2d2a0*/  @P4 IMAD.MOV.U32 R11, RZ, RZ, R19 ;  /* 0x000000ffff0b4224 */ /* 0x008fe400078e0013 */
[----:B------:R-:W-:-:S05]  /*2d2b0*/  @P4 IMAD.MOV.U32 R10, RZ, RZ, R13 ;  /* 0x000000ffff0a4224 */ /* 0x000fca00078e000d */
[----:B------:R2:W3:Y:S02]  /*2d2c0*/  @P4 LDG.E.U8 R3, desc[UR20][R10.64] ;  /* 0x000000140a034981 */ /* 0x0004e4000c1e1100 */
[----:B--2---:R-:W-:Y:S02]  /*2d2d0*/  @P3 IMAD.MOV.U32 R10, RZ, RZ, R40 ;  /* 0x000000ffff0a3224 */ /* 0x004fe400078e0028 */
[----:B----4-:R-:W-:-:S05]  /*2d2e0*/  @P3 IMAD.MOV.U32 R11, RZ, RZ, R44 ;  /* 0x000000ffff0b3224 */ /* 0x010fca00078e002c */
[----:B------:R0:W2:Y:S04]  /*2d2f0*/  @P3 LDG.E.U8 R39, desc[UR20][R10.64] ;  /* 0x000000140a273981 */ /* 0x0000a8000c1e1100 */
[----:B------:R-:W-:Y:S04]  /*2d300*/  STL [R1+0x1078], R2 ;  /* 0x0010780201007387 */ /* 0x000fe80000100800 */
[----:B------:R-:W4:Y:S04]  /*2d310*/  LDL R24, [R1+0xb2c] ;  /* 0x000b2c0001187983 */ /* 0x000f280000100800 */
[----:B------:R1:W-:Y:S04]  /*2d320*/  STL [R1+0x40], R21 ;  /* 0x0000401501007387 */ /* 0x0003e80000100800 */
[----:B------:R-:W4:Y:S04]  /*2d330*/  LDL R19, [R1+0xb34] ;  /* 0x000b340001137983 */ /* 0x000f280000100800 */
[----:B------:R-:W4:Y:S04]  /*2d340*/  LDL R13, [R1+0xb38] ;  /* 0x000b3800010d7983 */ /* 0x000f280000100800 */
[----:B-1----:R-:W4:Y:S01]  /*2d350*/  LDL R21, [R1+0xb30] ;  /* 0x000b300001157983 */ /* 0x002f220000100800 */
[----:B------:R-:W-:Y:S01]  /*2d360*/  ISETP.GT.AND P1, PT, R9, 0x3f, PT ;  /* 0x0000003f0900780c */ /* 0x000fe20003f24270 */
[----:B0-----:R-:W-:Y:S01]  /*2d370*/  @P3 IMAD.MOV.U32 R10, RZ, RZ, R14 ;  /* 0x000000ffff0a3224 */ /* 0x001fe200078e000e */
[----:B------:R-:W-:Y:S01]  /*2d380*/  PRMT R43, RZ, 0x7610, R43 ;  /* 0x00007610ff2b7816 */ /* 0x000fe2000000002b */
[----:B------:R-:W-:-:S05]  /*2d390*/  @P3 IMAD.MOV.U32 R11, RZ, RZ, R17 ;  /* 0x000000ffff0b3224 */ /* 0x000fca00078e0011 */
[----:B------:R4:W4:Y:S04]  /*2d3a0*/  @P3 LDG.E.U8 R43, desc[UR20][R10.64] ;  /* 0x000000140a2b3981 */ /* 0x000928000c1e1100 */
[----:B---3--:R-:W-:Y:S04]  /*2d3b0*/  STL [R1+0x107c], R3 ;  /* 0x00107c0301007387 */ /* 0x008fe80000100800 */
[----:B------:R-:W3:Y:S04]  /*2d3c0*/  LDL R40, [R1+0xb3c] ;  /* 0x000b3c0001287983 */ /* 0x000ee80000100800 */
[----:B--2---:R0:W-:Y:S04]  /*2d3d0*/  STL [R1+0x284], R39 ;  /* 0x0002842701007387 */ /* 0x0041e80000100800 */
[----:B------:R-:W2:Y:S04]  /*2d3e0*/  LDL R17, [R1+0xb44] ;  /* 0x000b440001117983 */ /* 0x000ea80000100800 */
[----:B------:R-:W2:Y:S04]  /*2d3f0*/  LDL R14, [R1+0xb48] ;  /* 0x000b4800010e7983 */ /* 0x000ea80000100800 */
[----:B0-----:R-:W2:Y:S01]  /*2d400*/  LDL R39, [R1+0xb40] ;  /* 0x000b400001277983 */ /* 0x001ea20000100800 */
[----:B----4-:R-:W-:-:S03]  /*2d410*/  @P1 IMAD.MOV.U32 R11, RZ, RZ, R24 ;  /* 0x000000ffff0b1224 */ /* 0x010fc600078e0018 */
[----:B------:R-:W4:Y:S01]  /*2d420*/  LDL R24, [R1+0xb4c] ;  /* 0x000b4c0001187983 */ /* 0x000f220000100800 */
[----:B------:R-:W-:-:S03]  /*2d430*/  @P1 IMAD.MOV.U32 R10, RZ, RZ, R21 ;  /* 0x000000ffff0a1224 */ /* 0x000fc600078e0015 */
[----:B------:R-:W4:Y:S01]  /*2d440*/  LDL R21, [R1+0xb50] ;  /* 0x000b500001157983 */ /* 0x000f220000100800 */
[----:B------:R-:W-:Y:S02]  /*2d450*/  ISETP.GT.AND P4, PT, R9, 0x40, PT ;  /* 0x000000400900780c */ /* 0x000fe40003f84270 */
[----:B------:R-:W-:Y:S02]  /*2d460*/  PRMT R42, RZ, 0x7610, R42 ;  /* 0x00007610ff2a7816 */ /* 0x000fe4000000002a */
[----:B------:R-:W-:-:S04]  /*2d470*/  PRMT R41, RZ, 0x7610, R41 ;  /* 0x00007610ff297816 */ /* 0x000fc80000000029 */
[----:B------:R0:W4:Y:S01]  /*2d480*/  @P1 LDG.E.U8 R42, desc[UR20][R10.64] ;  /* 0x000000140a2a1981 */ /* 0x000122000c1e1100 */
[----:B------:R-:W-:Y:S02]  /*2d490*/  ISETP.GT.AND P3, PT, R9, 0x41, PT ;  /* 0x000000410900780c */ /* 0x000fe40003f64270 */
[----:B------:R-:W-:Y:S01]  /*2d4a0*/  PRMT R38, RZ, 0x7610, R38 ;  /* 0x00007610ff267816 */ /* 0x000fe20000000026 */
[----:B0-----:R-:W-:Y:S02]  /*2d4b0*/  @P1 IMAD.MOV.U32 R10, RZ, RZ, R13 ;  /* 0x000000ffff0a1224 */ /* 0x001fe400078e000d */
[----:B------:R-:W-:Y:S01]  /*2d4c0*/  @P1 IMAD.MOV.U32 R11, RZ, RZ, R19 ;  /* 0x000000ffff0b1224 */ /* 0x000fe200078e0013 */
[----:B------:R-:W-:Y:S01]  /*2d4d0*/  PRMT R37, RZ, 0x7610, R37 ;  /* 0x00007610ff257816 */ /* 0x000fe20000000025 */
[----:B------:R-:W4:Y:S04]  /*2d4e0*/  LDL R19, [R1+0xb54] ;  /* 0x000b540001137983 */ /* 0x000f280000100800 */
[----:B------:R3:W4:Y:S01]  /*2d4f0*/  @P1 LDG.E.U8 R41, desc[UR20][R10.64] ;  /* 0x000000140a291981 */ /* 0x000722000c1e1100 */
[----:B------:R-:W-:-:S03]  /*2d500*/  PRMT R35, RZ, 0x7610, R35 ;  /* 0x00007610ff237816 */ /* 0x000fc60000000023 */
[----:B------:R-:W4:Y:S01]  /*2d510*/  LDL R13, [R1+0xb58] ;  /* 0x000b5800010d7983 */ /* 0x000f220000100800 */
[----:B---3--:R-:W-:Y:S02]  /*2d520*/  @P4 IMAD.MOV.U32 R11, RZ, RZ, R40 ;  /* 0x000000ffff0b4224 */ /* 0x008fe400078e0028 */
[----:B--2---:R-:W-:-:S05]  /*2d530*/  @P4 IMAD.MOV.U32 R10, RZ, RZ, R39 ;  /* 0x000000ffff0a4224 */ /* 0x004fca00078e0027 */
[----:B------:R0:W2:Y:S02]  /*2d540*/  @P4 LDG.E.U8 R38, desc[UR20][R10.64] ;  /* 0x000000140a264981 */ /* 0x0000a4000c1e1100 */
[----:B0-----:R-:W-:Y:S02]  /*2d550*/  @P4 IMAD.MOV.U32 R10, RZ, RZ, R14 ;  /* 0x000000ffff0a4224 */ /* 0x001fe400078e000e */
[----:B------:R-:W-:Y:S01]  /*2d560*/  @P4 IMAD.MOV.U32 R11, RZ, RZ, R17 ;  /* 0x000000ffff0b4224 */ /* 0x000fe200078e0011 */
[----:B------:R-:W3:Y:S04]  /*2d570*/  LDL R14, [R1+0xb60] ;  /* 0x000b6000010e7983 */ /* 0x000ee80000100800 */
[----:B------:R4:W2:Y:S04]  /*2d580*/  @P4 LDG.E.U8 R37, desc[UR20][R10.64] ;  /* 0x000000140a254981 */ /* 0x0008a8000c1e1100 */
[----:B------:R-:W3:Y:S01]  /*2d590*/  LDL R17, [R1+0xb5c] ;  /* 0x000b5c0001117983 */ /* 0x000ee20000100800 */
[----:B----4-:R-:W-:-:S02]  /*2d5a0*/  @P3 IMAD.MOV.U32 R10, RZ, RZ, R21 ;  /* 0x000000ffff0a3224 */ /* 0x010fc400078e0015 */
[----:B------:R-:W-:Y:S01]  /*2d5b0*/  @P3 IMAD.MOV.U32 R11, RZ, RZ, R24 ;  /* 0x000000ffff0b3224 */ /* 0x000fe200078e0018 */
[----:B------:R-:W4:Y:S04]  /*2d5c0*/  LDL R21, [R1+0xb68] ;  /* 0x000b680001157983 */ /* 0x000f280000100800 */
[----:B------:R0:W3:Y:S04]  /*2d5d0*/  @P3 LDG.E.U8 R35, desc[UR20][R10.64] ;  /* 0x000000140a233981 */ /* 0x0000e8000c1e1100 */
[----:B------:R-:W4:Y:S01]  /*2d5e0*/  LDL R24, [R1+0xb64] ;  /* 0x000b640001187983 */ /* 0x000f220000100800 */
[----:B------:R-:W-:Y:S01]  /*2d5f0*/  PRMT R8, RZ, 0x7610, R8 ;  /* 0x00007610ff087816 */ /* 0x000fe20000000008 */
[----:B0-----:R-:W-:-:S02]  /*2d600*/  @P3 IMAD.MOV.U32 R11, RZ, RZ, R19 ;  /* 0x000000ffff0b3224 */ /* 0x001fc400078e0013 */
[----:B------:R-:W-:-:S05]  /*2d610*/  @P3 IMAD.MOV.U32 R10, RZ, RZ, R13 ;  /* 0x000000ffff0a3224 */ /* 0x000fca00078e000d */
[----:B------:R0:W4:Y:S04]  /*2d620*/  @P3 LDG.E.U8 R8, desc[UR20][R10.64] ;  /* 0x000000140a083981 */ /* 0x000128000c1e1100 */
[----:B--2---:R1:W-:Y:S04]  /*2d630*/  STL [R1+0x30], R37 ;  /* 0x0000302501007387 */ /* 0x0043e80000100800 */
[----:B-1----:R-:W2:Y:S04]  /*2d640*/  LDL R37, [R1+0xb6c] ;  /* 0x000b6c0001257983 */ /* 0x002ea80000100800 */
[----:B---3--:R1:W-:Y:S04]  /*2d650*/  STL [R1+0x2c], R35 ;  /* 0x00002c2301007387 */ /* 0x0083e80000100800 */
[----:B------:R-:W-:Y:S01]  /*2d660*/  STL [R1+0x280], R43 ;  /* 0x0002802b01007387 */ /* 0x000fe20000100800 */
[----:B------:R-:W-:-:S02]  /*2d670*/  ISETP.GT.AND P1, PT, R9, 0x42, PT ;  /* 0x000000420900780c */ /* 0x000fc40003f24270 */
[----:B------:R-:W-:Y:S01]  /*2d680*/  ISETP.GT.AND P4, PT, R9, 0x43, PT ;  /* 0x000000430900780c */ /* 0x000fe20003f84270 */
[----:B------:R-:W3:Y:S04]  /*2d690*/  LDL R19, [R1+0xb74] ;  /* 0x000b740001137983 */ /* 0x000ee80000100800 */
[----:B-1----:R-:W3:Y:S01]  /*2d6a0*/  LDL R35, [R1+0xb70] ;  /* 0x000b700001237983 */ /* 0x002ee20000100800 */
[----:B------:R-:W-:Y:S02]  /*2d6b0*/  PRMT R7, RZ, 0x7610, R7 ;  /* 0x00007610ff077816 */ /* 0x000fe40000000007 */
[----:B------:R-:W-:Y:S01]  /*2d6c0*/  PRMT R3, RZ, 0x7610, R3 ;  /* 0x00007610ff037816 */ /* 0x000fe20000000003 */
[----:B------:R-:W3:Y:S02]  /*2d6d0*/  LDL R13, [R1+0xb78] ;  /* 0x000b7800010d7983 */ /* 0x000ee40000100800 */
[----:B0-----:R-:W-:-:S02]  /*2d6e0*/  @P1 IMAD.MOV.U32 R10, RZ, RZ, R14 ;  /* 0x000000ffff0a1224 */ /* 0x001fc400078e000e */
[----:B------:R-:W-:-:S05]  /*2d6f0*/  @P1 IMAD.MOV.U32 R11, RZ, RZ, R17 ;  /* 0x000000ffff0b1224 */ /* 0x000fca00078e0011 */
[----:B------:R4:W3:Y:S01]  /*2d700*/  @P1 LDG.E.U8 R7, desc[UR20][R10.64] ;  /* 0x000000140a071981 */ /* 0x0008e2000c1e1100 */
[----:B------:R-:W-:Y:S01]  /*2d710*/  PRMT R2, RZ, 0x7610, R2 ;  /* 0x00007610ff027816 */ /* 0x000fe20000000002 */
[----:B----4-:R-:W-:Y:S02]  /*2d720*/  @P1 IMAD.MOV.U32 R10, RZ, RZ, R21 ;  /* 0x000000ffff0a1224 */ /* 0x010fe400078e0015 */
[----:B------:R-:W-:-:S05]  /*2d730*/  @P1 IMAD.MOV.U32 R11, RZ, RZ, R24 ;  /* 0x000000ffff0b1224 */ /* 0x000fca00078e0018 */
[----:B------:R2:W4:Y:S04]  /*2d740*/  @P1 LDG.E.U8 R3, desc[UR20][R10.64] ;  /* 0x000000140a031981 */ /* 0x000528000c1e1100 */
[----:B------:R-:W-:Y:S04]  /*2d750*/  STL [R1+0x10cc], R8 ;  /* 0x0010cc0801007387 */ /* 0x000fe80000100800 */
[----:B------:R-:W-:Y:S04]  /*2d760*/  STL [R1+0x27c], R42 ;  /* 0x00027c2a01007387 */ /* 0x000fe80000100800 */
[----:B------:R-:W4:Y:S04]  /*2d770*/  LDL R17, [R1+0xb7c] ;  /* 0x000b7c0001117983 */ /* 0x000f280000100800 */
[----:B------:R-:W4:Y:S01]  /*2d780*/  LDL R14, [R1+0xb80] ;  /* 0x000b8000010e7983 */ /* 0x000f220000100800 */
[----:B--2---:R-:W-:-:S02]  /*2d790*/  @P4 IMAD.MOV.U32 R11, RZ, RZ, R37 ;  /* 0x000000ffff0b4224 */ /* 0x004fc400078e0025 */
[----:B---3--:R-:W-:-:S05]  /*2d7a0*/  @P4 IMAD.MOV.U32 R10, RZ, RZ, R35 ;  /* 0x000000ffff0a4224 */ /* 0x008fca00078e0023 */
[----:B------:R0:W2:Y:S01]  /*2d7b0*/  @P4 LDG.E.U8 R2, desc[UR20][R10.64] ;  /* 0x000000140a024981 */ /* 0x0000a2000c1e1100 */
[----:B------:R-:W-:-:S03]  /*2d7c0*/  ISETP.GT.AND P3, PT, R9, 0x44, PT ;  /* 0x000000440900780c */ /* 0x000fc60003f64270 */
[----:B------:R-:W-:Y:S04]  /*2d7d0*/  STL [R1+0x278], R41 ;  /* 0x0002782901007387 */ /* 0x000fe80000100800 */
[----:B------:R-:W-:Y:S04]  /*2d7e0*/  STL [R1+0x10b8], R7 ;  /* 0x0010b80701007387 */ /* 0x000fe80000100800 */
[----:B------:R-:W-:Y:S04]  /*2d7f0*/  STL [R1+0x34], R38 ;  /* 0x0000342601007387 */ /* 0x000fe80000100800 */
[----:B------:R-:W3:Y:S04]  /*2d800*/  LDL R24, [R1+0xb84] ;  /* 0x000b840001187983 */ /* 0x000ee80000100800 */
[----:B------:R-:W3:Y:S01]  /*2d810*/  LDL R21, [R1+0xb88] ;  /* 0x000b880001157983 */ /* 0x000ee20000100800 */
[----:B------:R-:W-:Y:S01]  /*2d820*/  PRMT R0, RZ, 0x7610, R0 ;  /* 0x00007610ff007816 */ /* 0x000fe20000000000 */
[----:B0-----:R-:W-:-:S02]  /*2d830*/  @P4 IMAD.MOV.U32 R10, RZ, RZ, R13 ;  /* 0x000000ffff0a4224 */ /* 0x001fc400078e000d */
[----:B------:R-:W-:Y:S01]  /*2d840*/  @P4 IMAD.MOV.U32 R11, RZ, RZ, R19 ;  /* 0x000000ffff0b4224 */ /* 0x000fe200078e0013 */
[----:B----4-:R-:W-:Y:S01]  /*2d850*/  STL [R1+0x10bc], R3 ;  /* 0x0010bc0301007387 */ /* 0x010fe20000100800 */
[----:B------:R-:W-:-:S03]  /*2d860*/  PRMT R34, RZ, 0x7610, R34 ;  /* 0x00007610ff227816 */ /* 0x000fc60000000022 */
[----:B------:R0:W4:Y:S02]  /*2d870*/  @P4 LDG.E.U8 R0, desc[UR20][R10.64] ;  /* 0x000000140a004981 */ /* 0x000124000c1e1100 */
[----:B0-----:R-:W-:Y:S02]  /*2d880*/  @P3 IMAD.MOV.U32 R11, RZ, RZ, R17 ;  /* 0x000000ffff0b3224 */ /* 0x001fe400078e0011 */
[----:B------:R-:W-:-:S05]  /*2d890*/  @P3 IMAD.MOV.U32 R10, RZ, RZ, R14 ;  /* 0x000000ffff0a3224 */ /* 0x000fca00078e000e */
[----:B------:R3:W4:Y:S04]  /*2d8a0*/  @P3 LDG.E.U8 R34, desc[UR20][R10.64] ;  /* 0x000000140a223981 */ /* 0x000728000c1e1100 */
[----:B--2---:R-:W-:Y:S04]  /*2d8b0*/  STL [R1+0x10b4], R2 ;  /* 0x0010b40201007387 */ /* 0x004fe80000100800 */
[----:B------:R-:W2:Y:S04]  /*2d8c0*/  LDL R19, [R1+0xb8c] ;  /* 0x000b8c0001137983 */ /* 0x000ea80000100800 */
[----:B------:R-:W2:Y:S01]  /*2d8d0*/  LDL R13, [R1+0xb90] ;  /* 0x000b9000010d7983 */ /* 0x000ea20000100800 */
[----:B------:R-:W-:-:S02]  /*2d8e0*/  ISETP.GT.AND P1, PT, R9, 0x45, PT ;  /* 0x000000450900780c */ /* 0x000fc40003f24270 */
[----:B------:R-:W-:Y:S01]  /*2d8f0*/  PRMT R36, RZ, 0x7610, R36 ;  /* 0x00007610ff247816 */ /* 0x000fe20000000024 */
[----:B---3--:R-:W-:Y:S02]  /*2d900*/  @P3 IMAD.MOV.U32 R11, RZ, RZ, R24 ;  /* 0x000000ffff0b3224 */ /* 0x008fe400078e0018 */
[----:B------:R-:W-:Y:S01]  /*2d910*/  @P3 IMAD.MOV.U32 R10, RZ, RZ, R21 ;  /* 0x000000ffff0a3224 */ /* 0x000fe200078e0015 */
[----:B------:R-:W-:-:S04]  /*2d920*/  PRMT R4, RZ, 0x7610, R4 ;  /* 0x00007610ff047816 */ /* 0x000fc80000000004 */
[----:B------:R2:W3:Y:S04]  /*2d930*/  @P3 LDG.E.U8 R36, desc[UR20][R10.64] ;  /* 0x000000140a243981 */ /* 0x0004e8000c1e1100 */
[----:B----4-:R-:W-:Y:S04]  /*2d940*/  STL [R1+0x10c0], R0 ;  /* 0x0010c00001007387 */ /* 0x010fe80000100800 */
[----:B------:R-:W4:Y:S04]  /*2d950*/  LDL R17, [R1+0xb94] ;  /* 0x000b940001117983 */ /* 0x000f280000100800 */
[----:B------:R-:W3:Y:S04]  /*2d960*/  LDL R14, [R1+0xb98] ;  /* 0x000b9800010e7983 */ /* 0x000ee80000100800 */
[----:B------:R-:W3:Y:S04]  /*2d970*/  LDL R35, [R1+0xb9c] ;  /* 0x000b9c0001237983 */ /* 0x000ee80000100800 */
[----:B------:R0:W-:Y:S04]  /*2d980*/  STL [R1+0x14], R34 ;  /* 0x0000142201007387 */ /* 0x0001e80000100800 */
[----:B------:R-:W3:Y:S04]  /*2d990*/  LDL R24, [R1+0xba4] ;  /* 0x000ba40001187983 */ /* 0x000ee80000100800 */
[----:B------:R-:W3:Y:S04]  /*2d9a0*/  LDL R21, [R1+0xba8] ;  /* 0x000ba80001157983 */ /* 0x000ee80000100800 */
[----:B0-----:R-:W3:Y:S01]  /*2d9b0*/  LDL R34, [R1+0xba0] ;  /* 0x000ba00001227983 */ /* 0x001ee20000100800 */
[----:B--2---:R-:W-:-:S02]  /*2d9c0*/  @P1 IMAD.MOV.U32 R11, RZ, RZ, R19 ;  /* 0x000000ffff0b1224 */ /* 0x004fc400078e0013 */
[----:B------:R-:W-:Y:S01]  /*2d9d0*/  @P1 IMAD.MOV.U32 R10, RZ, RZ, R13 ;  /* 0x000000ffff0a1224 */ /* 0x000fe200078e000d */
[----:B------:R-:W-:Y:S01]  /*2d9e0*/  ISETP.GT.AND P4, PT, R9, 0x46, PT ;  /* 0x000000460900780c */ /* 0x000fe20003f84270 */
[----:B------:R-:W2:Y:S04]  /*2d9f0*/  LDL R13, [R1+0xbb0] ;  /* 0x000bb000010d7983 */ /* 0x000ea80000100800 */
[----:B------:R4:W2:Y:S01]  /*2da00*/  @P1 LDG.E.U8 R4, desc[UR20][R10.64] ;  /* 0x000000140a041981 */ /* 0x0008a2000c1e1100 */
[----:B------:R-:W-:Y:S02]  /*2da10*/  PRMT R5, RZ, 0x7610, R5 ;  /* 0x00007610ff057816 */ /* 0x000fe40000000005 */
[----:B------:R-:W-:Y:S01]  /*2da20*/  PRMT R28, RZ, 0x7610, R28 ;  /* 0x00007610ff1c7816 */ /* 0x000fe2000000001c */
[----:B----4-:R-:W-:-:S02]  /*2da30*/  @P1 IMAD.MOV.U32 R11, RZ, RZ, R17 ;  /* 0x000000ffff0b1224 */ /* 0x010fc400078e0011 */
[----:B---3--:R-:W-:-:S05]  /*2da40*/  @P1 IMAD.MOV.U32 R10, RZ, RZ, R14 ;  /* 0x000000ffff0a1224 */ /* 0x008fca00078e000e */
[----:B------:R0:W3:Y:S02]  /*2da50*/  @P1 LDG.E.U8 R5, desc[UR20][R10.64] ;  /* 0x000000140a051981 */ /* 0x0000e4000c1e1100 */
[----:B0-----:R-:W-:Y:S02]  /*2da60*/  @P4 IMAD.MOV.U32 R11, RZ, RZ, R35 ;  /* 0x000000ffff0b4224 */ /* 0x001fe400078e0023 */
[----:B------:R-:W-:-:S05]  /*2da70*/  @P4 IMAD.MOV.U32 R10, RZ, RZ, R34 ;  /* 0x000000ffff0a4224 */ /* 0x000fca00078e0022 */
[----:B------:R0:W4:Y:S04]  /*2da80*/  @P4 LDG.E.U8 R28, desc[UR20][R10.64] ;  /* 0x000000140a1c4981 */ /* 0x000128000c1e1100 */
[----:B--2---:R-:W-:Y:S04]  /*2da90*/  STL [R1+0x1080], R4 ;  /* 0x0010800401007387 */ /* 0x004fe80000100800 */
[----:B------:R-:W2:Y:S01]  /*2daa0*/  LDL R17, [R1+0xbac] ;  /* 0x000bac0001117983 */ /* 0x000ea20000100800 */
[----:B------:R-:W-:Y:S01]  /*2dab0*/  ISETP.GT.AND P3, PT, R9, 0x47, PT ;  /* 0x000000470900780c */ /* 0x000fe20003f64270 */
[----:B0-----:R-:W-:Y:S01]  /*2dac0*/  @P4 IMAD.MOV.U32 R10, RZ, RZ, R21 ;  /* 0x000000ffff0a4224 */ /* 0x001fe200078e0015 */
[----:B------:R-:W-:Y:S01]  /*2dad0*/  PRMT R27, RZ, 0x7610, R27 ;  /* 0x00007610ff1b7816 */ /* 0x000fe2000000001b */
[----:B------:R-:W-:Y:S01]  /*2dae0*/  @P4 IMAD.MOV.U32 R11, RZ, RZ, R24 ;  /* 0x000000ffff0b4224 */ /* 0x000fe200078e0018 */
[----:B------:R-:W-:Y:S01]  /*2daf0*/  PRMT R25, RZ, 0x7610, R25 ;  /* 0x00007610ff197816 */ /* 0x000fe20000000019 */
[----:B------:R-:W2:Y:S04]  /*2db00*/  LDL R19, [R1+0xbb4] ;  /* 0x000bb40001137983 */ /* 0x000ea80000100800 */
[----:B------:R0:W2:Y:S04]  /*2db10*/  @P4 LDG.E.U8 R27, desc[UR20][R10.64] ;  /* 0x000000140a1b4981 */ /* 0x0000a8000c1e1100 */
[----:B------:R-:W2:Y:S01]  /*2db20*/  LDL R14, [R1+0xbb8] ;  /* 0x000bb800010e7983 */ /* 0x000ea20000100800 */
[----:B0-----:R-:W-:-:S03]  /*2db30*/  @P3 IMAD.MOV.U32 R10, RZ, RZ, R13 ;  /* 0x000000ffff0a3224 */ /* 0x001fc600078e000d */
[----:B---3--:R-:W-:Y:S04]  /*2db40*/  STL [R1+0x1084], R5 ;  /* 0x0010840501007387 */ /* 0x008fe80000100800 */
[----:B----4-:R0:W-:Y:S04]  /*2db50*/  STL [R1+0x274], R28 ;  /* 0x0002741c01007387 */ /* 0x0101e80000100800 */
[----:B------:R-:W3:Y:S04]  /*2db60*/  LDL R21, [R1+0xbc0] ;  /* 0x000bc00001157983 */ /* 0x000ee80000100800 */
[----:B------:R-:W4:Y:S04]  /*2db70*/  LDL R24, [R1+0xbc8] ;  /* 0x000bc80001187983 */ /* 0x000f280000100800 */
[----:B0-----:R-:W4:Y:S01]  /*2db80*/  LDL R28, [R1+0xbbc] ;  /* 0x000bbc00011c7983 */ /* 0x001f220000100800 */
[----:B--2---:R-:W-:-:S05]  /*2db90*/  @P3 IMAD.MOV.U32 R11, RZ, RZ, R17 ;  /* 0x000000ffff0b3224 */ /* 0x004fca00078e0011 */
[----:B------:R0:W2:Y:S04]  /*2dba0*/  @P3 LDG.E.U8 R25, desc[UR20][R10.64] ;  /* 0x000000140a193981 */ /* 0x0000a8000c1e1100 */
[----:B------:R1:W-:Y:S01]  /*2dbb0*/  STL [R1+0x270], R27 ;  /* 0x0002701b01007387 */ /* 0x0003e20000100800 */
[----:B------:R-:W-:-:S03]  /*2dbc0*/  ISETP.GT.AND P1, PT, R9, 0x48, PT ;  /* 0x000000480900780c */ /* 0x000fc60003f24270 */
[----:B------:R-:W2:Y:S04]  /*2dbd0*/  LDL R17, [R1+0xbcc] ;  /* 0x000bcc0001117983 */ /* 0x000ea80000100800 */
[----:B------:R-:W2:Y:S04]  /*2dbe0*/  LDL R13, [R1+0xbd0] ;  /* 0x000bd000010d7983 */ /* 0x000ea80000100800 */
[----:B-1----:R-:W2:Y:S01]  /*2dbf0*/  LDL R27, [R1+0xbc4] ;  /* 0x000bc400011b7983 */ /* 0x002ea20000100800 */
[----:B------:R-:W-:Y:S01]  /*2dc00*/  PRMT R33, RZ, 0x7610, R33 ;  /* 0x00007610ff217816 */ /* 0x000fe20000000021 */
[----:B0-----:R-:W-:-:S02]  /*2dc10*/  @P3 IMAD.MOV.U32 R10, RZ, RZ, R14 ;  /* 0x000000ffff0a3224 */ /* 0x001fc400078e000e */
[----:B------:R-:W-:Y:S01]  /*2dc20*/  STL [R1+0x10], R36 ;  /* 0x0000102401007387 */ /* 0x000fe20000100800 */
[----:B------:R-:W-:-:S05]  /*2dc30*/  @P3 IMAD.MOV.U32 R11, RZ, RZ, R19 ;  /* 0x000000ffff0b3224 */ /* 0x000fca00078e0013 */
[----:B------:R3:W2:Y:S01]  /*2dc40*/  @P3 LDG.E.U8 R33, desc[UR20][R10.64] ;  /* 0x000000140a213981 */ /* 0x0006a2000c1e1100 */
[----:B------:R-:W-:Y:S01]  /*2dc50*/  PRMT R2, RZ, 0x7610, R2 ;  /* 0x00007610ff027816 */ /* 0x000fe20000000002 */
[----:B---3--:R-:W-:Y:S02]  /*2dc60*/  @P1 IMAD.MOV.U32 R10, RZ, RZ, R21 ;  /* 0x000000ffff0a1224 */ /* 0x008fe400078e0015 */
[----:B----4-:R-:W-:-:S05]  /*2dc70*/  @P1 IMAD.MOV.U32 R11, RZ, RZ, R28 ;  /* 0x000000ffff0b1224 */ /* 0x010fca00078e001c */
[----:B------:R0:W3:Y:S04]  /*2dc80*/  @P1 LDG.E.U8 R2, desc[UR20][R10.64] ;  /* 0x000000140a021981 */ /* 0x0000e8000c1e1100 */
[----:B--2---:R1:W-:Y:S04]  /*2dc90*/  STL [R1+0x26c], R25 ;  /* 0x00026c1901007387 */ /* 0x0043e80000100800 */
[----:B------:R-:W2:Y:S04]  /*2dca0*/  LDL R14, [R1+0xbd8] ;  /* 0x000bd800010e7983 */ /* 0x000ea80000100800 */
[----:B------:R-:W4:Y:S04]  /*2dcb0*/  LDL R19, [R1+0xbe0] ;  /* 0x000be00001137983 */ /* 0x000f280000100800 */
[----:B-1----:R-:W4:Y:S04]  /*2dcc0*/  LDL R25, [R1+0xbd4] ;  /* 0x000bd40001197983 */ /* 0x002f280000100800 */
[----:B------:R-:W4:Y:S01]  /*2dcd0*/  LDL R28, [R1+0xbdc] ;  /* 0x000bdc00011c7983 */ /* 0x000f220000100800 */
[C---:B------:R-:W-:Y:S01]  /*2dce0*/  ISETP.GT.AND P4, PT, R9.reuse, 0x49, PT ;  /* 0x000000490900780c */ /* 0x040fe20003f84270 */
[----:B0-----:R-:W-:Y:S01]  /*2dcf0*/  @P1 IMAD.MOV.U32 R10, RZ, RZ, R24 ;  /* 0x000000ffff0a1224 */ /* 0x001fe200078e0018 */
[----:B------:R-:W-:Y:S01]  /*2dd00*/  PRMT R0, RZ, 0x7610, R0 ;  /* 0x00007610ff007816 */ /* 0x000fe20000000000 */
[----:B------:R-:W-:Y:S01]  /*2dd10*/  @P1 IMAD.MOV.U32 R11, RZ, RZ, R27 ;  /* 0x000000ffff0b1224 */ /* 0x000fe200078e001b */
[----:B------:R-:W-:Y:S01]  /*2dd20*/  ISETP.GT.AND P3, PT, R9, 0x4a, PT ;  /* 0x0000004a0900780c */ /* 0x000fe20003f64270 */
[----:B------:R-:W4:Y:S01]  /*2dd30*/  LDL R21, [R1+0xbe8] ;  /* 0x000be80001157983 */ /* 0x000f220000100800 */
[----:B------:R-:W-:-:S03]  /*2dd40*/  PRMT R93, RZ, 0x7610, R93 ;  /* 0x00007610ff5d7816 */ /* 0x000fc6000000005d */
[----:B------:R0:W4:Y:S01]  /*2dd50*/  @P1 LDG.E.U8 R0, desc[UR20][R10.64] ;  /* 0x000000140a001981 */ /* 0x000122000c1e1100 */
[----:B------:R-:W-:-:S03]  /*2dd60*/  PRMT R92, RZ, 0x7610, R92 ;  /* 0x00007610ff5c7816 */ /* 0x000fc6000000005c */
[----:B0-----:R-:W-:Y:S02]  /*2dd70*/  @P4 IMAD.MOV.U32 R10, RZ, RZ, R13 ;  /* 0x000000ffff0a4224 */ /* 0x001fe400078e000d */
[----:B------:R-:W-:-:S05]  /*2dd80*/  @P4 IMAD.MOV.U32 R11, RZ, RZ, R17 ;  /* 0x000000ffff0b4224 */ /* 0x000fca00078e0011 */
[----:B------:R2:W4:Y:S01]  /*2dd90*/  @P4 LDG.E.U8 R93, desc[UR20][R10.64] ;  /* 0x000000140a5d4981 */ /* 0x000522000c1e1100 */
[----:B------:R-:W-:-:S03]  /*2dda0*/  PRMT R91, RZ, 0x7610, R91 ;  /* 0x00007610ff5b7816 */ /* 0x000fc6000000005b */
[----:B---3--:R-:W-:Y:S04]  /*2ddb0*/  STL [R1+0x10d4], R2 ;  /* 0x0010d40201007387 */ /* 0x008fe80000100800 */
[----:B------:R-:W3:Y:S01]  /*2ddc0*/  LDL R27, [R1+0xbe4] ;  /* 0x000be400011b7983 */ /* 0x000ee20000100800 */
[----:B--2---:R-:W-:Y:S02]  /*2ddd0*/  @P4 IMAD.MOV.U32 R10, RZ, RZ, R14 ;  /* 0x000000ffff0a4224 */ /* 0x004fe400078e000e */
[----:B----4-:R-:W-:-:S05]  /*2dde0*/  @P4 IMAD.MOV.U32 R11, RZ, RZ, R25 ;  /* 0x000000ffff0b4224 */ /* 0x010fca00078e0019 */
[----:B------:R0:W2:Y:S02]  /*2ddf0*/  @P4 LDG.E.U8 R92, desc[UR20][R10.64] ;  /* 0x000000140a5c4981 */ /* 0x0000a4000c1e1100 */
[----:B0-----:R-:W-:Y:S02]  /*2de00*/  @P3 IMAD.MOV.U32 R10, RZ, RZ, R19 ;  /* 0x000000ffff0a3224 */ /* 0x001fe400078e0013 */
[----:B------:R-:W-:-:S05]  /*2de10*/  @P3 IMAD.MOV.U32 R11, RZ, RZ, R28 ;  /* 0x000000ffff0b3224 */ /* 0x000fca00078e001c */
[----:B------:R0:W4:Y:S04]  /*2de20*/  @P3 LDG.E.U8 R91, desc[UR20][R10.64] ;  /* 0x000000140a5b3981 */ /* 0x000128000c1e1100 */
[----:B------:R-:W-:Y:S04]  /*2de30*/  STL [R1+0x10d8], R0 ;  /* 0x0010d80001007387 */ /* 0x000fe80000100800 */
[----:B------:R-:W2:Y:S04]  /*2de40*/  LDL R24, [R1+0xbec] ;  /* 0x000bec0001187983 */ /* 0x000ea80000100800 */
[----:B------:R-:W2:Y:S04]  /*2de50*/  LDL R17, [R1+0xbf0] ;  /* 0x000bf00001117983 */ /* 0x000ea80000100800 */
[----:B------:R-:W2:Y:S04]  /*2de60*/  LDL R13, [R1+0xbf8] ;  /* 0x000bf800010d7983 */ /* 0x000ea80000100800 */
[----:B------:R-:W-:Y:S04]  /*2de70*/  STL [R1+0x10d0], R93 ;  /* 0x0010d05d01007387 */ /* 0x000fe80000100800 */
[----:B------:R-:W2:Y:S04]  /*2de80*/  LDL R25, [R1+0xbf4] ;  /* 0x000bf40001197983 */ /* 0x000ea80000100800 */
[----:B------:R-:W2:Y:S04]  /*2de90*/  LDL R14, [R1+0xc00] ;  /* 0x000c0000010e7983 */ /* 0x000ea80000100800 */
[----:B------:R-:W2:Y:S04]  /*2dea0*/  LDL R19, [R1+0xbfc] ;  /* 0x000bfc0001137983 */ /* 0x000ea80000100800 */
[----:B------:R-:W2:Y:S04]  /*2deb0*/  LDL R28, [R1+0xc08] ;  /* 0x000c0800011c7983 */ /* 0x000ea80000100800 */
[----:B------:R1:W-:Y:S01]  /*2dec0*/  STL [R1+0x268], R33 ;  /* 0x0002682101007387 */ /* 0x0003e20000100800 */
[----:B------:R-:W-:Y:S01]  /*2ded0*/  PRMT R90, RZ, 0x7610, R90 ;  /* 0x00007610ff5a7816 */ /* 0x000fe2000000005a */
[----:B0-----:R-:W-:-:S02]  /*2dee0*/  @P3 IMAD.MOV.U32 R10, RZ, RZ, R21 ;  /* 0x000000ffff0a3224 */ /* 0x001fc400078e0015 */
[----:B---3--:R-:W-:-:S05]  /*2def0*/  @P3 IMAD.MOV.U32 R11, RZ, RZ, R27 ;  /* 0x000000ffff0b3224 */ /* 0x008fca00078e001b */
[----:B------:R2:W3:Y:S04]  /*2df00*/  @P3 LDG.E.U8 R90, desc[UR20][R10.64] ;  /* 0x000000140a5a3981 */ /* 0x0004e8000c1e1100 */
[----:B----4-:R-:W-:Y:S04]  /*2df10*/  STL [R1+0x10c4], R91 ;  /* 0x0010c45b01007387 */ /* 0x010fe80000100800 */
[----:B-1----:R-:W4:Y:S04]  /*2df20*/  LDL R33, [R1+0xc04] ;  /* 0x000c040001217983 */ /* 0x002f280000100800 */
[----:B------:R-:W4:Y:S04]  /*2df30*/  LDL R27, [R1+0xc0c] ;  /* 0x000c0c00011b7983 */ /* 0x000f280000100800 */
[----:B------:R-:W4:Y:S01]  /*2df40*/  LDL R21, [R1+0xc10] ;  /* 0x000c100001157983 */ /* 0x000f220000100800 */
[----:B------:R-:W-:-:S02]  /*2df50*/  ISETP.GT.AND P1, PT, R9, 0x4b, PT ;  /* 0x0000004b0900780c */ /* 0x000fc40003f24270 */
[----:B------:R-:W-:Y:S02]  /*2df60*/  ISETP.GT.AND P4, PT, R9, 0x4c, PT ;  /* 0x0000004c0900780c */ /* 0x000fe40003f84270 */
[----:B------:R-:W-:Y:S02]  /*2df70*/  PRMT R89, RZ, 0x7610, R89 ;  /* 0x00007610ff597816 */ /* 0x000fe40000000059 */
[----:B------:R-:W-:-:S07]  /*2df80*/  PRMT R88, RZ, 0x7610, R88 ;  /* 0x00007610ff587816 */ /* 0x000fce0000000058 */
[----:B--2---:R-:W-:Y:S02]  /*2df90*/  @P1 IMAD.MOV.U32 R10, RZ, RZ, R17 ;  /* 0x000000ffff0a1224 */ /* 0x004fe400078e0011 */
[----:B------:R-:W-:-:S05]  /*2dfa0*/  @P1 IMAD.MOV.U32 R11, RZ, RZ, R24 ;  /* 0x000000ffff0b1224 */ /* 0x000fca00078e0018 */
[----:B------:R0:W2:Y:S01]  /*2dfb0*/  @P1 LDG.E.U8 R89, desc[UR20][R10.64] ;  /* 0x000000140a591981 */ /* 0x0000a2000c1e1100 */
[----:B------:R-:W-:Y:S01]  /*2dfc0*/  PRMT R87, RZ, 0x7610, R87 ;  /* 0x00007610ff577816 */ /* 0x000fe20000000057 */
[----:B0-----:R-:W-:Y:S02]  /*2dfd0*/  @P1 IMAD.MOV.U32 R10, RZ, RZ, R13 ;  /* 0x000000ffff0a1224 */ /* 0x001fe400078e000d */
[----:B------:R-:W-:-:S05]  /*2dfe0*/  @P1 IMAD.MOV.U32 R11, RZ, RZ, R25 ;  /* 0x000000ffff0b1224 */ /* 0x000fca00078e0019 */
[----:B------:R0:W2:Y:S01]  /*2dff0*/  @P1 LDG.E.U8 R88, desc[UR20][R10.64] ;  /* 0x000000140a581981 */ /* 0x0000a2000c1e1100 */
[----:B------:R-:W-:Y:S01]  /*2e000*/  PRMT R86, RZ, 0x7610, R86 ;  /* 0x00007610ff567816 */ /* 0x000fe20000000056 */
[----:B0-----:R-:W-:Y:S02]  /*2e010*/  @P4 IMAD.MOV.U32 R10, RZ, RZ, R14 ;  /* 0x000000ffff0a4224 */ /* 0x001fe400078e000e */
[----:B------:R-:W-:-:S05]  /*2e020*/  @P4 IMAD.MOV.U32 R11, RZ, RZ, R19 ;  /* 0x000000ffff0b4224 */ /* 0x000fca00078e0013 */
[----:B------:R0:W2:Y:S02]  /*2e030*/  @P4 LDG.E.U8 R87, desc[UR20][R10.64] ;  /* 0x000000140a574981 */ /* 0x0000a4000c1e1100 */
[----:B0-----:R-:W-:Y:S02]  /*2e040*/  @P4 IMAD.MOV.U32 R10, RZ, RZ, R28 ;  /* 0x000000ffff0a4224 */ /* 0x001fe400078e001c */
[----:B---3--:R-:W-:Y:S01]  /*2e050*/  STL [R1+0x10c8], R90 ;  /* 0x0010c85a01007387 */ /* 0x008fe20000100800 */
[----:B------:R-:W-:-:S03]  /*2e060*/  ISETP.GT.AND P3, PT, R9, 0x4d, PT ;  /* 0x0000004d0900780c */ /* 0x000fc60003f64270 */
[----:B------:R-:W3:Y:S04]  /*2e070*/  LDL R24, [R1+0xc14] ;  /* 0x000c140001187983 */ /* 0x000ee80000100800 */
[----:B------:R-:W3:Y:S04]  /*2e080*/  LDL R17, [R1+0xc18] ;  /* 0x000c180001117983 */ /* 0x000ee80000100800 */
[----:B------:R-:W3:Y:S04]  /*2e090*/  LDL R25, [R1+0xc1c] ;  /* 0x000c1c0001197983 */ /* 0x000ee80000100800 */
[----:B------:R-:W3:Y:S01]  /*2e0a0*/  LDL R13, [R1+0xc20] ;  /* 0x000c2000010d7983 */ /* 0x000ee20000100800 */
[----:B------:R-:W-:-:S03]  /*2e0b0*/  PRMT R85, RZ, 0x7610, R85 ;  /* 0x00007610ff557816 */ /* 0x000fc60000000055 */
[----:B------:R-:W3:Y:S04]  /*2e0c0*/  LDL R19, [R1+0xc24] ;  /* 0x000c240001137983 */ /* 0x000ee80000100800 */
[----:B------:R-:W3:Y:S01]  /*2e0d0*/  LDL R14, [R1+0xc28] ;  /* 0x000c2800010e7983 */ /* 0x000ee20000100800 */
[----:B----4-:R-:W-:-:S05]  /*2e0e0*/  @P4 IMAD.MOV.U32 R11, RZ, RZ, R33 ;  /* 0x000000ffff0b4224 */ /* 0x010fca00078e0021 */
[----:B------:R0:W4:Y:S02]  /*2e0f0*/  @P4 LDG.E.U8 R86, desc[UR20][R10.64] ;  /* 0x000000140a564981 */ /* 0x000124000c1e1100 */
[----:B0-----:R-:W-:Y:S02]  /*2e100*/  @P3 IMAD.MOV.U32 R10, RZ, RZ, R21 ;  /* 0x000000ffff0a3224 */ /* 0x001fe400078e0015 */
[----:B------:R-:W-:-:S05]  /*2e110*/  @P3 IMAD.MOV.U32 R11, RZ, RZ, R27 ;  /* 0x000000ffff0b3224 */ /* 0x000fca00078e001b */
[----:B------:R3:W4:Y:S01]  /*2e120*/  @P3 LDG.E.U8 R85, desc[UR20][R10.64] ;  /* 0x000000140a553981 */ /* 0x000722000c1e1100 */
[----:B------:R-:W-:Y:S02]  /*2e130*/  ISETP.GT.AND P1, PT, R9, 0x4e, PT ;  /* 0x0000004e0900780c */ /* 0x000fe40003f24270 */
[----:B------:R-:W-:Y:S02]  /*2e140*/  PRMT R84, RZ, 0x7610, R84 ;  /* 0x00007610ff547816 */ /* 0x000fe40000000054 */
[----:B------:R-:W-:Y:S01]  /*2e150*/  PRMT R23, RZ, 0x7610, R23 ;  /* 0x00007610ff177816 */ /* 0x000fe20000000017 */
[----:B--2---:R-:W-:Y:S01]  /*2e160*/  STL [R1+0x1090], R87 ;  /* 0x0010905701007387 */ /* 0x004fe20000100800 */
[----:B---3--:R-:W-:Y:S02]  /*2e170*/  @P3 IMAD.MOV.U32 R11, RZ, RZ, R24 ;  /* 0x000000ffff0b3224 */ /* 0x008fe400078e0018 */
[----:B------:R-:W-:-:S05]  /*2e180*/  @P3 IMAD.MOV.U32 R10, RZ, RZ, R17 ;  /* 0x000000ffff0a3224 */ /* 0x000fca00078e0011 */
[----:B------:R0:W2:Y:S02]  /*2e190*/  @P3 LDG.E.U8 R84, desc[UR20][R10.64] ;  /* 0x000000140a543981 */ /* 0x0000a4000c1e1100 */
[----:B0-----:R-:W-:Y:S02]  /*2e1a0*/  @P1 IMAD.MOV.U32 R10, RZ, RZ, R13 ;  /* 0x000000ffff0a1224 */ /* 0x001fe400078e000d */
[----:B------:R-:W-:-:S05]  /*2e1b0*/  @P1 IMAD.MOV.U32 R11, RZ, RZ, R25 ;  /* 0x000000ffff0b1224 */ /* 0x000fca00078e0019 */
[----:B------:R0:W3:Y:S04]  /*2e1c0*/  @P1 LDG.E.U8 R23, desc[UR20][R10.64] ;  /* 0x000000140a171981 */ /* 0x0000e8000c1e1100 */
[----:B----4-:R-:W-:Y:S04]  /*2e1d0*/  STL [R1+0x1094], R86 ;  /* 0x0010945601007387 */ /* 0x010fe80000100800 */
[----:B------:R-:W4:Y:S04]  /*2e1e0*/  LDL R27, [R1+0xc2c] ;  /* 0x000c2c00011b7983 */ /* 0x000f280000100800 */
[----:B------:R-:W4:Y:S04]  /*2e1f0*/  LDL R21, [R1+0xc30] ;  /* 0x000c300001157983 */ /* 0x000f280000100800 */
[----:B------:R-:W-:Y:S04]  /*2e200*/  STL [R1+0x1088], R85 ;  /* 0x0010885501007387 */ /* 0x000fe80000100800 */
[----:B------:R-:W4:Y:S04]  /*2e210*/  LDL R24, [R1+0xc34] ;  /* 0x000c340001187983 */ /* 0x000f280000100800 */
[----:B------:R-:W4:Y:S01]  /*2e220*/  LDL R17, [R1+0xc38] ;  /* 0x000c380001117983 */ /* 0x000f220000100800 */
[----:B------:R-:W-:Y:S01]  /*2e230*/  ISETP.GT.AND P4, PT, R9, 0x4f, PT ;  /* 0x0000004f0900780c */ /* 0x000fe20003f84270 */
[----:B0-----:R-:W-:Y:S01]  /*2e240*/  @P1 IMAD.MOV.U32 R10, RZ, RZ, R14 ;  /* 0x000000ffff0a1224 */ /* 0x001fe200078e000e */
[----:B------:R-:W-:Y:S01]  /*2e250*/  PRMT R32, RZ, 0x7610, R32 ;  /* 0x00007610ff207816 */ /* 0x000fe20000000020 */
[----:B------:R-:W-:Y:S01]  /*2e260*/  @P1 IMAD.MOV.U32 R11, RZ, RZ, R19 ;  /* 0x000000ffff0b1224 */ /* 0x000fe200078e0013 */
[----:B------:R-:W-:-:S04]  /*2e270*/  PRMT R26, RZ, 0x7610, R26 ;  /* 0x00007610ff1a7816 */ /* 0x000fc8000000001a */
[----:B------:R4:W4:Y:S01]  /*2e280*/  @P1 LDG.E.U8 R32, desc[UR20][R10.64] ;  /* 0x000000140a201981 */ /* 0x000922000c1e1100 */
[----:B------:R-:W-:-:S03]  /*2e290*/  PRMT R31, RZ, 0x7610, R31 ;  /* 0x00007610ff1f7816 */ /* 0x000fc6000000001f */
[----:B--2---:R-:W-:Y:S04]  /*2e2a0*/  STL [R1+0x108c], R84 ;  /* 0x00108c5401007387 */ /* 0x004fe80000100800 */
[----:B------:R-:W2:Y:S04]  /*2e2b0*/  LDL R25, [R1+0xc3c] ;  /* 0x000c3c0001197983 */ /* 0x000ea80000100800 */
[----:B------:R-:W2:Y:S04]  /*2e2c0*/  LDL R13, [R1+0xc40] ;  /* 0x000c4000010d7983 */ /* 0x000ea80000100800 */
[----:B---3--:R0:W-:Y:S04]  /*2e2d0*/  STL [R1+0x264], R23 ;  /* 0x0002641701007387 */ /* 0x0081e80000100800 */
[----:B------:R-:W3:Y:S04]  /*2e2e0*/  LDL R14, [R1+0xc48] ;  /* 0x000c4800010e7983 */ /* 0x000ee80000100800 */
[----:B------:R-:W3:Y:S04]  /*2e2f0*/  LDL R19, [R1+0xc50] ;  /* 0x000c500001137983 */ /* 0x000ee80000100800 */
[----:B0-----:R-:W3:Y:S04]  /*2e300*/  LDL R23, [R1+0xc44] ;  /* 0x000c440001177983 */ /* 0x001ee80000100800 */
[----:B------:R-:W3:Y:S01]  /*2e310*/  LDL R28, [R1+0xc4c] ;  /* 0x000c4c00011c7983 */ /* 0x000ee20000100800 */
[----:B----4-:R-:W-:-:S03]  /*2e320*/  @P4 IMAD.MOV.U32 R11, RZ, RZ, R27 ;  /* 0x000000ffff0b4224 */ /* 0x010fc600078e001b */
[----:B------:R-:W4:Y:S01]  /*2e330*/  LDL R27, [R1+0xc54] ;  /* 0x000c5400011b7983 */ /* 0x000f220000100800 */
[----:B------:R-:W-:-:S03]  /*2e340*/  @P4 IMAD.MOV.U32 R10, RZ, RZ, R21 ;  /* 0x000000ffff0a4224 */ /* 0x000fc600078e0015 */
[----:B------:R-:W4:Y:S04]  /*2e350*/  LDL R21, [R1+0xc58] ;  /* 0x000c580001157983 */ /* 0x000f280000100800 */
[----:B------:R0:W4:Y:S02]  /*2e360*/  @P4 LDG.E.U8 R26, desc[UR20][R10.64] ;  /* 0x000000140a1a4981 */ /* 0x000124000c1e1100 */
[----:B0-----:R-:W-:Y:S02]  /*2e370*/  @P4 IMAD.MOV.U32 R11, RZ, RZ, R24 ;  /* 0x000000ffff0b4224 */ /* 0x001fe400078e0018 */
[----:B------:R-:W-:-:S05]  /*2e380*/  @P4 IMAD.MOV.U32 R10, RZ, RZ, R17 ;  /* 0x000000ffff0a4224 */ /* 0x000fca00078e0011 */
[----:B------:R2:W4:Y:S01]  /*2e390*/  @P4 LDG.E.U8 R31, desc[UR20][R10.64] ;  /* 0x000000140a1f4981 */ /* 0x000522000c1e1100 */
[C---:B------:R-:W-:Y:S02]  /*2e3a0*/  ISETP.GT.AND P3, PT, R9.reuse, 0x50, PT ;  /* 0x000000500900780c */ /* 0x040fe40003f64270 */
[----:B------:R-:W-:Y:S02]  /*2e3b0*/  ISETP.GT.AND P1, PT, R9, 0x51, PT ;  /* 0x000000510900780c */ /* 0x000fe40003f24270 */
[----:B------:R-:W-:Y:S02]  /*2e3c0*/  PRMT R83, RZ, 0x7610, R83 ;  /* 0x00007610ff537816 */ /* 0x000fe40000000053 */
[----:B------:R-:W-:Y:S02]  /*2e3d0*/  PRMT R82, RZ, 0x7610, R82 ;  /* 0x00007610ff527816 */ /* 0x000fe40000000052 */
[----:B------:R-:W-:-:S05]  /*2e3e0*/  PRMT R81, RZ, 0x7610, R81 ;  /* 0x00007610ff517816 */ /* 0x000fca0000000051 */
[----:B--2---:R-:W-:Y:S02]  /*2e3f0*/  @P3 IMAD.MOV.U32 R11, RZ, RZ, R25 ;  /* 0x000000ffff0b3224 */ /* 0x004fe400078e0019 */
[----:B------:R-:W-:-:S05]  /*2e400*/  @P3 IMAD.MOV.U32 R10, RZ, RZ, R13 ;  /* 0x000000ffff0a3224 */ /* 0x000fca00078e000d */
[----:B------:R3:W2:Y:S02]  /*2e410*/  @P3 LDG.E.U8 R83, desc[UR20][R10.64] ;  /* 0x000000140a533981 */ /* 0x0006a4000c1e1100 */
[----:B---3--:R-:W-:Y:S02]  /*2e420*/  @P3 IMAD.MOV.U32 R10, RZ, RZ, R14 ;  /* 0x000000ffff0a3224 */ /* 0x008fe400078e000e */
[----:B------:R-:W-:-:S05]  /*2e430*/  @P3 IMAD.MOV.U32 R11, RZ, RZ, R23 ;  /* 0x000000ffff0b3224 */ /* 0x000fca00078e0017 */
[----:B------:R0:W3:Y:S02]  /*2e440*/  @P3 LDG.E.U8 R82, desc[UR20][R10.64] ;  /* 0x000000140a523981 */ /* 0x0000e4000c1e1100 */
[----:B0-----:R-:W-:Y:S02]  /*2e450*/  @P1 IMAD.MOV.U32 R10, RZ, RZ, R19 ;  /* 0x000000ffff0a1224 */ /* 0x001fe400078e0013 */
[----:B------:R-:W-:-:S05]  /*2e460*/  @P1 IMAD.MOV.U32 R11, RZ, RZ, R28 ;  /* 0x000000ffff0b1224 */ /* 0x000fca00078e001c */
[----:B------:R0:W2:Y:S04]  /*2e470*/  @P1 LDG.E.U8 R81, desc[UR20][R10.64] ;  /* 0x000000140a511981 */ /* 0x0000a8000c1e1100 */
[----:B----4-:R1:W-:Y:S04]  /*2e480*/  STL [R1+0x25c], R26 ;  /* 0x00025c1a01007387 */ /* 0x0103e80000100800 */
[----:B------:R-:W4:Y:S04]  /*2e490*/  LDL R17, [R1+0xc60] ;  /* 0x000c600001117983 */ /* 0x000f280000100800 */
[----:B------:R-:W2:Y:S04]  /*2e4a0*/  LDL R24, [R1+0xc68] ;  /* 0x000c680001187983 */ /* 0x000ea80000100800 */
[----:B-1----:R-:W2:Y:S04]  /*2e4b0*/  LDL R26, [R1+0xc5c] ;  /* 0x000c5c00011a7983 */ /* 0x002ea80000100800 */
[----:B------:R-:W3:Y:S04]  /*2e4c0*/  LDL R25, [R1+0xc64] ;  /* 0x000c640001197983 */ /* 0x000ee80000100800 */
[----:B------:R-:W3:Y:S04]  /*2e4d0*/  LDL R13, [R1+0xc70] ;  /* 0x000c7000010d7983 */ /* 0x000ee80000100800 */
[----:B------:R-:W3:Y:S04]  /*2e4e0*/  LDL R23, [R1+0xc6c] ;  /* 0x000c6c0001177983 */ /* 0x000ee80000100800 */
[----:B------:R-:W3:Y:S04]  /*2e4f0*/  LDL R14, [R1+0xc78] ;  /* 0x000c7800010e7983 */ /* 0x000ee80000100800 */
[----:B------:R-:W3:Y:S04]  /*2e500*/  LDL R19, [R1+0xc74] ;  /* 0x000c740001137983 */ /* 0x000ee80000100800 */
[----:B------:R-:W3:Y:S04]  /*2e510*/  LDL R28, [R1+0xc80] ;  /* 0x000c8000011c7983 */ /* 0x000ee80000100800 */
[----:B------:R-:W-:Y:S04]  /*2e520*/  STL [R1+0x260], R32 ;  /* 0x0002602001007387 */ /* 0x000fe80000100800 */
[----:B------:R1:W-:Y:S01]  /*2e530*/  STL [R1+0x258], R31 ;  /* 0x0002581f01007387 */ /* 0x0003e20000100800 */
[----:B0-----:R-:W-:-:S02]  /*2e540*/  @P1 IMAD.MOV.U32 R10, RZ, RZ, R21 ;  /* 0x000000ffff0a1224 */ /* 0x001fc400078e0015 */
[----:B------:R-:W-:Y:S01]  /*2e550*/  @P1 IMAD.MOV.U32 R11, RZ, RZ, R27 ;  /* 0x000000ffff0b1224 */ /* 0x000fe200078e001b */
[----:B------:R-:W3:Y:S04]  /*2e560*/  LDL R21, [R1+0xc88] ;  /* 0x000c880001157983 */ /* 0x000ee80000100800 */
[----:B------:R-:W3:Y:S04]  /*2e570*/  LDL R27, [R1+0xc84] ;  /* 0x000c8400011b7983 */ /* 0x000ee80000100800 */
[----:B-1----:R-:W3:Y:S01]  /*2e580*/  LDL R31, [R1+0xc7c] ;  /* 0x000c7c00011f7983 */ /* 0x002ee20000100800 */
[----:B------:R-:W-:-:S02]  /*2e590*/  ISETP.GT.AND P4, PT, R9, 0x52, PT ;  /* 0x000000520900780c */ /* 0x000fc40003f84270 */
[----:B------:R-:W-:Y:S02]  /*2e5a0*/  PRMT R80, RZ, 0x7610, R80 ;  /* 0x00007610ff507816 */ /* 0x000fe40000000050 */
[C---:B------:R-:W-:Y:S02]  /*2e5b0*/  ISETP.GT.AND P3, PT, R9.reuse, 0x53, PT ;  /* 0x000000530900780c */ /* 0x040fe40003f64270 */
[----:B------:R-:W-:Y:S02]  /*2e5c0*/  PRMT R79, RZ, 0x7610, R79 ;  /* 0x00007610ff4f7816 */ /* 0x000fe4000000004f */
[----:B------:R4:W3:Y:S01]  /*2e5d0*/  @P1 LDG.E.U8 R80, desc[UR20][R10.64] ;  /* 0x000000140a501981 */ /* 0x0008e2000c1e1100 */
[----:B------:R-:W-:Y:S02]  /*2e5e0*/  PRMT R78, RZ, 0x7610, R78 ;  /* 0x00007610ff4e7816 */ /* 0x000fe4000000004e */
[----:B------:R-:W-:Y:S02]  /*2e5f0*/  ISETP.GT.AND P1, PT, R9, 0x54, PT ;  /* 0x000000540900780c */ /* 0x000fe40003f24270 */
[----:B------:R-:W-:-:S02]  /*2e600*/  PRMT R77, RZ, 0x7610, R77 ;  /* 0x00007610ff4d7816 */ /* 0x000fc4000000004d */
[----:B------:R-:W-:Y:S02]  /*2e610*/  PRMT R76, RZ, 0x7610, R76 ;  /* 0x00007610ff4c7816 */ /* 0x000fe4000000004c */
[----:B------:R-:W-:Y:S02]  /*2e620*/  PRMT R75, RZ, 0x7610, R75 ;  /* 0x00007610ff4b7816 */ /* 0x000fe4000000004b */
[----:B------:R-:W-:Y:S01]  /*2e630*/  PRMT R74, RZ, 0x7610, R74 ;  /* 0x00007610ff4a7816 */ /* 0x000fe2000000004a */
[----:B----4-:R-:W-:Y:S02]  /*2e640*/  @P4 IMAD.MOV.U32 R10, RZ, RZ, R17 ;  /* 0x000000ffff0a4224 */ /* 0x010fe400078e0011 */
[----:B------:R-:W4:Y:S01]  /*2e650*/  LDL R17, [R1+0xc90] ;  /* 0x000c900001117983 */ /* 0x000f220000100800 */
[----:B--2---:R-:W-:-:S03]  /*2e660*/  @P4 IMAD.MOV.U32 R11, RZ, RZ, R26 ;  /* 0x000000ffff0b4224 */ /* 0x004fc600078e001a */
[----:B------:R-:W2:Y:S04]  /*2e670*/  LDL R26, [R1+0xc8c] ;  /* 0x000c8c00011a7983 */ /* 0x000ea80000100800 */
[----:B------:R0:W2:Y:S02]  /*2e680*/  @P4 LDG.E.U8 R79, desc[UR20][R10.64] ;  /* 0x000000140a4f4981 */ /* 0x0000a4000c1e1100 */
[----:B0-----:R-:W-:Y:S02]  /*2e690*/  @P4 IMAD.MOV.U32 R10, RZ, RZ, R24 ;  /* 0x000000ffff0a4224 */ /* 0x001fe400078e0018 */
[----:B---3--:R-:W-:Y:S01]  /*2e6a0*/  @P4 IMAD.MOV.U32 R11, RZ, RZ, R25 ;  /* 0x000000ffff0b4224 */ /* 0x008fe200078e0019 */
[----:B------:R-:W3:Y:S04]  /*2e6b0*/  LDL R24, [R1+0xc98] ;  /* 0x000c980001187983 */ /* 0x000ee80000100800 */
[----:B------:R0:W3:Y:S04]  /*2e6c0*/  @P4 LDG.E.U8 R78, desc[UR20][R10.64] ;  /* 0x000000140a4e4981 */ /* 0x0000e8000c1e1100 */
[----:B------:R-:W3:Y:S01]  /*2e6d0*/  LDL R25, [R1+0xc94] ;  /* 0x000c940001197983 */ /* 0x000ee20000100800 */
[----:B0-----:R-:W-:-:S02]  /*2e6e0*/  @P3 IMAD.MOV.U32 R10, RZ, RZ, R13 ;  /* 0x000000ffff0a3224 */ /* 0x001fc400078e000d */
[----:B------:R-:W-:Y:S01]  /*2e6f0*/  @P3 IMAD.MOV.U32 R11, RZ, RZ, R23 ;  /* 0x000000ffff0b3224 */ /* 0x000fe200078e0017 */
[----:B------:R-:W3:Y:S04]  /*2e700*/  LDL R13, [R1+0xca0] ;  /* 0x000ca000010d7983 */ /* 0x000ee80000100800 */
[----:B------:R0:W3:Y:S04]  /*2e710*/  @P3 LDG.E.U8 R77, desc[UR20][R10.64] ;  /* 0x000000140a4d3981 */ /* 0x0000e8000c1e1100 */
[----:B------:R-:W3:Y:S01]  /*2e720*/  LDL R23, [R1+0xc9c] ;  /* 0x000c9c0001177983 */ /* 0x000ee20000100800 */
[----:B0-----:R-:W-:-:S02]  /*2e730*/  @P3 IMAD.MOV.U32 R10, RZ, RZ, R14 ;  /* 0x000000ffff0a3224 */ /* 0x001fc400078e000e */
[----:B------:R-:W-:Y:S01]  /*2e740*/  @P3 IMAD.MOV.U32 R11, RZ, RZ, R19 ;  /* 0x000000ffff0b3224 */ /* 0x000fe200078e0013 */
[----:B------:R-:W-:Y:S01]  /*2e750*/  ISETP.GT.AND P4, PT, R9, 0x55, PT ;  /* 0x000000550900780c */ /* 0x000fe20003f84270 */
[----:B------:R-:W3:Y:S04]  /*2e760*/  LDL R19, [R1+0xca4] ;  /* 0x000ca40001137983 */ /* 0x000ee80000100800 */
[----:B------:R0:W3:Y:S04]  /*2e770*/  @P3 LDG.E.U8 R76, desc[UR20][R10.64] ;  /* 0x000000140a4c3981 */ /* 0x0000e8000c1e1100 */
[----:B------:R-:W3:Y:S01]  /*2e780*/  LDL R14, [R1+0xca8] ;  /* 0x000ca800010e7983 */ /* 0x000ee20000100800 */
[----:B0-----:R-:W-:-:S02]  /*2e790*/  @P1 IMAD.MOV.U32 R10, RZ, RZ, R28 ;  /* 0x000000ffff0a1224 */ /* 0x001fc400078e001c */
[----:B------:R-:W-:-:S05]  /*2e7a0*/  @P1 IMAD.MOV.U32 R11, RZ, RZ, R31 ;  /* 0x000000ffff0b1224 */ /* 0x000fca00078e001f */
[----:B------:R0:W3:Y:S02]  /*2e7b0*/  @P1 LDG.E.U8 R75, desc[UR20][R10.64] ;  /* 0x000000140a4b1981 */ /* 0x0000e4000c1e1100 */
[----:B0-----:R-:W-:Y:S02]  /*2e7c0*/  @P1 IMAD.MOV.U32 R10, RZ, RZ, R21 ;  /* 0x000000ffff0a1224 */ /* 0x001fe400078e0015 */
[----:B------:R-:W-:-:S05]  /*2e7d0*/  @P1 IMAD.MOV.U32 R11, RZ, RZ, R27 ;  /* 0x000000ffff0b1224 */ /* 0x000fca00078e001b */
[----:B------:R4:W3:Y:S01]  /*2e7e0*/  @P1 LDG.E.U8 R74, desc[UR20][R10.64] ;  /* 0x000000140a4a1981 */ /* 0x0008e2000c1e1100 */
[----:B------:R-:W-:Y:S02]  /*2e7f0*/  PRMT R73, RZ, 0x7610, R73 ;  /* 0x00007610ff497816 */ /* 0x000fe40000000049 */
[----:B------:R-:W-:Y:S02]  /*2e800*/  ISETP.GT.AND P3, PT, R9, 0x56, PT ;  /* 0x000000560900780c */ /* 0x000fe40003f64270 */
[----:B------:R-:W-:Y:S02]  /*2e810*/  PRMT R72, RZ, 0x7610, R72 ;  /* 0x00007610ff487816 */ /* 0x000fe40000000048 */
[----:B------:R-:W-:Y:S01]  /*2e820*/  PRMT R22, RZ, 0x7610, R22 ;  /* 0x00007610ff167816 */ /* 0x000fe20000000016 */
[----:B----4-:R-:W-:Y:S02]  /*2e830*/  @P4 IMAD.MOV.U32 R10, RZ, RZ, R17 ;  /* 0x000000ffff0a4224 */ /* 0x010fe400078e0011 */
[----:B--2---:R-:W-:-:S05]  /*2e840*/  @P4 IMAD.MOV.U32 R11, RZ, RZ, R26 ;  /* 0x000000ffff0b4224 */ /* 0x004fca00078e001a */
[----:B------:R3:W2:Y:S02]  /*2e850*/  @P4 LDG.E.U8 R73, desc[UR20][R10.64] ;  /* 0x000000140a494981 */ /* 0x0006a4000c1e1100 */
[----:B---3--:R-:W-:Y:S02]  /*2e860*/  @P4 IMAD.MOV.U32 R10, RZ, RZ, R24 ;  /* 0x000000ffff0a4224 */ /* 0x008fe400078e0018 */
[----:B------:R-:W-:-:S05]  /*2e870*/  @P4 IMAD.MOV.U32 R11, RZ, RZ, R25 ;  /* 0x000000ffff0b4224 */ /* 0x000fca00078e0019 */
[----:B------:R0:W3:Y:S02]  /*2e880*/  @P4 LDG.E.U8 R72, desc[UR20][R10.64] ;  /* 0x000000140a484981 */ /* 0x0000e4000c1e1100 */
[----:B0-----:R-:W-:Y:S02]  /*2e890*/  @P3 IMAD.MOV.U32 R10, RZ, RZ, R13 ;  /* 0x000000ffff0a3224 */ /* 0x001fe400078e000d */
[----:B------:R-:W-:-:S05]  /*2e8a0*/  @P3 IMAD.MOV.U32 R11, RZ, RZ, R23 ;  /* 0x000000ffff0b3224 */ /* 0x000fca00078e0017 */
[----:B------:R0:W4:Y:S04]  /*2e8b0*/  @P3 LDG.E.U8 R22, desc[UR20][R10.64] ;  /* 0x000000140a163981 */ /* 0x000128000c1e1100 */
[----:B------:R-:W-:Y:S04]  /*2e8c0*/  STL [R1+0x1098], R75 ;  /* 0x0010984b01007387 */ /* 0x000fe80000100800 */
        /* <DEDUP_REMOVED lines=15> */
[----:B---3--:R-:W-:Y:S04]  /*2e9c0*/  STL [R1+0x10a8], R72 ;  /* 0x0010a84801007387 */ /* 0x008fe80000100800 */
[----:B------:R-:W3:Y:S04]  /*2e9d0*/  LDL R24, [R1+0xcc4] ;  /* 0x000cc40001187983 */ /* 0x000ee80000100800 */
[----:B------:R-:W3:Y:S04]  /*2e9e0*/  LDL R13, [R1+0xcc8] ;  /* 0x000cc800010d7983 */ /* 0x000ee80000100800 */
[----:B------:R-:W3:Y:S04]  /*2e9f0*/  LDL R23, [R1+0xccc] ;  /* 0x000ccc0001177983 */ /* 0x000ee80000100800 */
[----:B------:R-:W3:Y:S01]  /*2ea00*/  LDL R19, [R1+0xcd0] ;  /* 0x000cd00001137983 */ /* 0x000ee20000100800 */
[----:B----4-:R-:W-:-:S02]  /*2ea10*/  @P1 IMAD.MOV.U32 R11, RZ, RZ, R28 ;  /* 0x000000ffff0b1224 */ /* 0x010fc400078e001c */
[----:B------:R-:W-:-:S05]  /*2ea20*/  @P1 IMAD.MOV.U32 R10, RZ, RZ, R21 ;  /* 0x000000ffff0a1224 */ /* 0x000fca00078e0015 */
[----:B------:R0:W4:Y:S02]  /*2ea30*/  @P1 LDG.E.U8 R20, desc[UR20][R10.64] ;  /* 0x000000140a141981 */ /* 0x000124000c1e1100 */
[----:B0-----:R-:W-:Y:S02]  /*2ea40*/  @P1 IMAD.MOV.U32 R11, RZ, RZ, R27 ;  /* 0x000000ffff0b1224 */ /* 0x001fe400078e001b */
[----:B------:R-:W-:-:S05]  /*2ea50*/  @P1 IMAD.MOV.U32 R10, RZ, RZ, R17 ;  /* 0x000000ffff0a1224 */ /* 0x000fca00078e0011 */
[----:B------:R2:W4:Y:S04]  /*2ea60*/  @P1 LDG.E.U8 R16, desc[UR20][R10.64] ;  /* 0x000000140a101981 */ /* 0x000528000c1e1100 */
[----:B------:R0:W-:Y:S04]  /*2ea70*/  STL [R1+0x254], R22 ;  /* 0x0002541601007387 */ /* 0x0001e80000100800 */
[----:B------:R-:W4:Y:S01]  /*2ea80*/  LDL R14, [R1+0xcd8] ;  /* 0x000cd800010e7983 */ /* 0x000f220000100800 */
[----:B------:R-:W-:-:S03]  /*2ea90*/  ISETP.GT.AND P4, PT, R9, 0x58, PT ;  /* 0x000000580900780c */ /* 0x000fc60003f84270 */
[----:B------:R-:W4:Y:S04]  /*2eaa0*/  LDL R21, [R1+0xcdc] ;  /* 0x000cdc0001157983 */ /* 0x000f280000100800 */
[----:B0-----:R-:W4:Y:S01]  /*2eab0*/  LDL R22, [R1+0xcd4] ;  /* 0x000cd40001167983 */ /* 0x001f220000100800 */
[----:B------:R-:W-:Y:S02]  /*2eac0*/  ISETP.GT.AND P3, PT, R9, 0x59, PT ;  /* 0x000000590900780c */ /* 0x000fe40003f64270 */
[----:B------:R-:W-:Y:S02]  /*2ead0*/  PRMT R71, RZ, 0x7610, R71 ;  /* 0x00007610ff477816 */ /* 0x000fe40000000047 */
[----:B------:R-:W-:Y:S02]  /*2eae0*/  PRMT R70, RZ, 0x7610, R70 ;  /* 0x00007610ff467816 */ /* 0x000fe40000000046 */
[----:B------:R-:W-:Y:S01]  /*2eaf0*/  PRMT R69, RZ, 0x7610, R69 ;  /* 0x00007610ff457816 */ /* 0x000fe20000000045 */
[----:B--2---:R-:W-:-:S02]  /*2eb00*/  @P4 IMAD.MOV.U32 R11, RZ, RZ, R26 ;  /* 0x000000ffff0b4224 */ /* 0x004fc400078e001a */
        /* <DEDUP_REMOVED lines=10> */
[----:B-1----:R-:W2:Y:S04]  /*2ebb0*/  LDL R20, [R1+0xce0] ;  /* 0x000ce00001147983 */ /* 0x002ea80000100800 */
[----:B------:R1:W-:Y:S04]  /*2ebc0*/  STL [R1+0x248], R16 ;  /* 0x0002481001007387 */ /* 0x0003e80000100800 */
[----:B------:R-:W3:Y:S04]  /*2ebd0*/  LDL R28, [R1+0xcec] ;  /* 0x000cec00011c7983 */ /* 0x000ee80000100800 */
[----:B------:R-:W3:Y:S04]  /*2ebe0*/  LDL R27, [R1+0xcf0] ;  /* 0x000cf000011b7983 */ /* 0x000ee80000100800 */
[----:B-1----:R-:W3:Y:S04]  /*2ebf0*/  LDL R16, [R1+0xce8] ;  /* 0x000ce80001107983 */ /* 0x002ee80000100800 */
[----:B------:R-:W3:Y:S04]  /*2ec00*/  LDL R25, [R1+0xcf4] ;  /* 0x000cf40001197983 */ /* 0x000ee80000100800 */
[----:B------:R-:W3:Y:S04]  /*2ec10*/  LDL R13, [R1+0xcf8] ;  /* 0x000cf800010d7983 */ /* 0x000ee80000100800 */
[----:B------:R-:W3:Y:S04]  /*2ec20*/  LDL R24, [R1+0xcfc] ;  /* 0x000cfc0001187983 */ /* 0x000ee80000100800 */
[----:B------:R-:W3:Y:S01]  /*2ec30*/  LDL R19, [R1+0xd00] ;  /* 0x000d000001137983 */ /* 0x000ee20000100800 */
[----:B0-----:R-:W-:-:S03]  /*2ec40*/  @P3 IMAD.MOV.U32 R10, RZ, RZ, R14 ;  /* 0x000000ffff0a3224 */ /* 0x001fc600078e000e */
[----:B------:R-:W-:Y:S04]  /*2ec50*/  STL [R1+0x250], R30 ;  /* 0x0002501e01007387 */ /* 0x000fe80000100800 */
[----:B------:R-:W3:Y:S04]  /*2ec60*/  LDL R26, [R1+0xe44] ;  /* 0x000e4400011a7983 */ /* 0x000ee80000100800 */
[----:B------:R-:W3:Y:S04]  /*2ec70*/  LDL R14, [R1+0xe48] ;  /* 0x000e4800010e7983 */ /* 0x000ee80000100800 */
[----:B------:R-:W3:Y:S01]  /*2ec80*/  LDL R23, [R1+0xe4c] ;  /* 0x000e4c0001177983 */ /* 0x000ee20000100800 */
[C---:B------:R-:W-:Y:S01]  /*2ec90*/  ISETP.GT.AND P1, PT, R9.reuse, 0x5a, PT ;  /* 0x0000005a0900780c */ /* 0x040fe20003f24270 */
[----:B------:R-:W-:Y:S01]  /*2eca0*/  @P3 IMAD.MOV.U32 R11, RZ, RZ, R22 ;  /* 0x000000ffff0b3224 */ /* 0x000fe200078e0016 */
[----:B------:R-:W-:Y:S01]  /*2ecb0*/  PRMT R68, RZ, 0x7610, R68 ;  /* 0x00007610ff447816 */ /* 0x000fe20000000044 */
[----:B------:R-:W3:Y:S01]  /*2ecc0*/  LDL R22, [R1+0xe50] ;  /* 0x000e500001167983 */ /* 0x000ee20000100800 */
[----:B------:R-:W-:-:S02]  /*2ecd0*/  ISETP.GT.AND P4, PT, R9, 0x5b, PT ;  /* 0x0000005b0900780c */ /* 0x000fc40003f84270 */
[----:B------:R-:W-:Y:S02]  /*2ece0*/  PRMT R67, RZ, 0x7610, R67 ;  /* 0x00007610ff437816 */ /* 0x000fe40000000043 */
[----:B------:R0:W3:Y:S01]  /*2ecf0*/  @P3 LDG.E.U8 R68, desc[UR20][R10.64] ;  /* 0x000000140a443981 */ /* 0x0000e2000c1e1100 */
[----:B------:R-:W-:-:S04]  /*2ed00*/  PRMT R66, RZ, 0x7610, R66 ;  /* 0x00007610ff427816 */ /* 0x000fc80000000042 */
[----:B0-----:R-:W-:Y:S01]  /*2ed10*/  @P1 IMAD.MOV.U32 R11, RZ, RZ, R21 ;  /* 0x000000ffff0b1224 */ /* 0x001fe200078e0015 */
[----:B------:R-:W-:Y:S01]  /*2ed20*/  ISETP.GT.AND P3, PT, R9, 0x5c, PT ;  /* 0x0000005c0900780c */ /* 0x000fe20003f64270 */
[----:B------:R-:W3:Y:S01]  /*2ed30*/  LDL R21, [R1+0xe54] ;  /* 0x000e540001157983 */ /* 0x000ee20000100800 */
[----:B------:R-:W-:Y:S02]  /*2ed40*/  PRMT R65, RZ, 0x7610, R65 ;  /* 0x00007610ff417816 */ /* 0x000fe40000000041 */
[----:B------:R-:W-:Y:S02]  /*2ed50*/  PRMT R64, RZ, 0x7610, R64 ;  /* 0x00007610ff407816 */ /* 0x000fe40000000040 */
[----:B------:R-:W-:Y:S02]  /*2ed60*/  PRMT R62, RZ, 0x7610, R62 ;  /* 0x00007610ff3e7816 */ /* 0x000fe4000000003e */
[----:B------:R-:W-:Y:S01]  /*2ed70*/  PRMT R60, RZ, 0x7610, R60 ;  /* 0x00007610ff3c7816 */ /* 0x000fe2000000003c */
[----:B--2---:R-:W-:-:S02]  /*2ed80*/  @P1 IMAD.MOV.U32 R10, RZ, RZ, R20 ;  /* 0x000000ffff0a1224 */ /* 0x004fc400078e0014 */
[----:B------:R-:W2:Y:S04]  /*2ed90*/  LDL R20, [R1+0xe58] ;  /* 0x000e580001147983 */ /* 0x000ea80000100800 */
[----:B------:R4:W2:Y:S02]  /*2eda0*/  @P1 LDG.E.U8 R67, desc[UR20][R10.64] ;  /* 0x000000140a431981 */ /* 0x0008a4000c1e1100 */
[----:B----4-:R-:W-:Y:S02]  /*2edb0*/  @P1 IMAD.MOV.U32 R11, RZ, RZ, R17 ;  /* 0x000000ffff0b1224 */ /* 0x010fe400078e0011 */
[----:B------:R-:W4:Y:S01]  /*2edc0*/  LDL R17, [R1+0xe5c] ;  /* 0x000e5c0001117983 */ /* 0x000f220000100800 */
[----:B---3--:R-:W-:-:S03]  /*2edd0*/  @P1 IMAD.MOV.U32 R10, RZ, RZ, R16 ;  /* 0x000000ffff0a1224 */ /* 0x008fc600078e0010 */
[----:B------:R-:W3:Y:S04]  /*2ede0*/  LDL R16, [R1+0xe60] ;  /* 0x000e600001107983 */ /* 0x000ee80000100800 */
[----:B------:R0:W3:Y:S02]  /*2edf0*/  @P1 LDG.E.U8 R66, desc[UR20][R10.64] ;  /* 0x000000140a421981 */ /* 0x0000e4000c1e1100 */
[----:B0-----:R-:W-:Y:S02]  /*2ee00*/  @P4 IMAD.MOV.U32 R10, RZ, RZ, R27 ;  /* 0x000000ffff0a4224 */ /* 0x001fe400078e001b */
[----:B------:R-:W-:-:S05]  /*2ee10*/  @P4 IMAD.MOV.U32 R11, RZ, RZ, R28 ;  /* 0x000000ffff0b4224 */ /* 0x000fca00078e001c */
[----:B------:R0:W3:Y:S01]  /*2ee20*/  @P4 LDG.E.U8 R65, desc[UR20][R10.64] ;  /* 0x000000140a414981 */ /* 0x0000e2000c1e1100 */
[----:B------:R-:W-:Y:S01]  /*2ee30*/  ISETP.GT.AND P1, PT, R9, 0x5d, PT ;  /* 0x0000005d0900780c */ /* 0x000fe20003f24270 */
[----:B0-----:R-:W-:Y:S02]  /*2ee40*/  @P4 IMAD.MOV.U32 R10, RZ, RZ, R13 ;  /* 0x000000ffff0a4224 */ /* 0x001fe400078e000d */
[----:B------:R-:W-:Y:S01]  /*2ee50*/  @P4 IMAD.MOV.U32 R11, RZ, RZ, R25 ;  /* 0x000000ffff0b4224 */ /* 0x000fe200078e0019 */
        /* <DEDUP_REMOVED lines=10> */
[----:B------:R-:W3:Y:S04]  /*2ef00*/  LDL R14, [R1+0xe78] ;  /* 0x000e7800010e7983 */ /* 0x000ee80000100800 */
[----:B------:R0:W3:Y:S02]  /*2ef10*/  @P3 LDG.E.U8 R60, desc[UR20][R10.64] ;  /* 0x000000140a3c3981 */ /* 0x0000e4000c1e1100 */
[----:B0-----:R-:W-:Y:S02]  /*2ef20*/  @P1 IMAD.MOV.U32 R11, RZ, RZ, R23 ;  /* 0x000000ffff0b1224 */ /* 0x001fe400078e0017 */
[----:B------:R-:W3:Y:S01]  /*2ef30*/  LDL R23, [R1+0xe74] ;  /* 0x000e740001177983 */ /* 0x000ee20000100800 */
[----:B------:R-:W-:Y:S01]  /*2ef40*/  ISETP.GT.AND P4, PT, R9, 0x5e, PT ;  /* 0x0000005e0900780c */ /* 0x000fe20003f84270 */
[----:B------:R-:W-:Y:S01]  /*2ef50*/  @P1 IMAD.MOV.U32 R10, RZ, RZ, R22 ;  /* 0x000000ffff0a1224 */ /* 0x000fe200078e0016 */
[----:B------:R-:W-:Y:S01]  /*2ef60*/  PRMT R58, RZ, 0x7610, R58 ;  /* 0x00007610ff3a7816 */ /* 0x000fe2000000003a */
[----:B------:R-:W3:Y:S01]  /*2ef70*/  LDL R22, [R1+0xe90] ;  /* 0x000e900001167983 */ /* 0x000ee20000100800 */
[----:B------:R-:W-:-:S04]  /*2ef80*/  PRMT R56, RZ, 0x7610, R56 ;  /* 0x00007610ff387816 */ /* 0x000fc80000000038 */
[----:B------:R0:W3:Y:S01]  /*2ef90*/  @P1 LDG.E.U8 R58, desc[UR20][R10.64] ;  /* 0x000000140a3a1981 */ /* 0x0000e2000c1e1100 */
[----:B------:R-:W-:Y:S02]  /*2efa0*/  ISETP.GT.AND P3, PT, R9, 0x5f, PT ;  /* 0x0000005f0900780c */ /* 0x000fe40003f64270 */
[----:B------:R-:W-:Y:S01]  /*2efb0*/  PRMT R18, RZ, 0x7610, R18 ;  /* 0x00007610ff127816 */ /* 0x000fe20000000012 */
[----:B0-----:R-:W-:Y:S01]  /*2efc0*/  @P1 IMAD.MOV.U32 R11, RZ, RZ, R21 ;  /* 0x000000ffff0b1224 */ /* 0x001fe200078e0015 */
[----:B------:R-:W-:Y:S01]  /*2efd0*/  PRMT R12, RZ, 0x7610, R12 ;  /* 0x00007610ff0c7816 */ /* 0x000fe2000000000c */
[----:B------:R-:W3:Y:S01]  /*2efe0*/  LDL R21, [R1+0xe7c] ;  /* 0x000e7c0001157983 */ /* 0x000ee20000100800 */
        /* <DEDUP_REMOVED lines=9> */
[----:B------:R0:W2:Y:S02]  /*2f080*/  @P4 LDG.E.U8 R18, desc[UR20][R10.64] ;  /* 0x000000140a124981 */ /* 0x0000a4000c1e1100 */
[----:B0-----:R-:W-:Y:S02]  /*2f090*/  @P4 IMAD.MOV.U32 R10, RZ, RZ, R13 ;  /* 0x000000ffff0a4224 */ /* 0x001fe400078e000d */
[----:B------:R-:W-:-:S05]  /*2f0a0*/  @P4 IMAD.MOV.U32 R11, RZ, RZ, R25 ;  /* 0x000000ffff0b4224 */ /* 0x000fca00078e0019 */
[----:B------:R0:W3:Y:S02]  /*2f0b0*/  @P4 LDG.E.U8 R12, desc[UR20][R10.64] ;  /* 0x000000140a0c4981 */ /* 0x0000e4000c1e1100 */
[----:B0-----:R-:W-:Y:S02]  /*2f0c0*/  @P3 IMAD.MOV.U32 R10, RZ, RZ, R19 ;  /* 0x000000ffff0a3224 */ /* 0x001fe400078e0013 */
[----:B------:R-:W-:-:S05]  /*2f0d0*/  @P3 IMAD.MOV.U32 R11, RZ, RZ, R24 ;  /* 0x000000ffff0b3224 */ /* 0x000fca00078e0018 */
[----:B------:R0:W4:Y:S02]  /*2f0e0*/  @P3 LDG.E.U8 R15, desc[UR20][R10.64] ;  /* 0x000000140a0f3981 */ /* 0x000124000c1e1100 */
[----:B0-----:R-:W-:Y:S02]  /*2f0f0*/  @P3 IMAD.MOV.U32 R10, RZ, RZ, R14 ;  /* 0x000000ffff0a3224 */ /* 0x001fe400078e000e */
[----:B------:R-:W-:-:S05]  /*2f100*/  @P3 IMAD.MOV.U32 R11, RZ, RZ, R23 ;  /* 0x000000ffff0b3224 */ /* 0x000fca00078e0017 */
[----:B------:R-:W4:Y:S04]  /*2f110*/  @P3 LDG.E.U8 R4, desc[UR20][R10.64] ;  /* 0x000000140a043981 */ /* 0x000f28000c1e1100 */
[----:B--2---:R0:W-:Y:S04]  /*2f120*/  STL [R1+0x244], R18 ;  /* 0x0002441201007387 */ /* 0x0041e80000100800 */
[----:B------:R-:W2:Y:S04]  /*2f130*/  LDL R13, [R1+0xe9c] ;  /* 0x000e9c00010d7983 */ /* 0x000ea80000100800 */
[----:B0-----:R-:W2:Y:S04]  /*2f140*/  LDL R18, [R1+0xe94] ;  /* 0x000e940001127983 */ /* 0x001ea80000100800 */
[----:B---3--:R0:W-:Y:S04]  /*2f150*/  STL [R1+0x240], R12 ;  /* 0x0002400c01007387 */ /* 0x0081e80000100800 */
[----:B------:R-:W3:Y:S04]  /*2f160*/  LDL R25, [R1+0xea4] ;  /* 0x000ea40001197983 */ /* 0x000ee80000100800 */
[----:B------:R-:W3:Y:S04]  /*2f170*/  LDL R19, [R1+0xea8] ;  /* 0x000ea80001137983 */ /* 0x000ee80000100800 */
[----:B0-----:R-:W3:Y:S04]  /*2f180*/  LDL R12, [R1+0xea0] ;  /* 0x000ea000010c7983 */ /* 0x001ee80000100800 */
[----:B------:R-:W3:Y:S04]  /*2f190*/  LDL R24, [R1+0xeac] ;  /* 0x000eac0001187983 */ /* 0x000ee80000100800 */
[----:B----4-:R0:W-:Y:S04]  /*2f1a0*/  STL [R1+0x23c], R15 ;  /* 0x00023c0f01007387 */ /* 0x0101e80000100800 */
[----:B------:R-:W4:Y:S04]  /*2f1b0*/  LDL R14, [R1+0xeb4] ;  /* 0x000eb400010e7983 */ /* 0x000f280000100800 */
[----:B0-----:R-:W4:Y:S04]  /*2f1c0*/  LDL R15, [R1+0xeb0] ;  /* 0x000eb000010f7983 */ /* 0x001f280000100800 */
[----:B------:R0:W-:Y:S01]  /*2f1d0*/  STL [R1+0x234], R4 ;  /* 0x0002340401007387 */ /* 0x0001e20000100800 */
[----:B------:R-:W-:-:S02]  /*2f1e0*/  ISETP.GT.AND P1, PT, R9, 0x60, PT ;  /* 0x000000600900780c */ /* 0x000fc40003f24270 */
[----:B------:R-:W-:Y:S01]  /*2f1f0*/  ISETP.GT.AND P4, PT, R9, 0x61, PT ;  /* 0x000000610900780c */ /* 0x000fe20003f84270 */
[----:B------:R-:W4:Y:S01]  /*2f200*/  LDL R23, [R1+0xd0c] ;  /* 0x000d0c0001177983 */ /* 0x000f220000100800 */
[----:B------:R-:W-:Y:S02]  /*2f210*/  PRMT R54, RZ, 0x7610, R54 ;  /* 0x00007610ff367816 */ /* 0x000fe40000000036 */
[----:B------:R-:W-:Y:S01]  /*2f220*/  PRMT R52, RZ, 0x7610, R52 ;  /* 0x00007610ff347816 */ /* 0x000fe20000000034 */
[----:B------:R-:W4:Y:S04]  /*2f230*/  LDL R28, [R1+0xd1c] ;  /* 0x000d1c00011c7983 */ /* 0x000f280000100800 */
[----:B0-----:R-:W4:Y:S02]  /*2f240*/  LDL R4, [R1+0xeb8] ;  /* 0x000eb80001047983 */ /* 0x001f240000100800 */
[----:B------:R-:W-:-:S02]  /*2f250*/  @P1 IMAD.MOV.U32 R10, RZ, RZ, R20 ;  /* 0x000000ffff0a1224 */ /* 0x000fc400078e0014 */
[----:B------:R-:W-:Y:S01]  /*2f260*/  @P1 IMAD.MOV.U32 R11, RZ, RZ, R21 ;  /* 0x000000ffff0b1224 */ /* 0x000fe200078e0015 */
[----:B------:R-:W4:Y:S04]  /*2f270*/  LDL R20, [R1+0xec0] ;  /* 0x000ec00001147983 */ /* 0x000f280000100800 */
[----:B------:R-:W4:Y:S04]  /*2f280*/  LDL R21, [R1+0xebc] ;  /* 0x000ebc0001157983 */ /* 0x000f280000100800 */
[----:B------:R0:W4:Y:S01]  /*2f290*/  @P1 LDG.E.U8 R54, desc[UR20][R10.64] ;  /* 0x000000140a361981 */ /* 0x000122000c1e1100 */
[----:B------:R-:W-:-:S02]  /*2f2a0*/  ISETP.GT.AND P3, PT, R9, 0x62, PT ;  /* 0x000000620900780c */ /* 0x000fc40003f64270 */
[----:B------:R-:W-:Y:S01]  /*2f2b0*/  PRMT R50, RZ, 0x7610, R50 ;  /* 0x00007610ff327816 */ /* 0x000fe20000000032 */
[----:B------:R-:W4:Y:S01]  /*2f2c0*/  LDL R26, [R1+0xd30] ;  /* 0x000d3000011a7983 */ /* 0x000f220000100800 */
[----:B------:R-:W-:-:S03]  /*2f2d0*/  PRMT R48, RZ, 0x7610, R48 ;  /* 0x00007610ff307816 */ /* 0x000fc60000000030 */
[----:B------:R-:W4:Y:S01]  /*2f2e0*/  LDL R27, [R1+0xd2c] ;  /* 0x000d2c00011b7983 */ /* 0x000f220000100800 */
[----:B0-----:R-:W-:Y:S02]  /*2f2f0*/  @P1 IMAD.MOV.U32 R10, RZ, RZ, R16 ;  /* 0x000000ffff0a1224 */ /* 0x001fe400078e0010 */
[----:B------:R-:W-:Y:S01]  /*2f300*/  @P1 IMAD.MOV.U32 R11, RZ, RZ, R17 ;  /* 0x000000ffff0b1224 */ /* 0x000fe200078e0011 */
[----:B------:R-:W4:Y:S04]  /*2f310*/  LDL R16, [R1+0xd08] ;  /* 0x000d080001107983 */ /* 0x000f280000100800 */
[----:B------:R0:W4:Y:S04]  /*2f320*/  @P1 LDG.E.U8 R52, desc[UR20][R10.64] ;  /* 0x000000140a341981 */ /* 0x000128000c1e1100 */
[----:B------:R-:W4:Y:S01]  /*2f330*/  LDL R17, [R1+0xd04] ;  /* 0x000d040001117983 */ /* 0x000f220000100800 */
[----:B------:R-:W-:-:S02]  /*2f340*/  ISETP.GT.AND P1, PT, R9, 0x63, PT ;  /* 0x000000630900780c */ /* 0x000fc40003f24270 */
[----:B------:R-:W-:Y:S01]  /*2f350*/  PRMT R29, RZ, 0x7610, R29 ;  /* 0x00007610ff1d7816 */ /* 0x000fe2000000001d */
[----:B------:R-:W4:Y:S01]  /*2f360*/  LDL R31, [R1+0xd4c] ;  /* 0x000d4c00011f7983 */ /* 0x000f220000100800 */
[----:B0-----:R-:W-:-:S03]  /*2f370*/  @P4 IMAD.MOV.U32 R11, RZ, RZ, R22 ;  /* 0x000000ffff0b4224 */ /* 0x001fc600078e0016 */
[----:B------:R-:W4:Y:S04]  /*2f380*/  LDL R22, [R1+0xd10] ;  /* 0x000d100001167983 */ /* 0x000f280000100800 */
[----:B------:R-:W4:Y:S04]  /*2f390*/  LDL R30, [R1+0xd50] ;  /* 0x000d5000011e7983 */ /* 0x000f280000100800 */
[----:B------:R-:W4:Y:S04]  /*2f3a0*/  LDL R33, [R1+0xd5c] ;  /* 0x000d5c0001217983 */ /* 0x000f280000100800 */
[----:B------:R-:W4:Y:S01]  /*2f3b0*/  LDL R32, [R1+0xd60] ;  /* 0x000d600001207983 */ /* 0x000f220000100800 */
[----:B--2---:R-:W-:-:S03]  /*2f3c0*/  @P4 IMAD.MOV.U32 R10, RZ, RZ, R18 ;  /* 0x000000ffff0a4224 */ /* 0x004fc600078e0012 */
[----:B------:R-:W2:Y:S04]  /*2f3d0*/  LDL R18, [R1+0xd18] ;  /* 0x000d180001127983 */ /* 0x000ea80000100800 */
[----:B------:R0:W2:Y:S02]  /*2f3e0*/  @P4 LDG.E.U8 R50, desc[UR20][R10.64] ;  /* 0x000000140a324981 */ /* 0x0000a4000c1e1100 */
[----:B0-----:R-:W-:Y:S02]  /*2f3f0*/  PRMT R10, RZ, 0x7610, R10 ;  /* 0x00007610ff0a7816 */ /* 0x001fe4000000000a */
[----:B---3--:R0:W3:Y:S02]  /*2f400*/  @P4 LDG.E.U8 R48, desc[UR20][R12.64] ;  /* 0x000000140c304981 */ /* 0x0080e4000c1e1100 */
[----:B0-----:R-:W-:-:S02]  /*2f410*/  @P3 IMAD.MOV.U32 R12, RZ, RZ, R19 ;  /* 0x000000ffff0c3224 */ /* 0x001fc400078e0013 */
[----:B------:R-:W-:Y:S01]  /*2f420*/  @P3 IMAD.MOV.U32 R13, RZ, RZ, R25 ;  /* 0x000000ffff0d3224 */ /* 0x000fe200078e0019 */
[----:B------:R-:W2:Y:S04]  /*2f430*/  LDL R19, [R1+0xd14] ;  /* 0x000d140001137983 */ /* 0x000ea80000100800 */
[----:B------:R-:W3:Y:S04]  /*2f440*/  LDL R25, [R1+0xd20] ;  /* 0x000d200001197983 */ /* 0x000ee80000100800 */
[----:B------:R4:W3:Y:S02]  /*2f450*/  @P3 LDG.E.U8 R10, desc[UR20][R12.64] ;  /* 0x000000140c0a3981 */ /* 0x0008e4000c1e1100 */
[----:B----4-:R-:W-:-:S02]  /*2f460*/  @P3 IMAD.MOV.U32 R12, RZ, RZ, R15 ;  /* 0x000000ffff0c3224 */ /* 0x010fc400078e000f */
[----:B------:R-:W-:Y:S02]  /*2f470*/  @P1 IMAD.MOV.U32 R15, RZ, RZ, R14 ;  /* 0x000000ffff0f1224 */ /* 0x000fe400078e000e */
[----:B------:R-:W-:Y:S02]  /*2f480*/  @P3 IMAD.MOV.U32 R13, RZ, RZ, R24 ;  /* 0x000000ffff0d3224 */ /* 0x000fe400078e0018 */
[----:B------:R-:W4:Y:S01]  /*2f490*/  LDL R24, [R1+0x34c] ;  /* 0x00034c0001187983 */ /* 0x000f220000100800 */
[----:B------:R-:W-:-:S03]  /*2f4a0*/  @P1 IMAD.MOV.U32 R14, RZ, RZ, R4 ;  /* 0x000000ffff0e1224 */ /* 0x000fc600078e0004 */
[----:B------:R-:W4:Y:S01]  /*2f4b0*/  LDL R4, [R1+0x350] ;  /* 0x0003500001047983 */ /* 0x000f220000100800 */
[----:B------:R-:W-:-:S06]  /*2f4c0*/  PRMT R11, RZ, 0x7610, R11 ;  /* 0x00007610ff0b7816 */ /* 0x000fcc000000000b */
[----:B------:R0:W4:Y:S01]  /*2f4d0*/  @P3 LDG.E.U8 R11, desc[UR20][R12.64] ;  /* 0x000000140c0b3981 */ /* 0x000122000c1e1100 */
[----:B------:R-:W-:Y:S02]  /*2f4e0*/  ISETP.GT.AND P3, PT, R9, 0x64, PT ;  /* 0x000000640900780c */ /* 0x000fe40003f64270 */
[----:B0-----:R-:W-:Y:S02]  /*2f4f0*/  PRMT R12, RZ, 0x7610, R12 ;  /* 0x00007610ff0c7816 */ /* 0x001fe4000000000c */
[----:B------:R-:W-:-:S04]  /*2f500*/  PRMT R13, RZ, 0x7610, R13 ;  /* 0x00007610ff0d7816 */ /* 0x000fc8000000000d */
[----:B------:R0:W4:Y:S02]  /*2f510*/  @P1 LDG.E.U8 R12, desc[UR20][R14.64] ;  /* 0x000000140e0c1981 */ /* 0x000124000c1e1100 */
[----:B0-----:R-:W-:Y:S02]  /*2f520*/  @P1 IMAD.MOV.U32 R14, RZ, RZ, R20 ;  /* 0x000000ffff0e1224 */ /* 0x001fe400078e0014 */
[----:B------:R-:W-:Y:S01]  /*2f530*/  @P1 IMAD.MOV.U32 R15, RZ, RZ, R21 ;  /* 0x000000ffff0f1224 */ /* 0x000fe200078e0015 */
[----:B------:R-:W-:Y:S01]  /*2f540*/  ISETP.GT.AND P4, PT, R9, 0x65, PT ;  /* 0x000000650900780c */ /* 0x000fe20003f84270 */
[----:B------:R-:W4:Y:S04]  /*2f550*/  LDL R21, [R1+0xd24] ;  /* 0x000d240001157983 */ /* 0x000f280000100800 */
[----:B------:R0:W4:Y:S04]  /*2f560*/  @P1 LDG.E.U8 R13, desc[UR20][R14.64] ;  /* 0x000000140e0d1981 */ /* 0x000128000c1e1100 */
[----:B------:R-:W4:Y:S01]  /*2f570*/  LDL R20, [R1+0xd28] ;  /* 0x000d280001147983 */ /* 0x000f220000100800 */
[----:B0-----:R-:W-:-:S02]  /*2f580*/  PRMT R14, RZ, 0x7610, R14 ;  /* 0x00007610ff0e7816 */ /* 0x001fc4000000000e */
[----:B------:R-:W-:-:S04]  /*2f590*/  PRMT R15, RZ, 0x7610, R15 ;  /* 0x00007610ff0f7816 */ /* 0x000fc8000000000f */
[----:B------:R0:W4:Y:S01]  /*2f5a0*/  @P3 LDG.E.U8 R14, desc[UR20][R16.64] ;  /* 0x00000014100e3981 */ /* 0x000122000c1e1100 */
[----:B------:R-:W-:Y:S01]  /*2f5b0*/  ISETP.GT.AND P1, PT, R9, 0x66, PT ;  /* 0x000000660900780c */ /* 0x000fe20003f24270 */
[----:B0-----:R-:W-:Y:S02]  /*2f5c0*/  @P3 IMAD.MOV.U32 R16, RZ, RZ, R22 ;  /* 0x000000ffff103224 */ /* 0x001fe400078e0016 */
[----:B------:R-:W-:Y:S01]  /*2f5d0*/  @P3 IMAD.MOV.U32 R17, RZ, RZ, R23 ;  /* 0x000000ffff113224 */ /* 0x000fe200078e0017 */
[----:B------:R-:W4:Y:S04]  /*2f5e0*/  LDL R22, [R1+0xd38] ;  /* 0x000d380001167983 */ /* 0x000f280000100800 */
[----:B------:R0:W4:Y:S04]  /*2f5f0*/  @P3 LDG.E.U8 R15, desc[UR20][R16.64] ;  /* 0x00000014100f3981 */ /* 0x000128000c1e1100 */
[----:B------:R-:W4:Y:S01]  /*2f600*/  LDL R23, [R1+0xd34] ;  /* 0x000d340001177983 */ /* 0x000f220000100800 */
[----:B0-----:R-:W-:-:S02]  /*2f610*/  PRMT R16, RZ, 0x7610, R16 ;  /* 0x00007610ff107816 */ /* 0x001fc40000000010 */
[----:B------:R-:W-:-:S04]  /*2f620*/  PRMT R17, RZ, 0x7610, R17 ;  /* 0x00007610ff117816 */ /* 0x000fc80000000011 */
[----:B--2---:R3:W2:Y:S02]  /*2f630*/  @P4 LDG.E.U8 R16, desc[UR20][R18.64] ;  /* 0x0000001412104981 */ /* 0x0046a4000c1e1100 */
[----:B---3--:R-:W-:Y:S02]  /*2f640*/  @P4 IMAD.MOV.U32 R18, RZ, RZ, R25 ;  /* 0x000000ffff124224 */ /* 0x008fe400078e0019 */
[----:B------:R-:W-:Y:S01]  /*2f650*/  @P4 IMAD.MOV.U32 R19, RZ, RZ, R28 ;  /* 0x000000ffff134224 */ /* 0x000fe200078e001c */
[----:B------:R-:W3:Y:S04]  /*2f660*/  LDL R25, [R1+0xd40] ;  /* 0x000d400001197983 */ /* 0x000ee80000100800 */
[----:B------:R4:W2:Y:S04]  /*2f670*/  @P4 LDG.E.U8 R17, desc[UR20][R18.64] ;  /* 0x0000001412114981 */ /* 0x0008a8000c1e1100 */
[----:B------:R-:W2:Y:S01]  /*2f680*/  LDL R28, [R1+0xd3c] ;  /* 0x000d3c00011c7983 */ /* 0x000ea20000100800 */
[----:B----4-:R-:W-:-:S03]  /*2f690*/  @P1 IMAD.MOV.U32 R19, RZ, RZ, R24 ;  /* 0x000000ffff131224 */ /* 0x010fc600078e0018 */
[----:B------:R-:W4:Y:S01]  /*2f6a0*/  LDL R24, [R1+0xd44] ;  /* 0x000d440001187983 */ /* 0x000f220000100800 */
[----:B------:R-:W-:-:S03]  /*2f6b0*/  @P1 IMAD.MOV.U32 R18, RZ, RZ, R4 ;  /* 0x000000ffff121224 */ /* 0x000fc600078e0004 */
[----:B------:R-:W4:Y:S04]  /*2f6c0*/  LDL R4, [R1+0xd48] ;  /* 0x000d480001047983 */ /* 0x000f280000100800 */
[----:B------:R0:W4:Y:S01]  /*2f6d0*/  @P1 LDG.E.U8 R29, desc[UR20][R18.64] ;  /* 0x00000014121d1981 */ /* 0x000122000c1e1100 */
[C---:B------:R-:W-:Y:S02]  /*2f6e0*/  ISETP.GT.AND P3, PT, R9.reuse, 0x68, PT ;  /* 0x000000680900780c */ /* 0x040fe40003f64270 */
[----:B0-----:R-:W-:Y:S02]  /*2f6f0*/  PRMT R18, RZ, 0x7610, R18 ;  /* 0x00007610ff127816 */ /* 0x001fe40000000012 */
[----:B------:R-:W-:Y:S02]  /*2f700*/  PRMT R19, RZ, 0x7610, R19 ;  /* 0x00007610ff137816 */ /* 0x000fe40000000013 */
[----:B------:R-:W-:-:S07]  /*2f710*/  ISETP.GT.AND P4, PT, R9, 0x69, PT ;  /* 0x000000690900780c */ /* 0x000fce0003f84270 */
[----:B------:R0:W4:Y:S02]  /*2f720*/  @P3 LDG.E.U8 R18, desc[UR20][R20.64] ;  /* 0x0000001414123981 */ /* 0x000124000c1e1100 */
[----:B0-----:R-:W-:Y:S02]  /*2f730*/  @P3 IMAD.MOV.U32 R20, RZ, RZ, R26 ;  /* 0x000000ffff143224 */ /* 0x001fe400078e001a */
[----:B------:R-:W-:Y:S01]  /*2f740*/  @P3 IMAD.MOV.U32 R21, RZ, RZ, R27 ;  /* 0x000000ffff153224 */ /* 0x000fe200078e001b */
[----:B------:R-:W4:Y:S04]  /*2f750*/  LDL R26, [R1+0xd58] ;  /* 0x000d5800011a7983 */ /* 0x000f280000100800 */
[----:B------:R0:W4:Y:S01]  /*2f760*/  @P3 LDG.E.U8 R19, desc[UR20][R20.64] ;  /* 0x0000001414133981 */ /* 0x000122000c1e1100 */
[----:B------:R-:W-:-:S03]  /*2f770*/  ISETP.GT.AND P3, PT, R9, 0x6a, PT ;  /* 0x0000006a0900780c */ /* 0x000fc60003f64270 */
[----:B------:R-:W4:Y:S01]  /*2f780*/  LDL R27, [R1+0xd54] ;  /* 0x000d5400011b7983 */ /* 0x000f220000100800 */
[----:B0-----:R-:W-:-:S06]  /*2f790*/  PRMT R20, RZ, 0x7610, R20 ;  /* 0x00007610ff147816 */ /* 0x001fcc0000000014 */
[----:B------:R3:W4:Y:S02]  /*2f7a0*/  @P4 LDG.E.U8 R20, desc[UR20][R22.64] ;  /* 0x0000001416144981 */ /* 0x000724000c1e1100 */
[----:B---3--:R-:W-:Y:S02]  /*2f7b0*/  @P4 IMAD.MOV.U32 R22, RZ, RZ, R25 ;  /* 0x000000ffff164224 */ /* 0x008fe400078e0019 */
[----:B--2---:R-:W-:Y:S02]  /*2f7c0*/  @P4 IMAD.MOV.U32 R23, RZ, RZ, R28 ;  /* 0x000000ffff174224 */ /* 0x004fe400078e001c */
[----:B----4-:R-:W-:Y:S02]  /*2f7d0*/  @P3 IMAD.MOV.U32 R25, RZ, RZ, R24 ;  /* 0x000000ffff193224 */ /* 0x010fe400078e0018 */
[----:B------:R-:W-:Y:S01]  /*2f7e0*/  @P3 IMAD.MOV.U32 R24, RZ, RZ, R4 ;  /* 0x000000ffff183224 */ /* 0x000fe200078e0004 */
[----:B------:R0:W-:Y:S04]  /*2f7f0*/  STL [R1+0x230], R29 ;  /* 0x0002301d01007387 */ /* 0x0001e80000100800 */
[----:B------:R-:W2:Y:S04]  /*2f800*/  LDL R28, [R1+0xd68] ;  /* 0x000d6800011c7983 */ /* 0x000ea80000100800 */
[----:B------:R-:W3:Y:S04]  /*2f810*/  LDL R4, [R1+0xd70] ;  /* 0x000d700001047983 */ /* 0x000ee80000100800 */
[----:B0-----:R-:W2:Y:S01]  /*2f820*/  LDL R29, [R1+0xd64] ;  /* 0x000d6400011d7983 */ /* 0x001ea20000100800 */
[----:B------:R-:W-:-:S03]  /*2f830*/  PRMT R21, RZ, 0x7610, R21 ;  /* 0x00007610ff157816 */ /* 0x000fc60000000015 */
[----:B------:R-:W4:Y:S04]  /*2f840*/  LDL R34, [R1+0xd6c] ;  /* 0x000d6c0001227983 */ /* 0x000f280000100800 */
[----:B------:R0:W3:Y:S01]  /*2f850*/  @P4 LDG.E.U8 R21, desc[UR20][R22.64] ;  /* 0x0000001416154981 */ /* 0x0000e2000c1e1100 */
[----:B------:R-:W-:-:S03]  /*2f860*/  ISETP.GT.AND P4, PT, R9, 0x6b, PT ;  /* 0x0000006b0900780c */ /* 0x000fc60003f84270 */
[----:B------:R-:W4:Y:S04]  /*2f870*/  LDL R35, [R1+0xd90] ;  /* 0x000d900001237983 */ /* 0x000f280000100800 */
[----:B------:R-:W4:Y:S01]  /*2f880*/  LDL R37, [R1+0xd8c] ;  /* 0x000d8c0001257983 */ /* 0x000f220000100800 */
[----:B0-----:R-:W-:Y:S02]  /*2f890*/  PRMT R22, RZ, 0x7610, R22 ;  /* 0x00007610ff167816 */ /* 0x001fe40000000016 */
[----:B------:R-:W-:Y:S01]  /*2f8a0*/  PRMT R23, RZ, 0x7610, R23 ;  /* 0x00007610ff177816 */ /* 0x000fe20000000017 */
[----:B------:R-:W4:Y:S04]  /*2f8b0*/  LDL R36, [R1+0xdec] ;  /* 0x000dec0001247983 */ /* 0x000f280000100800 */
[----:B------:R0:W4:Y:S01]  /*2f8c0*/  @P3 LDG.E.U8 R22, desc[UR20][R24.64] ;  /* 0x0000001418163981 */ /* 0x000122000c1e1100 */
[----:B------:R-:W-:-:S03]  /*2f8d0*/  ISETP.GT.AND P5, PT, R9, 0x78, PT ;  /* 0x000000780900780c */ /* 0x000fc60003fa4270 */
[----:B------:R-:W4:Y:S04]  /*2f8e0*/  LDL R39, [R1+0xd94] ;  /* 0x000d940001277983 */ /* 0x000f280000100800 */
[----:B------:R-:W4:Y:S01]  /*2f8f0*/  LDL R38, [R1+0xd98] ;  /* 0x000d980001267983 */ /* 0x000f220000100800 */
[----:B0-----:R-:W-:Y:S02]  /*2f900*/  @P3 IMAD.MOV.U32 R24, RZ, RZ, R30 ;  /* 0x000000ffff183224 */ /* 0x001fe400078e001e */
[----:B------:R-:W-:Y:S01]  /*2f910*/  @P3 IMAD.MOV.U32 R25, RZ, RZ, R31 ;  /* 0x000000ffff193224 */ /* 0x000fe200078e001f */
[----:B------:R-:W4:Y:S04]  /*2f920*/  LDL R30, [R1+0xd88] ;  /* 0x000d8800011e7983 */ /* 0x000f280000100800 */
[----:B------:R0:W4:Y:S01]  /*2f930*/  @P3 LDG.E.U8 R23, desc[UR20][R24.64] ;  /* 0x0000001418173981 */ /* 0x000122000c1e1100 */
[----:B------:R-:W-:-:S03]  /*2f940*/  ISETP.GT.AND P3, PT, R9, 0x6c, PT ;  /* 0x0000006c0900780c */ /* 0x000fc60003f64270 */
[----:B------:R-:W4:Y:S04]  /*2f950*/  LDL R31, [R1+0xd84] ;  /* 0x000d8400011f7983 */ /* 0x000f280000100800 */
[----:B------:R-:W4:Y:S01]  /*2f960*/  LDL R40, [R1+0xdf4] ;  /* 0x000df40001287983 */ /* 0x000f220000100800 */
[----:B0-----:R-:W-:Y:S02]  /*2f970*/  PRMT R24, RZ, 0x7610, R24 ;  /* 0x00007610ff187816 */ /* 0x001fe40000000018 */
[----:B------:R-:W-:Y:S01]  /*2f980*/  PRMT R25, RZ, 0x7610, R25 ;  /* 0x00007610ff197816 */ /* 0x000fe20000000019 */
[----:B------:R-:W4:Y:S04]  /*2f990*/  LDL R43, [R1+0xda4] ;  /* 0x000da400012b7983 */ /* 0x000f280000100800 */
[----:B------:R0:W4:Y:S04]  /*2f9a0*/  @P4 LDG.E.U8 R24, desc[UR20][R26.64] ;  /* 0x000000141a184981 */ /* 0x000128000c1e1100 */
[----:B------:R-:W4:Y:S04]  /*2f9b0*/  LDL R42, [R1+0xda8] ;  /* 0x000da800012a7983 */ /* 0x000f280000100800 */
[----:B------:R-:W4:Y:S01]  /*2f9c0*/  LDL R41, [R1+0xdac] ;  /* 0x000dac0001297983 */ /* 0x000f220000100800 */
[----:B0-----:R-:W-:-:S02]  /*2f9d0*/  @P4 IMAD.MOV.U32 R26, RZ, RZ, R32 ;  /* 0x000000ffff1a4224 */ /* 0x001fc400078e0020 */
[----:B------:R-:W-:Y:S01]  /*2f9e0*/  @P4 IMAD.MOV.U32 R27, RZ, RZ, R33 ;  /* 0x000000ffff1b4224 */ /* 0x000fe200078e0021 */
[----:B------:R-:W4:Y:S04]  /*2f9f0*/  LDL R32, [R1+0xde8] ;  /* 0x000de80001207983 */ /* 0x000f280000100800 */
[----:B------:R0:W4:Y:S04]  /*2fa00*/  @P4 LDG.E.U8 R25, desc[UR20][R26.64] ;  /* 0x000000141a194981 */ /* 0x000128000c1e1100 */
[----:B------:R-:W4:Y:S04]  /*2fa10*/  LDL R33, [R1+0xde4] ;  /* 0x000de40001217983 */ /* 0x000f280000100800 */
[----:B------:R-:W4:Y:S01]  /*2fa20*/  LDL R46, [R1+0xe04] ;  /* 0x000e0400012e7983 */ /* 0x000f220000100800 */
[----:B0-----:R-:W-:-:S03]  /*2fa30*/  PRMT R26, RZ, 0x7610, R26 ;  /* 0x00007610ff1a7816 */ /* 0x001fc6000000001a */
[----:B------:R-:W4:Y:S04]  /*2fa40*/  LDL R87, [R1+0xdb4] ;  /* 0x000db40001577983 */ /* 0x000f280000100800 */
[----:B------:R-:W4:Y:S04]  /*2fa50*/  LDL R85, [R1+0xdb8] ;  /* 0x000db80001557983 */ /* 0x000f280000100800 */
[----:B------:R-:W4:Y:S04]  /*2fa60*/  LDL R45, [R1+0xdbc] ;  /* 0x000dbc00012d7983 */ /* 0x000f280000100800 */
[----:B------:R-:W4:Y:S04]  /*2fa70*/  LDL R44, [R1+0xdc0] ;  /* 0x000dc000012c7983 */ /* 0x000f280000100800 */
[----:B------:R-:W4:Y:S04]  /*2fa80*/  LDL R73, [R1+0xe14] ;  /* 0x000e140001497983 */ /* 0x000f280000100800 */
[----:B------:R-:W4:Y:S04]  /*2fa90*/  LDL R47, [R1+0xe1c] ;  /* 0x000e1c00012f7983 */ /* 0x000f280000100800 */
[----:B------:R-:W4:Y:S04]  /*2faa0*/  LDL R93, [R1+0xdcc] ;  /* 0x000dcc00015d7983 */ /* 0x000f280000100800 */
[----:B--2---:R3:W2:Y:S02]  /*2fab0*/  @P3 LDG.E.U8 R26, desc[UR20][R28.64] ;  /* 0x000000141c1a3981 */ /* 0x0046a4000c1e1100 */
[----:B---3--:R-:W-:-:S02]  /*2fac0*/  @P3 IMAD.MOV.U32 R28, RZ, RZ, R4 ;  /* 0x000000ffff1c3224 */ /* 0x008fc400078e0004 */
[----:B------:R-:W3:Y:S01]  /*2fad0*/  LDL R4, [R1+0xdf0] ;  /* 0x000df00001047983 */ /* 0x000ee20000100800 */
[----:B------:R-:W-:Y:S01]  /*2fae0*/  ISETP.GT.AND P4, PT, R9, 0x70, PT ;  /* 0x000000700900780c */ /* 0x000fe20003f84270 */
[----:B----4-:R-:W-:Y:S01]  /*2faf0*/  @P3 IMAD.MOV.U32 R29, RZ, RZ, R34 ;  /* 0x000000ffff1d3224 */ /* 0x010fe200078e0022 */
[----:B------:R-:W-:Y:S01]  /*2fb00*/  PRMT R27, RZ, 0x7610, R27 ;  /* 0x00007610ff1b7816 */ /* 0x000fe2000000001b */
[----:B------:R-:W4:Y:S05]  /*2fb10*/  LDL R34, [R1+0xd78] ;  /* 0x000d780001227983 */ /* 0x000f2a0000100800 */
[----:B------:R0:W2:Y:S02]  /*2fb20*/  @P3 LDG.E.U8 R27, desc[UR20][R28.64] ;  /* 0x000000141c1b3981 */ /* 0x0000a4000c1e1100 */
[----:B0-----:R-:W-:-:S02]  /*2fb30*/  PRMT R28, RZ, 0x7610, R28 ;  /* 0x00007610ff1c7816 */ /* 0x001fc4000000001c */
[----:B------:R-:W-:-:S04]  /*2fb40*/  PRMT R29, RZ, 0x7610, R29 ;  /* 0x00007610ff1d7816 */ /* 0x000fc8000000001d */
[----:B------:R0:W2:Y:S02]  /*2fb50*/  @P4 LDG.E.U8 R28, desc[UR20][R30.64] ;  /* 0x000000141e1c4981 */ /* 0x0000a4000c1e1100 */
[----:B0-----:R-:W-:Y:S02]  /*2fb60*/  @P4 IMAD.MOV.U32 R30, RZ, RZ, R35 ;  /* 0x000000ffff1e4224 */ /* 0x001fe400078e0023 */
[----:B------:R-:W-:Y:S01]  /*2fb70*/  @P4 IMAD.MOV.U32 R31, RZ, RZ, R37 ;  /* 0x000000ffff1f4224 */ /* 0x000fe200078e0025 */
[----:B------:R-:W4:Y:S04]  /*2fb80*/  LDL R35, [R1+0xd74] ;  /* 0x000d740001237983 */ /* 0x000f280000100800 */
[----:B------:R0:W2:Y:S04]  /*2fb90*/  @P4 LDG.E.U8 R29, desc[UR20][R30.64] ;  /* 0x000000141e1d4981 */ /* 0x0000a8000c1e1100 */
[----:B------:R-:W2:Y:S01]  /*2fba0*/  LDL R37, [R1+0xd9c] ;  /* 0x000d9c0001257983 */ /* 0x000ea20000100800 */
[----:B0-----:R-:W-:-:S06]  /*2fbb0*/  PRMT R30, RZ, 0x7610, R30 ;  /* 0x00007610ff1e7816 */ /* 0x001fcc000000001e */
[----:B------:R0:W2:Y:S02]  /*2fbc0*/  @P5 LDG.E.U8 R30, desc[UR20][R32.64] ;  /* 0x00000014201e5981 */ /* 0x0000a4000c1e1100 */
[----:B0-----:R-:W-:Y:S02]  /*2fbd0*/  @P5 IMAD.MOV.U32 R33, RZ, RZ, R36 ;  /* 0x000000ffff215224 */ /* 0x001fe400078e0024 */
[----:B------:R-:W2:Y:S01]  /*2fbe0*/  LDL R36, [R1+0xda0] ;  /* 0x000da00001247983 */ /* 0x000ea20000100800 */
[----:B---3--:R-:W-:-:S03]  /*2fbf0*/  @P5 IMAD.MOV.U32 R32, RZ, RZ, R4 ;  /* 0x000000ffff205224 */ /* 0x008fc600078e0004 */
[----:B------:R-:W3:Y:S01]  /*2fc00*/  LDL R4, [R1+0xdf8] ;  /* 0x000df80001047983 */ /* 0x000ee20000100800 */
[C---:B------:R-:W-:Y:S02]  /*2fc10*/  ISETP.GT.AND P3, PT, R9.reuse, 0x6d, PT ;  /* 0x0000006d0900780c */ /* 0x040fe40003f64270 */
[----:B------:R-:W-:Y:S02]  /*2fc20*/  PRMT R31, RZ, 0x7610, R31 ;  /* 0x00007610ff1f7816 */ /* 0x000fe4000000001f */
[----:B------:R-:W-:-:S04]  /*2fc30*/  ISETP.GT.AND P4, PT, R9, 0x71, PT ;  /* 0x000000710900780c */ /* 0x000fc80003f84270 */
[----:B------:R0:W3:Y:S01]  /*2fc40*/  @P5 LDG.E.U8 R31, desc[UR20][R32.64] ;  /* 0x00000014201f5981 */ /* 0x0000e2000c1e1100 */
[----:B------:R-:W-:Y:S02]  /*2fc50*/  ISETP.GT.AND P5, PT, R9, 0x79, PT ;  /* 0x000000790900780c */ /* 0x000fe40003fa4270 */
[----:B0-----:R-:W-:Y:S02]  /*2fc60*/  PRMT R32, RZ, 0x7610, R32 ;  /* 0x00007610ff207816 */ /* 0x001fe40000000020 */
[----:B------:R-:W-:-:S04]  /*2fc70*/  PRMT R33, RZ, 0x7610, R33 ;  /* 0x00007610ff217816 */ /* 0x000fc80000000021 */
[----:B----4-:R0:W4:Y:S02]  /*2fc80*/  @P3 LDG.E.U8 R32, desc[UR20][R34.64] ;  /* 0x0000001422203981 */ /* 0x010124000c1e1100 */
[----:B0-----:R-:W-:Y:S02]  /*2fc90*/  @P4 IMAD.MOV.U32 R34, RZ, RZ, R38 ;  /* 0x000000ffff224224 */ /* 0x001fe400078e0026 */
[----:B------:R-:W-:Y:S01]  /*2fca0*/  @P4 IMAD.MOV.U32 R35, RZ, RZ, R39 ;  /* 0x000000ffff234224 */ /* 0x000fe200078e0027 */
[----:B------:R-:W4:Y:S04]  /*2fcb0*/  LDL R38, [R1+0xe00] ;  /* 0x000e000001267983 */ /* 0x000f280000100800 */
[----:B------:R-:W4:Y:S04]  /*2fcc0*/  LDL R39, [R1+0xdfc] ;  /* 0x000dfc0001277983 */ /* 0x000f280000100800 */
[----:B------:R0:W4:Y:S02]  /*2fcd0*/  @P4 LDG.E.U8 R33, desc[UR20][R34.64] ;  /* 0x0000001422214981 */ /* 0x000124000c1e1100 */
[----:B0-----:R-:W-:-:S06]  /*2fce0*/  PRMT R34, RZ, 0x7610, R34 ;  /* 0x00007610ff227816 */ /* 0x001fcc0000000022 */
[----:B--2---:R0:W2:Y:S02]  /*2fcf0*/  @P4 LDG.E.U8 R34, desc[UR20][R36.64] ;  /* 0x0000001424224981 */ /* 0x0040a4000c1e1100 */
[----:B0-----:R-:W-:Y:S02]  /*2fd00*/  @P5 IMAD.MOV.U32 R37, RZ, RZ, R40 ;  /* 0x000000ffff255224 */ /* 0x001fe400078e0028 */
[----:B------:R-:W2:Y:S01]  /*2fd10*/  LDL R40, [R1+0xdb0] ;  /* 0x000db00001287983 */ /* 0x000ea20000100800 */
[----:B---3--:R-:W-:-:S03]  /*2fd20*/  @P5 IMAD.MOV.U32 R36, RZ, RZ, R4 ;  /* 0x000000ffff245224 */ /* 0x008fc600078e0004 */
[----:B------:R-:W3:Y:S01]  /*2fd30*/  LDL R4, [R1+0xe08] ;  /* 0x000e080001047983 */ /* 0x000ee20000100800 */
[----:B------:R-:W-:Y:S02]  /*2fd40*/  PRMT R35, RZ, 0x7610, R35 ;  /* 0x00007610ff237816 */ /* 0x000fe40000000023 */
[----:B------:R-:W-:-:S04]  /*2fd50*/  ISETP.GT.AND P4, PT, R9, 0x72, PT ;  /* 0x000000720900780c */ /* 0x000fc80003f84270 */
[----:B------:R0:W3:Y:S02]  /*2fd60*/  @P5 LDG.E.U8 R35, desc[UR20][R36.64] ;  /* 0x0000001424235981 */ /* 0x0000e4000c1e1100 */
[----:B0-----:R-:W-:Y:S02]  /*2fd70*/  PRMT R36, RZ, 0x7610, R36 ;  /* 0x00007610ff247816 */ /* 0x001fe40000000024 */
[----:B------:R-:W-:-:S04]  /*2fd80*/  PRMT R37, RZ, 0x7610, R37 ;  /* 0x00007610ff257816 */ /* 0x000fc80000000025 */
[----:B----4-:R0:W4:Y:S01]  /*2fd90*/  @P5 LDG.E.U8 R36, desc[UR20][R38.64] ;  /* 0x0000001426245981 */ /* 0x010122000c1e1100 */
[----:B------:R-:W-:Y:S01]  /*2fda0*/  ISETP.GT.AND P5, PT, R9, 0x7a, PT ;  /* 0x0000007a0900780c */ /* 0x000fe20003fa4270 */
        /* <DEDUP_REMOVED lines=13> */
[----:B------:R0:W2:Y:S02]  /*2fe80*/  @P5 LDG.E.U8 R39, desc[UR20][R40.64] ;  /* 0x0000001428275981 */ /* 0x0000a4000c1e1100 */
[----:B0-----:R-:W-:Y:S02]  /*2fe90*/  PRMT R40, RZ, 0x7610, R40 ;  /* 0x00007610ff287816 */ /* 0x001fe40000000028 */
[----:B------:R-:W-:-:S04]  /*2fea0*/  PRMT R41, RZ, 0x7610, R41 ;  /* 0x00007610ff297816 */ /* 0x000fc80000000029 */
[----:B----4-:R0:W4:Y:S01]  /*2feb0*/  @P5 LDG.E.U8 R40, desc[UR20][R42.64] ;  /* 0x000000142a285981 */ /* 0x010122000c1e1100 */
        /* <DEDUP_REMOVED lines=8> */
[----:B------:R0:W4:Y:S02]  /*2ff40*/  @P4 LDG.E.U8 R42, desc[UR20][R44.64] ;  /* 0x000000142c2a4981 */ /* 0x000124000c1e1100 */
[----:B0-----:R-:W-:Y:S02]  /*2ff50*/  @P5 IMAD.MOV.U32 R45, RZ, RZ, R73 ;  /* 0x000000ffff2d5224 */ /* 0x001fe400078e0049 */
[----:B------:R-:W4:Y:S01]  /*2ff60*/  LDL R73, [R1+0xdd0] ;  /* 0x000dd00001497983 */ /* 0x000f220000100800 */
[----:B---3--:R-:W-:-:S03]  /*2ff70*/  @P5 IMAD.MOV.U32 R44, RZ, RZ, R4 ;  /* 0x000000ffff2c5224 */ /* 0x008fc600078e0004 */
[----:B------:R-:W3:Y:S04]  /*2ff80*/  LDL R4, [R1+0xe28] ;  /* 0x000e280001047983 */ /* 0x000ee80000100800 */
[----:B------:R0:W3:Y:S02]  /*2ff90*/  @P5 LDG.E.U8 R43, desc[UR20][R44.64] ;  /* 0x000000142c2b5981 */ /* 0x0000e4000c1e1100 */
[----:B0-----:R-:W-:-:S06]  /*2ffa0*/  PRMT R44, RZ, 0x7610, R44 ;  /* 0x00007610ff2c7816 */ /* 0x001fcc000000002c */
[----:B--2---:R0:W2:Y:S04]  /*2ffb0*/  @P5 LDG.E.U8 R44, desc[UR20][R46.64] ;  /* 0x000000142e2c5981 */ /* 0x0040a8000c1e1100 */
[----:B------:R-:W0:Y:S04]  /*2ffc0*/  LDL R46, [R1+0xd7c] ;  /* 0x000d7c00012e7983 */ /* 0x000e280000100800 */
[----:B------:R-:W0:Y:S01]  /*2ffd0*/  LDL R47, [R1+0xd80] ;  /* 0x000d8000012f7983 */ /* 0x000e220000100800 */
[----:B------:R-:W-:Y:S02]  /*2ffe0*/  PRMT R45, RZ, 0x7610, R45 ;  /* 0x00007610ff2d7816 */ /* 0x000fe4000000002d */
[----:B------:R-:W-:-:S02]  /*2fff0*/  ISETP.GT.AND P4, PT, R9, 0x74, PT ;  /* 0x000000740900780c */ /* 0x000fc40003f84270 */
[----:B0-----:R-:W-:-:S04]  /*30000*/  @P3 LOP3.LUT R47, R47, R46, RZ, 0x3c, !PT ;  /* 0x0000002e2f2f3212 */ /* 0x001fc800078e3cff */
[----:B------:R-:W-:-:S04]  /*30010*/  @P3 LOP3.LUT R46, R47, R46, RZ, 0x3c, !PT ;  /* 0x0000002e2f2e3212 */ /* 0x000fc800078e3cff */
[----:B------:R-:W-:-:S05]  /*30020*/  @P3 LOP3.LUT R47, R47, R46, RZ, 0x3c, !PT ;  /* 0x0000002e2f2f3212 */ /* 0x000fca00078e3cff */
[----:B------:R4:W2:Y:S04]  /*30030*/  @P3 LDG.E.U8 R45, desc[UR20][R46.64] ;  /* 0x000000142e2d3981 */ /* 0x0008a8000c1e1100 */
[----:B------:R-:W2:Y:S01]  /*30040*/  LDL R47, [R1+0xdc4] ;  /* 0x000dc400012f7983 */ /* 0x000ea20000100800 */
[----:B------:R-:W-:Y:S01]  /*30050*/  PRMT R49, RZ, 0x7610, R49 ;  /* 0x00007610ff317816 */ /* 0x000fe20000000031 */
[----:B----4-:R-:W-:Y:S01]  /*30060*/  @P4 IMAD.MOV.U32 R46, RZ, RZ, R85 ;  /* 0x000000ffff2e4224 */ /* 0x010fe200078e0055 */
[----:B------:R-:W-:Y:S01]  /*30070*/  ISETP.GT.AND P5, PT, R9, 0x7c, PT ;  /* 0x0000007c0900780c */ /* 0x000fe20003fa4270 */
[----:B------:R-:W4:Y:S01]  /*30080*/  LDL R85, [R1+0xdd8] ;  /* 0x000dd80001557983 */ /* 0x000f220000100800 */
[----:B------:R-:W-:Y:S02]  /*30090*/  PRMT R51, RZ, 0x7610, R51 ;  /* 0x00007610ff337816 */ /* 0x000fe40000000033 */
[----:B------:R-:W-:Y:S01]  /*300a0*/  PRMT R53, RZ, 0x7610, R53 ;  /* 0x00007610ff357816 */ /* 0x000fe20000000035 */
[----:B--2---:R0:W2:Y:S02]  /*300b0*/  @P4 LDG.E.U8 R49, desc[UR20][R46.64] ;  /* 0x000000142e314981 */ /* 0x0040a4000c1e1100 */
[----:B0-----:R-:W-:-:S02]  /*300c0*/  @P4 IMAD.MOV.U32 R46, RZ, RZ, R73 ;  /* 0x000000ffff2e4224 */ /* 0x001fc400078e0049 */
[----:B------:R-:W-:Y:S01]  /*300d0*/  @P4 IMAD.MOV.U32 R47, RZ, RZ, R93 ;  /* 0x000000ffff2f4224 */ /* 0x000fe200078e005d */
[----:B------:R-:W-:Y:S01]  /*300e0*/  PRMT R55, RZ, 0x7610, R55 ;  /* 0x00007610ff377816 */ /* 0x000fe20000000037 */
[----:B------:R-:W2:Y:S04]  /*300f0*/  LDL R73, [R1+0xde0] ;  /* 0x000de00001497983 */ /* 0x000ea80000100800 */
[----:B------:R3:W2:Y:S01]  /*30100*/  @P4 LDG.E.U8 R51, desc[UR20][R46.64] ;  /* 0x000000142e334981 */ /* 0x0006a2000c1e1100 */
[----:B------:R-:W-:Y:S02]  /*30110*/  ISETP.GT.AND P3, PT, R9, 0x75, PT ;  /* 0x000000750900780c */ /* 0x000fe40003f64270 */
[----:B------:R-:W-:Y:S01]  /*30120*/  PRMT R57, RZ, 0x7610, R57 ;  /* 0x00007610ff397816 */ /* 0x000fe20000000039 */
[----:B------:R-:W2:Y:S01]  /*30130*/  LDL R93, [R1+0xe38] ;  /* 0x000e3800015d7983 */ /* 0x000ea20000100800 */
[----:B---3--:R-:W-:-:S02]  /*30140*/  @P5 IMAD.MOV.U32 R46, RZ, RZ, R4 ;  /* 0x000000ffff2e5224 */ /* 0x008fc400078e0004 */
[----:B------:R-:W-:Y:S01]  /*30150*/  @P5 IMAD.MOV.U32 R47, RZ, RZ, R87 ;  /* 0x000000ffff2f5224 */ /* 0x000fe200078e0057 */
[----:B------:R-:W-:Y:S01]  /*30160*/  PRMT R59, RZ, 0x7610, R59 ;  /* 0x00007610ff3b7816 */ /* 0x000fe2000000003b */
[----:B------:R-:W3:Y:S04]  /*30170*/  LDL R87, [R1+0xe3c] ;  /* 0x000e3c0001577983 */ /* 0x000ee80000100800 */
[----:B------:R0:W2:Y:S04]  /*30180*/  @P5 LDG.E.U8 R53, desc[UR20][R46.64] ;  /* 0x000000142e355981 */ /* 0x0000a8000c1e1100 */
[----:B------:R-:W2:Y:S04]  /*30190*/  LDL R4, [R1+0xe40] ;  /* 0x000e400001047983 */ /* 0x000ea80000100800 */
[----:B------:R-:W0:Y:S04]  /*301a0*/  LDL R46, [R1+0xe2c] ;  /* 0x000e2c00012e7983 */ /* 0x000e280000100800 */
[----:B------:R-:W0:Y:S02]  /*301b0*/  LDL R47, [R1+0xe30] ;  /* 0x000e3000012f7983 */ /* 0x000e240000100800 */
[----:B0-----:R-:W-:-:S04]  /*301c0*/  @P5 LOP3.LUT R47, R47, R46, RZ, 0x3c, !PT ;  /* 0x0000002e2f2f5212 */ /* 0x001fc800078e3cff */
[----:B------:R-:W-:-:S04]  /*301d0*/  @P5 LOP3.LUT R46, R47, R46, RZ, 0x3c, !PT ;  /* 0x0000002e2f2e5212 */ /* 0x000fc800078e3cff */
[----:B------:R-:W-:-:S05]  /*301e0*/  @P5 LOP3.LUT R47, R47, R46, RZ, 0x3c, !PT ;  /* 0x0000002e2f2f5212 */ /* 0x000fca00078e3cff */
[----:B------:R4:W2:Y:S04]  /*301f0*/  @P5 LDG.E.U8 R55, desc[UR20][R46.64] ;  /* 0x000000142e375981 */ /* 0x0008a8000c1e1100 */
[----:B------:R-:W2:Y:S01]  /*30200*/  LDL R47, [R1+0xdd4] ;  /* 0x000dd400012f7983 */ /* 0x000ea20000100800 */
[----:B----4-:R-:W-:Y:S01]  /*30210*/  @P3 IMAD.MOV.U32 R46, RZ, RZ, R85 ;  /* 0x000000ffff2e3224 */ /* 0x010fe200078e0055 */
[----:B------:R-:W-:Y:S02]  /*30220*/  ISETP.GT.AND P4, PT, R9, 0x7d, PT ;  /* 0x0000007d0900780c */ /* 0x000fe40003f84270 */
[----:B------:R-:W-:Y:S01]  /*30230*/  PRMT R61, RZ, 0x7610, R61 ;  /* 0x00007610ff3d7816 */ /* 0x000fe2000000003d */
[----:B------:R-:W4:Y:S04]  /*30240*/  LDL R85, [R1+0x358] ;  /* 0x0003580001557983 */ /* 0x000f280000100800 */
[----:B--2---:R0:W2:Y:S04]  /*30250*/  @P3 LDG.E.U8 R57, desc[UR20][R46.64] ;  /* 0x000000142e393981 */ /* 0x0040a8000c1e1100 */
[----:B------:R-:W2:Y:S01]  /*30260*/  LDL R47, [R1+0xddc] ;  /* 0x000ddc00012f7983 */ /* 0x000ea20000100800 */
[----:B0-----:R-:W-:Y:S01]  /*30270*/  @P3 IMAD.MOV.U32 R46, RZ, RZ, R73 ;  /* 0x000000ffff2e3224 */ /* 0x001fe200078e0049 */
[----:B------:R-:W-:-:S02]  /*30280*/  PRMT R63, RZ, 0x7610, R63 ;  /* 0x00007610ff3f7816 */ /* 0x000fc4000000003f */
[----:B------:R-:W-:Y:S01]  /*30290*/  PRMT R84, RZ, 0x7610, R84 ;  /* 0x00007610ff547816 */ /* 0x000fe20000000054 */
[----:B------:R-:W3:Y:S04]  /*302a0*/  LDL R73, [R1+0x360] ;  /* 0x0003600001497983 */ /* 0x000ee80000100800 */
[----:B--2---:R0:W2:Y:S04]  /*302b0*/  @P3 LDG.E.U8 R59, desc[UR20][R46.64] ;  /* 0x000000142e3b3981 */ /* 0x0040a8000c1e1100 */
[----:B------:R-:W2:Y:S01]  /*302c0*/  LDL R47, [R1+0xe34] ;  /* 0x000e3400012f7983 */ /* 0x000ea20000100800 */
[----:B0-----:R-:W-:Y:S01]  /*302d0*/  @P4 IMAD.MOV.U32 R46, RZ, RZ, R93 ;  /* 0x000000ffff2e4224 */ /* 0x001fe200078e005d */
[----:B------:R-:W-:-:S02]  /*302e0*/  ISETP.GT.AND P3, PT, R9, 0x67, PT ;  /* 0x000000670900780c */ /* 0x000fc40003f64270 */
[----:B------:R-:W-:Y:S01]  /*302f0*/  PRMT R8, RZ, 0x7610, R8 ;  /* 0x00007610ff087816 */ /* 0x000fe20000000008 */
[----:B------:R-:W3:Y:S04]  /*30300*/  LDL R93, [R1+0x368] ;  /* 0x00036800015d7983 */ /* 0x000ee80000100800 */
[----:B--2---:R0:W2:Y:S02]  /*30310*/  @P4 LDG.E.U8 R61, desc[UR20][R46.64] ;  /* 0x000000142e3d4981 */ /* 0x0040a4000c1e1100 */
[----:B0-----:R-:W-:Y:S02]  /*30320*/  @P4 IMAD.MOV.U32 R46, RZ, RZ, R4 ;  /* 0x000000ffff2e4224 */ /* 0x001fe400078e0004 */
[----:B---3--:R-:W-:Y:S01]  /*30330*/  @P4 IMAD.MOV.U32 R47, RZ, RZ, R87 ;  /* 0x000000ffff2f4224 */ /* 0x008fe200078e0057 */
[----:B------:R-:W3:Y:S04]  /*30340*/  LDL R4, [R1+0x370] ;  /* 0x0003700001047983 */ /* 0x000ee80000100800 */
[----:B------:R4:W2:Y:S04]  /*30350*/  @P4 LDG.E.U8 R63, desc[UR20][R46.64] ;  /* 0x000000142e3f4981 */ /* 0x0008a8000c1e1100 */
[----:B------:R-:W2:Y:S04]  /*30360*/  LDL R87, [R1+0x36c] ;  /* 0x00036c0001577983 */ /* 0x000ea80000100800 */
[----:B------:R-:W2:Y:S01]  /*30370*/  LDL R47, [R1+0x354] ;  /* 0x00035400012f7983 */ /* 0x000ea20000100800 */
[----:B----4-:R-:W-:-:S03]  /*30380*/  @P1 IMAD.MOV.U32 R46, RZ, RZ, R85 ;  /* 0x000000ffff2e1224 */ /* 0x010fc600078e0055 */
[----:B------:R-:W4:Y:S04]  /*30390*/  LDL R85, [R1+0x374] ;  /* 0x0003740001557983 */ /* 0x000f280000100800 */
[----:B--2---:R0:W2:Y:S04]  /*303a0*/  @P1 LDG.E.U8 R84, desc[UR20][R46.64] ;  /* 0x000000142e541981 */ /* 0x0040a8000c1e1100 */
[----:B------:R-:W3:Y:S01]  /*303b0*/  LDL R47, [R1+0x35c] ;  /* 0x00035c00012f7983 */ /* 0x000ee20000100800 */
[----:B0-----:R-:W-:-:S03]  /*303c0*/  @P3 IMAD.MOV.U32 R46, RZ, RZ, R73 ;  /* 0x000000ffff2e3224 */ /* 0x001fc600078e0049 */
[----:B--2---:R0:W-:Y:S01]  /*303d0*/  STL [R1+0x1b8], R84 ;  /* 0x0001b85401007387 */ /* 0x0041e20000100800 */
[----:B------:R-:W-:Y:S02]  /*303e0*/  ISETP.GT.AND P1, PT, R9, 0x6e, PT ;  /* 0x0000006e0900780c */ /* 0x000fe40003f24270 */
[----:B------:R-:W-:Y:S01]  /*303f0*/  PRMT R90, RZ, 0x7610, R90 ;  /* 0x00007610ff5a7816 */ /* 0x000fe2000000005a */
[----:B------:R-:W2:Y:S04]  /*30400*/  LDL R73, [R1+0x37c] ;  /* 0x00037c0001497983 */ /* 0x000ea80000100800 */
[----:B---3--:R1:W3:Y:S04]  /*30410*/  @P3 LDG.E.U8 R8, desc[UR20][R46.64] ;  /* 0x000000142e083981 */ /* 0x0082e8000c1e1100 */
[----:B0-----:R-:W2:Y:S04]  /*30420*/  LDL R84, [R1+0x378] ;  /* 0x0003780001547983 */ /* 0x001ea80000100800 */
[----:B------:R-:W2:Y:S01]  /*30430*/  LDL R47, [R1+0x364] ;  /* 0x00036400012f7983 */ /* 0x000ea20000100800 */
[----:B-1----:R-:W-:Y:S01]  /*30440*/  @P3 IMAD.MOV.U32 R46, RZ, RZ, R93 ;  /* 0x000000ffff2e3224 */ /* 0x002fe200078e005d */
[----:B------:R-:W-:-:S02]  /*30450*/  PRMT R3, RZ, 0x7610, R3 ;  /* 0x00007610ff037816 */ /* 0x000fc40000000003 */
[----:B---3--:R0:W-:Y:S04]  /*30460*/  STL [R1+0x1b0], R8 ;  /* 0x0001b00801007387 */ /* 0x0081e80000100800 */
[----:B0-----:R-:W3:Y:S04]  /*30470*/  LDL R8, [R1+0x380] ;  /* 0x0003800001087983 */ /* 0x001ee80000100800 */
[----:B--2---:R0:W2:Y:S02]  /*30480*/  @P3 LDG.E.U8 R90, desc[UR20][R46.64] ;  /* 0x000000142e5a3981 */ /* 0x0040a4000c1e1100 */
[----:B0-----:R-:W-:-:S02]  /*30490*/  @P1 IMAD.MOV.U32 R46, RZ, RZ, R4 ;  /* 0x000000ffff2e1224 */ /* 0x001fc400078e0004 */
[----:B------:R-:W-:Y:S01]  /*304a0*/  @P1 IMAD.MOV.U32 R47, RZ, RZ, R87 ;  /* 0x000000ffff2f1224 */ /* 0x000fe200078e0057 */
[----:B------:R-:W-:Y:S01]  /*304b0*/  ISETP.GT.AND P3, PT, R9, 0x6f, PT ;  /* 0x0000006f0900780c */ /* 0x000fe20003f64270 */
[----:B------:R-:W2:Y:S04]  /*304c0*/  LDL R4, [R1+0x384] ;  /* 0x0003840001047983 */ /* 0x000ea80000100800 */
[----:B------:R0:W2:Y:S01]  /*304d0*/  @P1 LDG.E.U8 R3, desc[UR20][R46.64] ;  /* 0x000000142e031981 */ /* 0x0000a2000c1e1100 */
[----:B------:R-:W-:Y:S02]  /*304e0*/  PRMT R74, RZ, 0x7610, R74 ;  /* 0x00007610ff4a7816 */ /* 0x000fe4000000004a */
[----:B------:R-:W-:Y:S01]  /*304f0*/  PRMT R7, RZ, 0x7610, R7 ;  /* 0x00007610ff077816 */ /* 0x000fe20000000007 */
[----:B0-----:R-:W-:-:S02]  /*30500*/  @P1 IMAD.MOV.U32 R46, RZ, RZ, R84 ;  /* 0x000000ffff2e1224 */ /* 0x001fc400078e0054 */
[----:B----4-:R-:W-:-:S05]  /*30510*/  @P1 IMAD.MOV.U32 R47, RZ, RZ, R85 ;  /* 0x000000ffff2f1224 */ /* 0x010fca00078e0055 */
[----:B------:R0:W4:Y:S02]  /*30520*/  @P1 LDG.E.U8 R74, desc[UR20][R46.64] ;  /* 0x000000142e4a1981 */ /* 0x000124000c1e1100 */
[----:B0-----:R-:W-:Y:S02]  /*30530*/  @P3 IMAD.MOV.U32 R47, RZ, RZ, R73 ;  /* 0x000000ffff2f3224 */ /* 0x001fe400078e0049 */
[----:B---3--:R-:W-:-:S05]  /*30540*/  @P3 IMAD.MOV.U32 R46, RZ, RZ, R8 ;  /* 0x000000ffff2e3224 */ /* 0x008fca00078e0008 */
[----:B------:R0:W3:Y:S04]  /*30550*/  @P3 LDG.E.U8 R7, desc[UR20][R46.64] ;  /* 0x000000142e073981 */ /* 0x0000e8000c1e1100 */
[----:B--2---:R1:W-:Y:S04]  /*30560*/  STL [R1+0x198], R3 ;  /* 0x0001980301007387 */ /* 0x0043e80000100800 */
[----:B-1----:R-:W2:Y:S04]  /*30570*/  LDL R3, [R1+0x388] ;  /* 0x0003880001037983 */ /* 0x002ea80000100800 */
[----:B------:R1:W-:Y:S04]  /*30580*/  STL [R1+0x1a4], R90 ;  /* 0x0001a45a01007387 */ /* 0x0003e80000100800 */
[----:B------:R-:W2:Y:S04]  /*30590*/  LDL R87, [R1+0x390] ;  /* 0x0003900001577983 */ /* 0x000ea80000100800 */
[----:B------:R-:W2:Y:S04]  /*305a0*/  LDL R85, [R1+0x394] ;  /* 0x0003940001557983 */ /* 0x000ea80000100800 */
[----:B-1----:R-:W2:Y:S04]  /*305b0*/  LDL R90, [R1+0x38c] ;  /* 0x00038c00015a7983 */ /* 0x002ea80000100800 */
[----:B------:R-:W2:Y:S04]  /*305c0*/  LDL R84, [R1+0x398] ;  /* 0x0003980001547983 */ /* 0x000ea80000100800 */
[----:B----4-:R1:W-:Y:S04]  /*305d0*/  STL [R1+0x18c], R74 ;  /* 0x00018c4a01007387 */ /* 0x0103e80000100800 */
[----:B------:R-:W4:Y:S04]  /*305e0*/  LDL R73, [R1+0x3a0] ;  /* 0x0003a00001497983 */ /* 0x000f280000100800 */
[----:B------:R-:W4:Y:S04]  /*305f0*/  LDL R8, [R1+0x3a4] ;  /* 0x0003a40001087983 */ /* 0x000f280000100800 */
[----:B-1----:R-:W4:Y:S01]  /*30600*/  LDL R74, [R1+0x39c] ;  /* 0x00039c00014a7983 */ /* 0x002f220000100800 */
[----:B0-----:R-:W-:-:S03]  /*30610*/  @P3 IMAD.MOV.U32 R47, RZ, RZ, R4 ;  /* 0x000000ffff2f3224 */ /* 0x001fc600078e0004 */
[----:B---3--:R0:W-:Y:S04]  /*30620*/  STL [R1+0x180], R7 ;  /* 0x0001800701007387 */ /* 0x0081e80000100800 */
[----:B------:R-:W3:Y:S04]  /*30630*/  LDL R4, [R1+0x3ac] ;  /* 0x0003ac0001047983 */ /* 0x000ee80000100800 */
[----:B0-----:R-:W3:Y:S01]  /*30640*/  LDL R7, [R1+0x3a8] ;  /* 0x0003a80001077983 */ /* 0x001ee20000100800 */
[----:B--2---:R-:W-:-:S03]  /*30650*/  @P3 IMAD.MOV.U32 R46, RZ, RZ, R3 ;  /* 0x000000ffff2e3224 */ /* 0x004fc600078e0003 */
[----:B------:R-:W2:Y:S01]  /*30660*/  LDL R3, [R1+0x3b0] ;  /* 0x0003b00001037983 */ /* 0x000ea20000100800 */
[----:B------:R-:W-:Y:S02]  /*30670*/  ISETP.GT.AND P1, PT, R9, 0x76, PT ;  /* 0x000000760900780c */ /* 0x000fe40003f24270 */
[----:B------:R-:W-:Y:S02]  /*30680*/  PRMT R91, RZ, 0x7610, R91 ;  /* 0x00007610ff5b7816 */ /* 0x000fe4000000005b */
[----:B------:R-:W-:-:S04]  /*30690*/  PRMT R86, RZ, 0x7610, R86 ;  /* 0x00007610ff567816 */ /* 0x000fc80000000056 */
[----:B------:R0:W2:Y:S01]  /*306a0*/  @P3 LDG.E.U8 R91, desc[UR20][R46.64] ;  /* 0x000000142e5b3981 */ /* 0x0000a2000c1e1100 */
[----:B------:R-:W-:Y:S02]  /*306b0*/  ISETP.GT.AND P3, PT, R9, 0x77, PT ;  /* 0x000000770900780c */ /* 0x000fe40003f64270 */
[----:B------:R-:W-:Y:S02]  /*306c0*/  PRMT R75, RZ, 0x7610, R75 ;  /* 0x00007610ff4b7816 */ /* 0x000fe4000000004b */
[----:B0-----:R-:W-:Y:S02]  /*306d0*/  @P1 IMAD.MOV.U32 R46, RZ, RZ, R87 ;  /* 0x000000ffff2e1224 */ /* 0x001fe400078e0057 */
[----:B------:R-:W-:-:S05]  /*306e0*/  @P1 IMAD.MOV.U32 R47, RZ, RZ, R90 ;  /* 0x000000ffff2f1224 */ /* 0x000fca00078e005a */
[----:B------:R0:W2:Y:S01]  /*306f0*/  @P1 LDG.E.U8 R86, desc[UR20][R46.64] ;  /* 0x000000142e561981 */ /* 0x0000a2000c1e1100 */
[----:B------:R-:W-:Y:S01]  /*30700*/  PRMT R72, RZ, 0x7610, R72 ;  /* 0x00007610ff487816 */ /* 0x000fe20000000048 */
[----:B0-----:R-:W-:Y:S02]  /*30710*/  @P1 IMAD.MOV.U32 R46, RZ, RZ, R84 ;  /* 0x000000ffff2e1224 */ /* 0x001fe400078e0054 */
[----:B------:R-:W-:-:S05]  /*30720*/  @P1 IMAD.MOV.U32 R47, RZ, RZ, R85 ;  /* 0x000000ffff2f1224 */ /* 0x000fca00078e0055 */
[----:B------:R4:W2:Y:S01]  /*30730*/  @P1 LDG.E.U8 R75, desc[UR20][R46.64] ;  /* 0x000000142e4b1981 */ /* 0x0008a2000c1e1100 */
[----:B------:R-:W-:Y:S02]  /*30740*/  ISETP.GT.AND P1, PT, R9, 0x7e, PT ;  /* 0x0000007e0900780c */ /* 0x000fe40003f24270 */
[----:B------:R-:W-:Y:S01]  /*30750*/  PRMT R5, RZ, 0x7610, R5 ;  /* 0x00007610ff057816 */ /* 0x000fe20000000005 */
[----:B----4-:R-:W-:Y:S02]  /*30760*/  @P3 IMAD.MOV.U32 R46, RZ, RZ, R73 ;  /* 0x000000ffff2e3224 */ /* 0x010fe400078e0049 */
[----:B------:R-:W-:-:S05]  /*30770*/  @P3 IMAD.MOV.U32 R47, RZ, RZ, R74 ;  /* 0x000000ffff2f3224 */ /* 0x000fca00078e004a */
[----:B------:R0:W4:Y:S01]  /*30780*/  @P3 LDG.E.U8 R72, desc[UR20][R46.64] ;  /* 0x000000142e483981 */ /* 0x000122000c1e1100 */
[----:B------:R-:W-:Y:S01]  /*30790*/  PRMT R2, RZ, 0x7610, R2 ;  /* 0x00007610ff027816 */ /* 0x000fe20000000002 */
[----:B0-----:R-:W-:Y:S02]  /*307a0*/  @P3 IMAD.MOV.U32 R47, RZ, RZ, R8 ;  /* 0x000000ffff2f3224 */ /* 0x001fe400078e0008 */
[----:B---3--:R-:W-:-:S05]  /*307b0*/  @P3 IMAD.MOV.U32 R46, RZ, RZ, R7 ;  /* 0x000000ffff2e3224 */ /* 0x008fca00078e0007 */
[----:B------:R0:W3:Y:S02]  /*307c0*/  @P3 LDG.E.U8 R5, desc[UR20][R46.64] ;  /* 0x000000142e053981 */ /* 0x0000e4000c1e1100 */
[----:B0-----:R-:W-:Y:S02]  /*307d0*/  @P1 IMAD.MOV.U32 R47, RZ, RZ, R4 ;  /* 0x000000ffff2f1224 */ /* 0x001fe400078e0004 */
[----:B--2---:R-:W-:-:S05]  /*307e0*/  @P1 IMAD.MOV.U32 R46, RZ, RZ, R3 ;  /* 0x000000ffff2e1224 */ /* 0x004fca00078e0003 */
[----:B------:R0:W2:Y:S04]  /*307f0*/  @P1 LDG.E.U8 R2, desc[UR20][R46.64] ;  /* 0x000000142e021981 */ /* 0x0000a8000c1e1100 */
[----:B------:R-:W0:Y:S04]  /*30800*/  LDL R46, [R1+0x3b4] ;  /* 0x0003b400012e7983 */ /* 0x000e280000100800 */
[----:B------:R-:W0:Y:S01]  /*30810*/  LDL R47, [R1+0x3b8] ;  /* 0x0003b800012f7983 */ /* 0x000e220000100800 */
[----:B------:R-:W-:Y:S02]  /*30820*/  PRMT R6, RZ, 0x7610, R6 ;  /* 0x00007610ff067816 */ /* 0x000fe40000000006 */
[----:B0-----:R-:W-:-:S04]  /*30830*/  @P1 LOP3.LUT R47, R47, R46, RZ, 0x3c, !PT ;  /* 0x0000002e2f2f1212 */ /* 0x001fc800078e3cff */
[----:B------:R-:W-:-:S04]  /*30840*/  @P1 LOP3.LUT R46, R47, R46, RZ, 0x3c, !PT ;  /* 0x0000002e2f2e1212 */ /* 0x000fc800078e3cff */
[----:B------:R-:W-:-:S05]  /*30850*/  @P1 LOP3.LUT R47, R47, R46, RZ, 0x3c, !PT ;  /* 0x0000002e2f2f1212 */ /* 0x000fca00078e3cff */
[----:B------:R-:W3:Y:S04]  /*30860*/  @P1 LDG.E.U8 R6, desc[UR20][R46.64] ;  /* 0x000000142e061981 */ /* 0x000ee8000c1e1100 */
[----:B--2---:R0:W-:Y:S04]  /*30870*/  STL [R1+0x148], R2 ;  /* 0x0001480201007387 */ /* 0x0041e80000100800 */
[----:B0-----:R-:W2:Y:S04]  /*30880*/  LDL.LU R2, [R1+0x22c] ;  /* 0x00022c0001027983 */ /* 0x001ea80000300800 */
[----:B----4-:R0:W-:Y:S04]  /*30890*/  STL [R1+0x160], R72 ;  /* 0x0001604801007387 */ /* 0x0101e80000100800 */
[----:B0-----:R-:W4:Y:S04]  /*308a0*/  LDL.LU R72, [R1+0x1f4] ;  /* 0x0001f40001487983 */ /* 0x001f280000300800 */
[----:B------:R-:W2:Y:S04]  /*308b0*/  LDL.LU R73, [R1+0x1f0] ;  /* 0x0001f00001497983 */ /* 0x000ea80000300800 */
[----:B------:R-:W2:Y:S04]  /*308c0*/  LDL.LU R74, [R1+0x1ac] ;  /* 0x0001ac00014a7983 */ /* 0x000ea80000300800 */
[----:B------:R0:W-:Y:S04]  /*308d0*/  STL [R1+0x168], R75 ;  /* 0x0001684b01007387 */ /* 0x0001e80000100800 */
[----:B0-----:R-:W2:Y:S04]  /*308e0*/  LDL.LU R75, [R1+0x1a8] ;  /* 0x0001a800014b7983 */ /* 0x001ea80000300800 */
[----:B------:R-:W2:Y:S04]  /*308f0*/  LDL.LU R84, [R1+0x150] ;  /* 0x0001500001547983 */ /* 0x000ea80000300800 */
[----:B------:R-:W2:Y:S04]  /*30900*/  LDL.LU R85, [R1+0x14c] ;  /* 0x00014c0001557983 */ /* 0x000ea80000300800 */
[----:B------:R0:W-:Y:S04]  /*30910*/  STL [R1+0x16c], R86 ;  /* 0x00016c5601007387 */ /* 0x0001e80000100800 */
[----:B0-----:R-:W2:Y:S04]  /*30920*/  LDL.LU R86, [R1+0x110] ;  /* 0x0001100001567983 */ /* 0x001ea80000300800 */
[----:B------:R0:W-:Y:S04]  /*30930*/  STL [R1+0x174], R91 ;  /* 0x0001745b01007387 */ /* 0x0001e80000100800 */
[----:B------:R-:W2:Y:S04]  /*30940*/  LDL.LU R87, [R1+0x10c] ;  /* 0x00010c0001577983 */ /* 0x000ea80000300800 */
[----:B------:R-:W2:Y:S04]  /*30950*/  LDL.LU R90, [R1+0xc4] ;  /* 0x0000c400015a7983 */ /* 0x000ea80000300800 */
[----:B0-----:R-:W2:Y:S04]  /*30960*/  LDL.LU R91, [R1+0xc0] ;  /* 0x0000c000015b7983 */ /* 0x001ea80000300800 */
[----:B------:R-:W2:Y:S04]  /*30970*/  LDL.LU R93, [R1+0x94] ;  /* 0x00009400015d7983 */ /* 0x000ea80000300800 */
[----:B---3--:R0:W-:Y:S04]  /*30980*/  STL [R1+0x154], R5 ;  /* 0x0001540501007387 */ /* 0x0081e80000100800 */
[----:B0-----:R-:W3:Y:S04]  /*30990*/  LDL.LU R5, [R1+0x90] ;  /* 0x0000900001057983 */ /* 0x001ee80000300800 */
[----:B------:R-:W2:Y:S04]  /*309a0*/  LDL.LU R4, [R1+0x64] ;  /* 0x0000640001047983 */ /* 0x000ea80000300800 */
[----:B------:R-:W2:Y:S04]  /*309b0*/  LDL.LU R3, [R1+0x60] ;  /* 0x0000600001037983 */ /* 0x000ea80000300800 */
[----:B------:R-:W2:Y:S04]  /*309c0*/  LDL.LU R7, [R1+0x34] ;  /* 0x0000340001077983 */ /* 0x000ea80000300800 */
[----:B------:R-:W2:Y:S04]  /*309d0*/  LDL.LU R8, [R1+0x30] ;  /* 0x0000300001087983 */ /* 0x000ea80000300800 */
[----:B------:R0:W-:Y:S04]  /*309e0*/  STL [R1+0x13c], R6 ;  /* 0x00013c0601007387 */ /* 0x0001e80000100800 */
[----:B0-----:R-:W2:Y:S04]  /*309f0*/  LDL.LU R6, [R1+0x10dc] ;  /* 0x0010dc0001067983 */ /* 0x001ea80000300800 */
[----:B------:R-:W3:Y:S04]  /*30a00*/  LDL R46, [R1+0x3bc] ;  /* 0x0003bc00012e7983 */ /* 0x000ee80000100800 */
[----:B------:R-:W3:Y:S01]  /*30a10*/  LDL R47, [R1+0x3c0] ;  /* 0x0003c000012f7983 */ /* 0x000ee20000100800 */
[----:B------:R-:W-:-:S02]  /*30a20*/  ISETP.GT.AND P3, PT, R9, 0x7f, PT ;  /* 0x0000007f0900780c */ /* 0x000fc40003f64270 */
[----:B--2---:R-:W-:-:S11]  /*30a30*/  PRMT R6, RZ, 0x7610, R6 ;  /* 0x00007610ff067816 */ /* 0x004fd60000000006 */
[----:B---3--:R-:W-:-:S04]  /*30a40*/  @P3 LOP3.LUT R47, R47, R46, RZ, 0x3c, !PT ;  /* 0x0000002e2f2f3212 */ /* 0x008fc800078e3cff */
[----:B------:R-:W-:-:S04]  /*30a50*/  @P3 LOP3.LUT R46, R47, R46, RZ, 0x3c, !PT ;  /* 0x0000002e2f2e3212 */ /* 0x000fc800078e3cff */
[----:B------:R-:W-:-:S05]  /*30a60*/  @P3 LOP3.LUT R47, R47, R46, RZ, 0x3c, !PT ;  /* 0x0000002e2f2f3212 */ /* 0x000fca00078e3cff */
        /* <DEDUP_REMOVED lines=8> */
[----:B--2---:R0:W-:Y:S02]  /*30af0*/  STL [R1+0x130], R6 ;  /* 0x0001300601007387 */ /* 0x0041e40000100800 */
[----:B0-----:R-:W0:Y:S02]  /*30b00*/  S2R R6, SR_TID.X ;  /* 0x0000000000067919 */ /* 0x001e240000002100 */
[----:B0-----:R-:W-:Y:S01]  /*30b10*/  LOP3.LUT R6, R6, 0x7f, RZ, 0xc0, !PT ;  /* 0x0000007f06067812 */ /* 0x001fe200078ec0ff */
[----:B------:R-:W-:Y:S06]  /*30b20*/  BAR.SYNC.DEFER_BLOCKING 0x0 ;  /* 0x0000000000007b1d */ /* 0x000fec0000010000 */
[----:B------:R-:W-:Y:S04]  /*30b30*/  STS.U8 [R6+UR9+0x8000], R2 ;  /* 0x0080000206007988 */ /* 0x000fe80008000009 */
[----:B---3--:R0:W-:Y:S04]  /*30b40*/  STL [R1+0x124], R0 ;  /* 0x0001240001007387 */ /* 0x0081e80000100800 */
[----:B0-----:R-:W2:Y:S04]  /*30b50*/  LDL.LU R0, [R1+0x10d8] ;  /* 0x0010d80001007983 */ /* 0x001ea80000300800 */
[----:B------:R-:W3:Y:S04]  /*30b60*/  LDL.LU R47, [R1+0x228] ;  /* 0x00022800012f7983 */ /* 0x000ee80000300800 */
[----:B------:R-:W2:Y:S04]  /*30b70*/  LDL.LU R2, [R1+0x10d4] ;  /* 0x0010d40001027983 */ /* 0x000ea80000300800 */
[----:B---3--:R-:W-:Y:S04]  /*30b80*/  STS.U8 [R6+UR9+0xc000], R47 ;  /* 0x00c0002f06007988 */ /* 0x008fe80008000009 */
        /* <DEDUP_REMOVED lines=11> */
[----:B------:R-:W-:Y:S04]  /*30c40*/  STS.U8 [R6+UR9+0xd800], R5 ;  /* 0x00d8000506007988 */ /* 0x000fe80008000009 */
[----:B------:R-:W-:Y:S04]  /*30c50*/  STS.U8 [R6+UR9+0x9c00], R4 ;  /* 0x009c000406007988 */ /* 0x000fe80008000009 */
[----:B------:R-:W-:Y:S04]  /*30c60*/  STS.U8 [R6+UR9+0xdc00], R3 ;  /* 0x00dc000306007988 */ /* 0x000fe80008000009 */
[----:B------:R-:W-:Y:S04]  /*30c70*/  STS.U8 [R6+UR9+0xa000], R7 ;  /* 0x00a0000706007988 */ /* 0x000fe80008000009 */
[----:B------:R1:W-:Y:S04]  /*30c80*/  STS.U8 [R6+UR9+0xe000], R8 ;  /* 0x00e0000806007988 */ /* 0x0003e80008000009 */
[----:B0-----:R-:W3:Y:S04]  /*30c90*/  LDL.LU R93, [R1+0x224] ;  /* 0x00022400015d7983 */ /* 0x001ee80000300800 */
[----:B-1----:R-:W4:Y:S04]  /*30ca0*/  LDL.LU R8, [R1+0x220] ;  /* 0x0002200001087983 */ /* 0x002f280000300800 */
        /* <DEDUP_REMOVED lines=10> */
[----:B--2---:R-:W-:Y:S04]  /*30d50*/  STS.U8 [R6+UR9+0xa400], R2 ;  /* 0x00a4000206007988 */ /* 0x004fe80008000009 */
[----:B------:R-:W2:Y:S04]  /*30d60*/  LDL.LU R5, [R1+0x8c] ;  /* 0x00008c0001057983 */ /* 0x000ea80000300800 */
[----:B------:R0:W-:Y:S04]  /*30d70*/  STS.U8 [R6+UR9+0xe400], R0 ;  /* 0x00e4000006007988 */ /* 0x0001e80008000009 */
[----:B------:R-:W2:Y:S04]  /*30d80*/  LDL.LU R4, [R1+0x88] ;  /* 0x0000880001047983 */ /* 0x000ea80000300800 */
[----:B0-----:R-:W2:Y:S04]  /*30d90*/  LDL.LU R0, [R1+0x5c] ;  /* 0x00005c0001007983 */ /* 0x001ea80000300800 */
[----:B------:R-:W2:Y:S04]  /*30da0*/  LDL.LU R3, [R1+0x58] ;  /* 0x0000580001037983 */ /* 0x000ea80000300800 */
[----:B------:R-:W2:Y:S01]  /*30db0*/  LDL.LU R7, [R1+0x2c] ;  /* 0x00002c0001077983 */ /* 0x000ea20000300800 */
[----:B------:R-:W0:Y:S03]  /*30dc0*/  S2R R2, SR_TID.X ;  /* 0x0000000000027919 */ /* 0x000e260000002100 */
[----:B------:R-:W-:Y:S04]  /*30dd0*/  STS.U8 [R6+UR9+0xa800], R83 ;  /* 0x00a8005306007988 */ /* 0x000fe80008000009 */
[----:B------:R-:W-:Y:S04]  /*30de0*/  STS.U8 [R6+UR9+0xe800], R82 ;  /* 0x00e8005206007988 */ /* 0x000fe80008000009 */
[----:B------:R-:W-:Y:S04]  /*30df0*/  STS.U8 [R6+UR9+0xac00], R71 ;  /* 0x00ac004706007988 */ /* 0x000fe80008000009 */
[----:B------:R-:W-:Y:S04]  /*30e00*/  STS.U8 [R6+UR9+0xec00], R70 ;  /* 0x00ec004606007988 */ /* 0x000fe80008000009 */
[----:B------:R-:W-:Y:S04]  /*30e10*/  STS.U8 [R6+UR9+0xb000], R54 ;  /* 0x00b0003606007988 */ /* 0x000fe80008000009 */
[----:B------:R-:W-:Y:S04]  /*30e20*/  STS.U8 [R6+UR9+0xf000], R52 ;  /* 0x00f0003406007988 */ /* 0x000fe80008000009 */
[----:B------:R-:W-:Y:S01]  /*30e30*/  STS.U8 [R6+UR9+0xb400], R18 ;  /* 0x00b4001206007988 */ /* 0x000fe20008000009 */
[----:B0-----:R-:W-:-:S03]  /*30e40*/  LOP3.LUT R2, R2, 0x7f, RZ, 0xc0, !PT ;  /* 0x0000007f02027812 */ /* 0x001fc600078ec0ff */
[----:B------:R-:W-:Y:S01]  /*30e50*/  STS.U8 [R6+UR9+0xf400], R19 ;  /* 0x00f4001306007988 */ /* 0x000fe20008000009 */
[----:B------:R-:W-:-:S03]  /*30e60*/  LOP3.LUT R90, R2, 0x10, RZ, 0x3c, !PT ;  /* 0x00000010025a7812 */ /* 0x000fc600078e3cff */
[----:B------:R-:W-:Y:S04]  /*30e70*/  STS.U8 [R6+UR9+0xb800], R28 ;  /* 0x00b8001c06007988 */ /* 0x000fe80008000009 */
[----:B------:R-:W-:Y:S04]  /*30e80*/  STS.U8 [R6+UR9+0xf800], R29 ;  /* 0x00f8001d06007988 */ /* 0x000fe80008000009 */
[----:B------:R-:W-:Y:S04]  /*30e90*/  STS.U8 [R6+UR9+0xbc00], R30 ;  /* 0x00bc001e06007988 */ /* 0x000fe80008000009 */
[----:B------:R-:W-:Y:S04]  /*30ea0*/  STS.U8 [R6+UR9+0xfc00], R31 ;  /* 0x00fc001f06007988 */ /* 0x000fe80008000009 */
[----:B---3--:R0:W-:Y:S04]  /*30eb0*/  STS.U8 [R90+UR9+0x8080], R93 ;  /* 0x0080805d5a007988 */ /* 0x0081e80008000009 */
[----:B----4-:R1:W-:Y:S04]  /*30ec0*/  STS.U8 [R90+UR9+0xc080], R8 ;  /* 0x00c080085a007988 */ /* 0x0103e80008000009 */
[----:B0-----:R-:W3:Y:S04]  /*30ed0*/  LDL.LU R93, [R1+0x10d0] ;  /* 0x0010d000015d7983 */ /* 0x001ee80000300800 */
[----:B-1----:R-:W4:Y:S04]  /*30ee0*/  LDL.LU R8, [R1+0x10cc] ;  /* 0x0010cc0001087983 */ /* 0x002f280000300800 */
        /* <DEDUP_REMOVED lines=10> */
[----:B--2---:R-:W-:Y:S04]  /*30f90*/  STS.U8 [R90+UR9+0x9880], R5 ;  /* 0x009880055a007988 */ /* 0x004fe80008000009 */
[----:B------:R-:W-:Y:S04]  /*30fa0*/  STS.U8 [R90+UR9+0xd880], R4 ;  /* 0x00d880045a007988 */ /* 0x000fe80008000009 */
[----:B------:R1:W-:Y:S04]  /*30fb0*/  STS.U8 [R90+UR9+0x9c80], R0 ;  /* 0x009c80005a007988 */ /* 0x0003e80008000009 */
[----:B0-----:R-:W2:Y:S04]  /*30fc0*/  LDL.LU R91, [R1+0x21c] ;  /* 0x00021c00015b7983 */ /* 0x001ea80000300800 */
[----:B------:R0:W-:Y:S04]  /*30fd0*/  STS.U8 [R90+UR9+0xdc80], R3 ;  /* 0x00dc80035a007988 */ /* 0x0001e80008000009 */
[----:B-1----:R-:W2:Y:S04]  /*30fe0*/  LDL.LU R0, [R1+0x218] ;  /* 0x0002180001007983 */ /* 0x002ea80000300800 */
[----:B------:R1:W-:Y:S04]  /*30ff0*/  STS.U8 [R90+UR9+0xa080], R7 ;  /* 0x00a080075a007988 */ /* 0x0003e80008000009 */
[----:B0-----:R-:W2:Y:S04]  /*31000*/  LDL.LU R3, [R1+0x1e4] ;  /* 0x0001e40001037983 */ /* 0x001ea80000300800 */
[----:B-1----:R-:W2:Y:S04]  /*31010*/  LDL.LU R7, [R1+0x1e0] ;  /* 0x0001e00001077983 */ /* 0x002ea80000300800 */
[----:B------:R-:W2:Y:S04]  /*31020*/  LDL.LU R47, [R1+0x194] ;  /* 0x00019400012f7983 */ /* 0x000ea80000300800 */
[----:B------:R-:W2:Y:S04]  /*31030*/  LDL.LU R72, [R1+0x190] ;  /* 0x0001900001487983 */ /* 0x000ea80000300800 */
[----:B------:R-:W2:Y:S04]  /*31040*/  LDL.LU R73, [R1+0x138] ;  /* 0x0001380001497983 */ /* 0x000ea80000300800 */
[----:B------:R-:W2:Y:S01]  /*31050*/  LDL.LU R74, [R1+0x134] ;  /* 0x00013400014a7983 */ /* 0x000ea20000300800 */
[----:B------:R-:W-:-:S03]  /*31060*/  LOP3.LUT R2, R2, 0x20, RZ, 0x3c, !PT ;  /* 0x0000002002027812 */ /* 0x000fc600078e3cff */
[----:B------:R-:W2:Y:S04]  /*31070*/  LDL.LU R75, [R1+0xe4] ;  /* 0x0000e400014b7983 */ /* 0x000ea80000300800 */
[----:B------:R-:W2:Y:S04]  /*31080*/  LDL.LU R84, [R1+0xe0] ;  /* 0x0000e00001547983 */ /* 0x000ea80000300800 */
[----:B------:R-:W2:Y:S04]  /*31090*/  LDL.LU R85, [R1+0xb4] ;  /* 0x0000b40001557983 */ /* 0x000ea80000300800 */
[----:B------:R-:W2:Y:S04]  /*310a0*/  LDL.LU R86, [R1+0xb0] ;  /* 0x0000b00001567983 */ /* 0x000ea80000300800 */
[----:B------:R-:W2:Y:S04]  /*310b0*/  LDL.LU R87, [R1+0x84] ;  /* 0x0000840001577983 */ /* 0x000ea80000300800 */
[----:B------:R-:W2:Y:S04]  /*310c0*/  LDL.LU R5, [R1+0x80] ;  /* 0x0000800001057983 */ /* 0x000ea80000300800 */
[----:B------:R-:W2:Y:S04]  /*310d0*/  LDL.LU R4, [R1+0x54] ;  /* 0x0000540001047983 */ /* 0x000ea80000300800 */
[----:B----4-:R0:W-:Y:S04]  /*310e0*/  STS.U8 [R90+UR9+0xe080], R8 ;  /* 0x00e080085a007988 */ /* 0x0101e80008000009 */
[----:B---3--:R-:W-:Y:S04]  /*310f0*/  STS.U8 [R90+UR9+0xa480], R93 ;  /* 0x00a4805d5a007988 */ /* 0x008fe80008000009 */
        /* <DEDUP_REMOVED lines=12> */
[----:B0-----:R-:W3:Y:S04]  /*311c0*/  LDL.LU R8, [R1+0x50] ;  /* 0x0000500001087983 */ /* 0x001ee80000300800 */
[----:B------:R0:W-:Y:S04]  /*311d0*/  STS.U8 [R90+UR9+0xfc80], R36 ;  /* 0x00fc80245a007988 */ /* 0x0001e80008000009 */
[----:B--2---:R1:W-:Y:S04]  /*311e0*/  STS.U8 [R2+UR9+0x8100], R91 ;  /* 0x0081005b02007988 */ /* 0x0043e80008000009 */
[----:B------:R2:W-:Y:S04]  /*311f0*/  STS.U8 [R2+UR9+0xc100], R0 ;  /* 0x00c1000002007988 */ /* 0x0005e80008000009 */
[----:B0-----:R-:W4:Y:S04]  /*31200*/  LDL.LU R90, [R1+0x10c8] ;  /* 0x0010c800015a7983 */ /* 0x001f280000300800 */
[----:B-1----:R-:W4:Y:S04]  /*31210*/  LDL.LU R91, [R1+0x10c4] ;  /* 0x0010c400015b7983 */ /* 0x002f280000300800 */
[----:B--2---:R-:W2:Y:S04]  /*31220*/  LDL.LU R0, [R1+0x10c0] ;  /* 0x0010c00001007983 */ /* 0x004ea80000300800 */
[----:B------:R0:W-:Y:S04]  /*31230*/  STS.U8 [R2+UR9+0x8500], R3 ;  /* 0x0085000302007988 */ /* 0x0001e80008000009 */
[----:B------:R1:W-:Y:S04]  /*31240*/  STS.U8 [R2+UR9+0xc500], R7 ;  /* 0x00c5000702007988 */ /* 0x0003e80008000009 */
[----:B0-----:R-:W2:Y:S04]  /*31250*/  LDL.LU R3, [R1+0x10bc] ;  /* 0x0010bc0001037983 */ /* 0x001ea80000300800 */
[----:B-1----:R-:W2:Y:S04]  /*31260*/  LDL.LU R7, [R1+0x10b8] ;  /* 0x0010b80001077983 */ /* 0x002ea80000300800 */
        /* <DEDUP_REMOVED lines=11> */
[----:B---3--:R-:W-:Y:S04]  /*31320*/  STS.U8 [R2+UR9+0xdd00], R8 ;  /* 0x00dd000802007988 */ /* 0x008fe80008000009 */
[----:B--2---:R0:W-:Y:S04]  /*31330*/  STS.U8 [R2+UR9+0xa100], R7 ;  /* 0x00a1000702007988 */ /* 0x0041e80008000009 */
[----:B0-----:R-:W2:Y:S04]  /*31340*/  LDL.LU R7, [R1+0x214] ;  /* 0x0002140001077983 */ /* 0x001ea80000300800 */
[----:B------:R-:W3:Y:S01]  /*31350*/  LDL.LU R8, [R1+0x210] ;  /* 0x0002100001087983 */ /* 0x000ee20000300800 */
[----:B------:R-:W0:Y:S03]  /*31360*/  S2R R87, SR_TID.X ;  /* 0x0000000000577919 */ /* 0x000e260000002100 */
[----:B------:R-:W3:Y:S04]  /*31370*/  LDL.LU R47, [R1+0x188] ;  /* 0x00018800012f7983 */ /* 0x000ee80000300800 */
[----:B------:R-:W3:Y:S04]  /*31380*/  LDL.LU R73, [R1+0x184] ;  /* 0x0001840001497983 */ /* 0x000ee80000300800 */
[----:B------:R1:W-:Y:S04]  /*31390*/  STS.U8 [R2+UR9+0xe100], R3 ;  /* 0x00e1000302007988 */ /* 0x0003e80008000009 */
[----:B------:R-:W3:Y:S04]  /*313a0*/  LDL.LU R74, [R1+0x12c] ;  /* 0x00012c00014a7983 */ /* 0x000ee80000300800 */
[----:B------:R-:W3:Y:S04]  /*313b0*/  LDL.LU R75, [R1+0x128] ;  /* 0x00012800014b7983 */ /* 0x000ee80000300800 */
[----:B----4-:R-:W-:Y:S04]  /*313c0*/  STS.U8 [R2+UR9+0xa500], R91 ;  /* 0x00a5005b02007988 */ /* 0x010fe80008000009 */
[----:B------:R-:W4:Y:S04]  /*313d0*/  LDL.LU R84, [R1+0xdc] ;  /* 0x0000dc0001547983 */ /* 0x000f280000300800 */
[----:B------:R-:W-:Y:S04]  /*313e0*/  STS.U8 [R2+UR9+0xe500], R90 ;  /* 0x00e5005a02007988 */ /* 0x000fe80008000009 */
[----:B------:R-:W4:Y:S04]  /*313f0*/  LDL.LU R85, [R1+0xd8] ;  /* 0x0000d80001557983 */ /* 0x000f280000300800 */
[----:B------:R-:W-:Y:S04]  /*31400*/  STS.U8 [R2+UR9+0xa900], R79 ;  /* 0x00a9004f02007988 */ /* 0x000fe80008000009 */
[----:B------:R-:W4:Y:S04]  /*31410*/  LDL.LU R86, [R1+0xac] ;  /* 0x0000ac0001567983 */ /* 0x000f280000300800 */
[----:B------:R-:W-:Y:S04]  /*31420*/  STS.U8 [R2+UR9+0xe900], R78 ;  /* 0x00e9004e02007988 */ /* 0x000fe80008000009 */
[----:B------:R-:W4:Y:S04]  /*31430*/  LDL.LU R5, [R1+0xa8] ;  /* 0x0000a80001057983 */ /* 0x000f280000300800 */
[----:B------:R-:W-:Y:S04]  /*31440*/  STS.U8 [R2+UR9+0xad00], R67 ;  /* 0x00ad004302007988 */ /* 0x000fe80008000009 */
[----:B------:R-:W4:Y:S04]  /*31450*/  LDL.LU R4, [R1+0x7c] ;  /* 0x00007c0001047983 */ /* 0x000f280000300800 */
[----:B------:R-:W-:Y:S01]  /*31460*/  STS.U8 [R2+UR9+0xed00], R66 ;  /* 0x00ed004202007988 */ /* 0x000fe20008000009 */
[----:B0-----:R-:W-:-:S03]  /*31470*/  LOP3.LUT R87, R87, 0x7f, RZ, 0xc0, !PT ;  /* 0x0000007f57577812 */ /* 0x001fc600078ec0ff */
[----:B-1----:R-:W4:Y:S04]  /*31480*/  LDL.LU R3, [R1+0x78] ;  /* 0x0000780001037983 */ /* 0x002f280000300800 */
[----:B------:R0:W-:Y:S04]  /*31490*/  STS.U8 [R2+UR9+0xb100], R10 ;  /* 0x00b1000a02007988 */ /* 0x0001e80008000009 */
[----:B------:R1:W-:Y:S04]  /*314a0*/  STS.U8 [R2+UR9+0xf100], R11 ;  /* 0x00f1000b02007988 */ /* 0x0003e80008000009 */
[----:B0-----:R-:W4:Y:S04]  /*314b0*/  LDL.LU R10, [R1+0x1d8] ;  /* 0x0001d800010a7983 */ /* 0x001f280000300800 */
[----:B-1----:R-:W4:Y:S01]  /*314c0*/  LDL.LU R11, [R1+0x1dc] ;  /* 0x0001dc00010b7983 */ /* 0x002f220000300800 */
[----:B------:R-:W-:-:S03]  /*314d0*/  LOP3.LUT R72, R87, 0x30, RZ, 0x3c, !PT ;  /* 0x0000003057487812 */ /* 0x000fc600078e3cff */
[----:B------:R-:W-:Y:S04]  /*314e0*/  STS.U8 [R2+UR9+0xb500], R22 ;  /* 0x00b5001602007988 */ /* 0x000fe80008000009 */
[----:B------:R-:W-:Y:S04]  /*314f0*/  STS.U8 [R2+UR9+0xf500], R23 ;  /* 0x00f5001702007988 */ /* 0x000fe80008000009 */
[----:B------:R-:W-:Y:S04]  /*31500*/  STS.U8 [R2+UR9+0xb900], R37 ;  /* 0x00b9002502007988 */ /* 0x000fe80008000009 */
[----:B------:R-:W-:Y:S04]  /*31510*/  STS.U8 [R2+UR9+0xf900], R38 ;  /* 0x00f9002602007988 */ /* 0x000fe80008000009 */
[----:B------:R-:W-:Y:S04]  /*31520*/  STS.U8 [R2+UR9+0xbd00], R39 ;  /* 0x00bd002702007988 */ /* 0x000fe80008000009 */
[----:B------:R0:W-:Y:S04]  /*31530*/  STS.U8 [R2+UR9+0xfd00], R40 ;  /* 0x00fd002802007988 */ /* 0x0001e80008000009 */
[----:B0-----:R-:W4:Y:S04]  /*31540*/  LDL.LU R2, [R1+0x10b4] ;  /* 0x0010b40001027983 */ /* 0x001f280000300800 */
[----:B--2---:R0:W-:Y:S04]  /*31550*/  STS.U8 [R72+UR9+0x8180], R7 ;  /* 0x0081800748007988 */ /* 0x0041e80008000009 */
[----:B---3--:R1:W-:Y:S04]  /*31560*/  STS.U8 [R72+UR9+0xc180], R8 ;  /* 0x00c1800848007988 */ /* 0x0083e80008000009 */
[----:B0-----:R-:W2:Y:S04]  /*31570*/  LDL.LU R7, [R1+0x10b0] ;  /* 0x0010b00001077983 */ /* 0x001ea80000300800 */
[----:B-1----:R-:W3:Y:S04]  /*31580*/  LDL.LU R8, [R1+0x10ac] ;  /* 0x0010ac0001087983 */ /* 0x002ee80000300800 */
[----:B----4-:R-:W-:Y:S04]  /*31590*/  STS.U8 [R72+UR9+0x8580], R11 ;  /* 0x0085800b48007988 */ /* 0x010fe80008000009 */
[----:B------:R-:W-:Y:S04]  /*315a0*/  STS.U8 [R72+UR9+0xc580], R10 ;  /* 0x00c5800a48007988 */ /* 0x000fe80008000009 */
[----:B------:R-:W-:Y:S04]  /*315b0*/  STS.U8 [R72+UR9+0x8980], R47 ;  /* 0x0089802f48007988 */ /* 0x000fe80008000009 */
[----:B------:R0:W-:Y:S04]  /*315c0*/  STS.U8 [R72+UR9+0xc980], R73 ;  /* 0x00c9804948007988 */ /* 0x0001e80008000009 */
        /* <DEDUP_REMOVED lines=8> */
[----:B0-----:R-:W4:Y:S04]  /*31650*/  LDL.LU R73, [R1+0x20c] ;  /* 0x00020c0001497983 */ /* 0x001f280000300800 */
[----:B-1----:R-:W4:Y:S04]  /*31660*/  LDL.LU R74, [R1+0x208] ;  /* 0x00020800014a7983 */ /* 0x002f280000300800 */
[----:B---3--:R-:W-:Y:S04]  /*31670*/  STS.U8 [R72+UR9+0x9d80], R8 ;  /* 0x009d800848007988 */ /* 0x008fe80008000009 */
[----:B--2---:R0:W-:Y:S04]  /*31680*/  STS.U8 [R72+UR9+0xdd80], R7 ;  /* 0x00dd800748007988 */ /* 0x0041e80008000009 */
[----:B0-----:R-:W2:Y:S04]  /*31690*/  LDL.LU R7, [R1+0x1d4] ;  /* 0x0001d40001077983 */ /* 0x001ea80000300800 */
[----:B------:R0:W-:Y:S04]  /*316a0*/  STS.U8 [R72+UR9+0xa180], R2 ;  /* 0x00a1800248007988 */ /* 0x0001e80008000009 */
[----:B------:R1:W-:Y:S04]  /*316b0*/  STS.U8 [R72+UR9+0xe180], R0 ;  /* 0x00e1800048007988 */ /* 0x0003e80008000009 */
[----:B------:R-:W-:Y:S04]  /*316c0*/  STS.U8 [R72+UR9+0xa580], R89 ;  /* 0x00a5805948007988 */ /* 0x000fe80008000009 */
[----:B------:R-:W3:Y:S04]  /*316d0*/  LDL.LU R11, [R1+0x1d0] ;  /* 0x0001d000010b7983 */ /* 0x000ee80000300800 */
        /* <DEDUP_REMOVED lines=10> */
[----:B------:R-:W-:Y:S01]  /*31780*/  STS.U8 [R72+UR9+0xb180], R12 ;  /* 0x00b1800c48007988 */ /* 0x000fe20008000009 */
[----:B------:R-:W-:-:S03]  /*31790*/  LOP3.LUT R84, R87, 0x40, RZ, 0x3c, !PT ;  /* 0x0000004057547812 */ /* 0x000fc600078e3cff */
[----:B------:R-:W3:Y:S04]  /*317a0*/  LDL.LU R3, [R1+0xd0] ;  /* 0x0000d00001037983 */ /* 0x000ee80000300800 */
[----:B------:R-:W-:Y:S04]  /*317b0*/  STS.U8 [R72+UR9+0xf180], R13 ;  /* 0x00f1800d48007988 */ /* 0x000fe80008000009 */
[----:B0-----:R-:W3:Y:S04]  /*317c0*/  LDL.LU R2, [R1+0xa4] ;  /* 0x0000a40001027983 */ /* 0x001ee80000300800 */
[----:B------:R-:W-:Y:S04]  /*317d0*/  STS.U8 [R72+UR9+0xb580], R24 ;  /* 0x00b5801848007988 */ /* 0x000fe80008000009 */
[----:B------:R-:W3:Y:S04]  /*317e0*/  LDL.LU R8, [R1+0xa0] ;  /* 0x0000a00001087983 */ /* 0x000ee80000300800 */
[----:B------:R-:W-:Y:S04]  /*317f0*/  STS.U8 [R72+UR9+0xf580], R25 ;  /* 0x00f5801948007988 */ /* 0x000fe80008000009 */
[----:B-1----:R-:W3:Y:S04]  /*31800*/  LDL.LU R0, [R1+0x74] ;  /* 0x0000740001007983 */ /* 0x002ee80000300800 */
[----:B------:R-:W-:Y:S04]  /*31810*/  STS.U8 [R72+UR9+0xb980], R41 ;  /* 0x00b9802948007988 */ /* 0x000fe80008000009 */
[----:B------:R-:W3:Y:S04]  /*31820*/  LDL.LU R75, [R1+0x44] ;  /* 0x00004400014b7983 */ /* 0x000ee80000300800 */
[----:B------:R-:W-:Y:S04]  /*31830*/  STS.U8 [R72+UR9+0xf980], R42 ;  /* 0x00f9802a48007988 */ /* 0x000fe80008000009 */
[----:B------:R-:W3:Y:S04]  /*31840*/  LDL.LU R86, [R1+0x40] ;  /* 0x0000400001567983 */ /* 0x000ee80000300800 */
[----:B------:R-:W-:Y:S04]  /*31850*/  STS.U8 [R72+UR9+0xbd80], R43 ;  /* 0x00bd802b48007988 */ /* 0x000fe80008000009 */
[----:B------:R-:W3:Y:S04]  /*31860*/  LDL.LU R87, [R1+0x14] ;  /* 0x0000140001577983 */ /* 0x000ee80000300800 */
[----:B------:R0:W-:Y:S04]  /*31870*/  STS.U8 [R72+UR9+0xfd80], R44 ;  /* 0x00fd802c48007988 */ /* 0x0001e80008000009 */
[----:B----4-:R1:W-:Y:S04]  /*31880*/  STS.U8 [R84+UR9+0x8200], R73 ;  /* 0x0082004954007988 */ /* 0x0103e80008000009 */
[----:B------:R4:W-:Y:S04]  /*31890*/  STS.U8 [R84+UR9+0xc200], R74 ;  /* 0x00c2004a54007988 */ /* 0x0009e80008000009 */
[----:B0-----:R-:W3:Y:S04]  /*318a0*/  LDL.LU R72, [R1+0x10a8] ;  /* 0x0010a80001487983 */ /* 0x001ee80000300800 */
[----:B------:R-:W3:Y:S04]  /*318b0*/  LDL.LU R44, [R1+0x10] ;  /* 0x00001000012c7983 */ /* 0x000ee80000300800 */
[----:B-1----:R-:W3:Y:S04]  /*318c0*/  LDL.LU R73, [R1+0x10a4] ;  /* 0x0010a40001497983 */ /* 0x002ee80000300800 */
[----:B----4-:R-:W4:Y:S04]  /*318d0*/  LDL.LU R74, [R1+0x10a0] ;  /* 0x0010a000014a7983 */ /* 0x010f280000300800 */
[----:B--2---:R0:W-:Y:S04]  /*318e0*/  STS.U8 [R84+UR9+0x8600], R7 ;  /* 0x0086000754007988 */ /* 0x0041e80008000009 */
[----:B0-----:R-:W2:Y:S04]  /*318f0*/  LDL.LU R7, [R1+0x109c] ;  /* 0x00109c0001077983 */ /* 0x001ea80000300800 */
[----:B---3--:R-:W-:Y:S04]  /*31900*/  STS.U8 [R84+UR9+0xc600], R11 ;  /* 0x00c6000b54007988 */ /* 0x008fe80008000009 */
[----:B------:R-:W-:Y:S04]  /*31910*/  STS.U8 [R84+UR9+0x8a00], R10 ;  /* 0x008a000a54007988 */ /* 0x000fe80008000009 */
[----:B------:R-:W-:Y:S04]  /*31920*/  STS.U8 [R84+UR9+0xca00], R47 ;  /* 0x00ca002f54007988 */ /* 0x000fe80008000009 */
        /* <DEDUP_REMOVED lines=9> */
[----:B------:R-:W3:Y:S04]  /*319c0*/  LDL.LU R47, [R1+0x170] ;  /* 0x00017000012f7983 */ /* 0x000ee80000300800 */
[----:B------:R1:W-:Y:S04]  /*319d0*/  STS.U8 [R84+UR9+0xd600], R8 ;  /* 0x00d6000854007988 */ /* 0x0003e80008000009 */
[----:B0-----:R-:W3:Y:S04]  /*319e0*/  LDL.LU R2, [R1+0x164] ;  /* 0x0001640001027983 */ /* 0x001ee80000300800 */
[----:B------:R0:W-:Y:S04]  /*319f0*/  STS.U8 [R84+UR9+0x9a00], R0 ;  /* 0x009a000054007988 */ /* 0x0001e80008000009 */
[----:B-1----:R-:W3:Y:S04]  /*31a00*/  LDL.LU R8, [R1+0x118] ;  /* 0x0001180001087983 */ /* 0x002ee80000300800 */
[----:B0-----:R-:W3:Y:S04]  /*31a10*/  LDL.LU R0, [R1+0x114] ;  /* 0x0001140001007983 */ /* 0x001ee80000300800 */
[----:B--2---:R0:W-:Y:S04]  /*31a20*/  STS.U8 [R84+UR9+0xda00], R7 ;  /* 0x00da000754007988 */ /* 0x0041e80008000009 */
[----:B------:R1:W-:Y:S04]  /*31a30*/  STS.U8 [R84+UR9+0x9e00], R75 ;  /* 0x009e004b54007988 */ /* 0x0003e80008000009 */
[----:B0-----:R-:W2:Y:S04]  /*31a40*/  LDL.LU R7, [R1+0xcc] ;  /* 0x0000cc0001077983 */ /* 0x001ea80000300800 */
[----:B------:R-:W2:Y:S04]  /*31a50*/  LDL.LU R11, [R1+0xc8] ;  /* 0x0000c800010b7983 */ /* 0x000ea80000300800 */
[----:B------:R-:W2:Y:S04]  /*31a60*/  LDL.LU R10, [R1+0x9c] ;  /* 0x00009c00010a7983 */ /* 0x000ea80000300800 */
[----:B-1----:R-:W2:Y:S04]  /*31a70*/  LDL.LU R75, [R1+0x1098] ;  /* 0x00109800014b7983 */ /* 0x002ea80000300800 */
[----:B------:R0:W-:Y:S04]  /*31a80*/  STS.U8 [R84+UR9+0xde00], R86 ;  /* 0x00de005654007988 */ /* 0x0001e80008000009 */
[----:B------:R1:W-:Y:S04]  /*31a90*/  STS.U8 [R84+UR9+0xa200], R87 ;  /* 0x00a2005754007988 */ /* 0x0003e80008000009 */
[----:B0-----:R-:W2:Y:S04]  /*31aa0*/  LDL.LU R86, [R1+0x1094] ;  /* 0x0010940001567983 */ /* 0x001ea80000300800 */
[----:B-1----:R-:W2:Y:S04]  /*31ab0*/  LDL.LU R87, [R1+0x1090] ;  /* 0x0010900001577983 */ /* 0x002ea80000300800 */
[----:B------:R0:W-:Y:S02]  /*31ac0*/  STS.U8 [R84+UR9+0xe200], R44 ;  /* 0x00e2002c54007988 */ /* 0x0001e40008000009 */
[----:B0-----:R-:W-:-:S02]  /*31ad0*/  LOP3.LUT R44, R6, 0x50, RZ, 0x3c, !PT ;  /* 0x00000050062c7812 */ /* 0x001fc400078e3cff */
[----:B--2---:R-:W-:Y:S04]  /*31ae0*/  STS.U8 [R84+UR9+0xa600], R87 ;  /* 0x00a6005754007988 */ /* 0x004fe80008000009 */
[----:B------:R-:W-:Y:S04]  /*31af0*/  STS.U8 [R84+UR9+0xe600], R86 ;  /* 0x00e6005654007988 */ /* 0x000fe80008000009 */
        /* <DEDUP_REMOVED lines=12> */
[----:B---3--:R1:W-:Y:S04]  /*31bc0*/  STS.U8 [R44+UR9+0x8280], R85 ;  /* 0x008280552c007988 */ /* 0x0083e80008000009 */
        /* <DEDUP_REMOVED lines=15> */
[----:B------:R-:W2:Y:S04]  /*31cc0*/  LDL.LU R0, [R1+0x1070] ;  /* 0x0010700001007983 */ /* 0x000ea80000300800 */
[----:B------:R0:W-:Y:S04]  /*31cd0*/  STS.U8 [R44+UR9+0x9280], R7 ;  /* 0x009280072c007988 */ /* 0x0001e80008000009 */
[----:B0-----:R-:W2:Y:S04]  /*31ce0*/  LDL.LU R7, [R1+0x106c] ;  /* 0x00106c0001077983 */ /* 0x001ea80000300800 */
[----:B------:R-:W-:Y:S04]  /*31cf0*/  STS.U8 [R44+UR9+0xd280], R11 ;  /* 0x00d2800b2c007988 */ /* 0x000fe80008000009 */
[----:B------:R-:W-:Y:S04]  /*31d00*/  STS.U8 [R44+UR9+0x9680], R10 ;  /* 0x0096800a2c007988 */ /* 0x000fe80008000009 */
[----:B--2---:R0:W-:Y:S04]  /*31d10*/  STS.U8 [R44+UR9+0xd680], R7 ;  /* 0x00d680072c007988 */ /* 0x0041e80008000009 */
[----:B------:R1:W-:Y:S04]  /*31d20*/  STS.U8 [R44+UR9+0x9a80], R0 ;  /* 0x009a80002c007988 */ /* 0x0003e80008000009 */
[----:B------:R2:W-:Y:S04]  /*31d30*/  STS.U8 [R44+UR9+0xda80], R8 ;  /* 0x00da80082c007988 */ /* 0x0005e80008000009 */
[----:B0-----:R-:W3:Y:S04]  /*31d40*/  LDL.LU R7, [R1+0x1068] ;  /* 0x0010680001077983 */ /* 0x001ee80000300800 */
[----:B-1----:R-:W3:Y:S04]  /*31d50*/  LDL.LU R0, [R1+0x1064] ;  /* 0x0010640001007983 */ /* 0x002ee80000300800 */
[----:B--2---:R-:W2:Y:S04]  /*31d60*/  LDL.LU R8, [R1+0x1060] ;  /* 0x0010600001087983 */ /* 0x004ea80000300800 */
[----:B------:R0:W-:Y:S04]  /*31d70*/  STS.U8 [R44+UR9+0x9e80], R2 ;  /* 0x009e80022c007988 */ /* 0x0001e80008000009 */
[----:B------:R1:W-:Y:S04]  /*31d80*/  STS.U8 [R44+UR9+0xde80], R3 ;  /* 0x00de80032c007988 */ /* 0x0003e80008000009 */
[----:B------:R4:W-:Y:S04]  /*31d90*/  STS.U8 [R44+UR9+0xa280], R4 ;  /* 0x00a280042c007988 */ /* 0x0009e80008000009 */
[----:B0-----:R-:W2:Y:S04]  /*31da0*/  LDL.LU R2, [R1+0x105c] ;  /* 0x00105c0001027983 */ /* 0x001ea80000300800 */
[----:B-1----:R-:W2:Y:S04]  /*31db0*/  LDL.LU R3, [R1+0x1058] ;  /* 0x0010580001037983 */ /* 0x002ea80000300800 */
[----:B----4-:R-:W4:Y:S04]  /*31dc0*/  LDL.LU R4, [R1+0x1054] ;  /* 0x0010540001047983 */ /* 0x010f280000300800 */
[----:B------:R0:W-:Y:S04]  /*31dd0*/  STS.U8 [R44+UR9+0xe280], R5 ;  /* 0x00e280052c007988 */ /* 0x0001e80008000009 */
[----:B0-----:R-:W2:Y:S04]  /*31de0*/  LDL.LU R5, [R1+0x1050] ;  /* 0x0010500001057983 */ /* 0x001ea80000300800 */
[----:B------:R-:W-:Y:S04]  /*31df0*/  STS.U8 [R44+UR9+0xa680], R85 ;  /* 0x00a680552c007988 */ /* 0x000fe80008000009 */
[----:B---3--:R-:W-:Y:S04]  /*31e00*/  STS.U8 [R44+UR9+0xe680], R84 ;  /* 0x00e680542c007988 */ /* 0x008fe80008000009 */
[----:B------:R-:W-:Y:S04]  /*31e10*/  STS.U8 [R44+UR9+0xaa80], R73 ;  /* 0x00aa80492c007988 */ /* 0x000fe80008000009 */
[----:B------:R-:W-:Y:S04]  /*31e20*/  STS.U8 [R44+UR9+0xea80], R72 ;  /* 0x00ea80482c007988 */ /* 0x000fe80008000009 */
[----:B------:R-:W-:Y:S01]  /*31e30*/  STS.U8 [R44+UR9+0xae80], R58 ;  /* 0x00ae803a2c007988 */ /* 0x000fe20008000009 */
[----:B------:R-:W-:-:S03]  /*31e40*/  ISETP.GE.AND P1, PT, R6, R9, PT ;  /* 0x000000090600720c */ /* 0x000fc60003f26270 */
[----:B------:R-:W-:Y:S01]  /*31e50*/  STS.U8 [R44+UR9+0xee80], R56 ;  /* 0x00ee80382c007988 */ /* 0x000fe20008000009 */
[----:B------:R-:W-:-:S03]  /*31e60*/  LOP3.LUT R6, R6, 0x60, RZ, 0x3c, !PT ;  /* 0x0000006006067812 */ /* 0x000fc600078e3cff */
        /* <DEDUP_REMOVED lines=9> */
[----:B------:R-:W3:Y:S04]  /*31f00*/  LDL R11, [R1+0x3cc] ;  /* 0x0003cc00010b7983 */ /* 0x000ee80000100800 */
[----:B------:R-:W3:Y:S04]  /*31f10*/  LDL R10, [R1+0x3d0] ;  /* 0x0003d000010a7983 */ /* 0x000ee80000100800 */
[----:B--2---:R0:W-:Y:S04]  /*31f20*/  STS.U8 [R6+UR9+0xc300], R5 ;  /* 0x00c3000506007988 */ /* 0x0041e80008000009 */
[----:B----4-:R1:W-:Y:S04]  /*31f30*/  STS.U8 [R6+UR9+0x8700], R4 ;  /* 0x0087000406007988 */ /* 0x0103e80008000009 */
[----:B------:R2:W-:Y:S04]  /*31f40*/  STS.U8 [R6+UR9+0xc700], R3 ;  /* 0x00c7000306007988 */ /* 0x0005e80008000009 */
[----:B0-----:R-:W4:Y:S04]  /*31f50*/  LDL.LU R5, [R1+0x104c] ;  /* 0x00104c0001057983 */ /* 0x001f280000300800 */
[----:B-1----:R-:W3:Y:S04]  /*31f60*/  LDL.LU R4, [R1+0x1048] ;  /* 0x0010480001047983 */ /* 0x002ee80000300800 */
[----:B------:R-:W3:Y:S04]  /*31f70*/  LDL R47, [R1+0x4ac] ;  /* 0x0004ac00012f7983 */ /* 0x000ee80000100800 */
[----:B------:R-:W3:Y:S04]  /*31f80*/  LDL R44, [R1+0x4b0] ;  /* 0x0004b000012c7983 */ /* 0x000ee80000100800 */
[----:B--2---:R-:W2:Y:S04]  /*31f90*/  LDL.LU R3, [R1+0x1044] ;  /* 0x0010440001037983 */ /* 0x004ea80000300800 */
[----:B------:R0:W-:Y:S04]  /*31fa0*/  STS.U8 [R6+UR9+0x8b00], R2 ;  /* 0x008b000206007988 */ /* 0x0001e80008000009 */
[----:B------:R1:W-:Y:S04]  /*31fb0*/  STS.U8 [R6+UR9+0xcb00], R8 ;  /* 0x00cb000806007988 */ /* 0x0003e80008000009 */
[----:B0-----:R-:W2:Y:S04]  /*31fc0*/  LDL.LU R2, [R1+0x1040] ;  /* 0x0010400001027983 */ /* 0x001ea80000300800 */
[----:B-1----:R-:W2:Y:S02]  /*31fd0*/  LDL.LU R8, [R1+0x103c] ;  /* 0x00103c0001087983 */ /* 0x002ea40000300800 */
[----:B--2---:R-:W-:-:S06]  /*31fe0*/  PRMT R8, RZ, 0x7610, R8 ;  /* 0x00007610ff087816 */ /* 0x004fcc0000000008 */
[----:B---3--:R-:W2:Y:S04]  /*31ff0*/  @!P1 LDG.E.U8 R8, desc[UR20][R10.64] ;  /* 0x000000140a089981 */ /* 0x008ea8000c1e1100 */
[----:B------:R0:W-:Y:S04]  /*32000*/  STS.U8 [R6+UR9+0x8f00], R0 ;  /* 0x008f000006007988 */ /* 0x0001e80008000009 */
[----:B------:R1:W-:Y:S04]  /*32010*/  STS.U8 [R6+UR9+0xcf00], R7 ;  /* 0x00cf000706007988 */ /* 0x0003e80008000009 */
[----:B0-----:R-:W3:Y:S04]  /*32020*/  LDL.LU R0, [R1+0x1038] ;  /* 0x0010380001007983 */ /* 0x001ee80000300800 */
[----:B-1----:R-:W3:Y:S04]  /*32030*/  LDL.LU R6, [R1+0x1034] ;  /* 0x0010340001067983 */ /* 0x002ee80000300800 */
[----:B------:R-:W3:Y:S04]  /*32040*/  LDL.LU R7, [R1+0x1030] ;  /* 0x0010300001077983 */ /* 0x000ee80000300800 */
[----:B--2---:R0:W-:Y:S04]  /*32050*/  STL [R1+0xb0], R8 ;  /* 0x0000b00801007387 */ /* 0x0041e80000100800 */
[----:B0-----:R-:W2:Y:S04]  /*32060*/  LDL.LU R8, [R1+0x102c] ;  /* 0x00102c0001087983 */ /* 0x001ea80000300800 */
[----:B------:R-:W2:Y:S04]  /*32070*/  LDL R10, [R1+0x42c] ;  /* 0x00042c00010a7983 */ /* 0x000ea80000100800 */
[----:B------:R-:W2:Y:S01]  /*32080*/  LDL R11, [R1+0x430] ;  /* 0x00043000010b7983 */ /* 0x000ea20000100800 */
[----:B---3--:R-:W-:-:S02]  /*32090*/  PRMT R7, RZ, 0x7610, R7 ;  /* 0x00007610ff077816 */ /* 0x008fc40000000007 */
[----:B--2---:R-:W-:-:S04]  /*320a0*/  @!P1 LOP3.LUT R11, R11, R10, RZ, 0x3c, !PT ;  /* 0x0000000a0b0b9212 */ /* 0x004fc800078e3cff */
[----:B------:R-:W-:-:S04]  /*320b0*/  @!P1 LOP3.LUT R10, R11, R10, RZ, 0x3c, !PT ;  /* 0x0000000a0b0a9212 */ /* 0x000fc800078e3cff */
[----:B------:R-:W-:-:S05]  /*320c0*/  @!P1 LOP3.LUT R11, R11, R10, RZ, 0x3c, !PT ;  /* 0x0000000a0b0b9212 */ /* 0x000fca00078e3cff */
[----:B------:R-:W2:Y:S04]  /*320d0*/  @!P1 LDG.E.U8 R7, desc[UR20][R10.64] ;  /* 0x000000140a079981 */ /* 0x000ea8000c1e1100 */
[----:B--2---:R0:W-:Y:S04]  /*320e0*/  STL [R1+0xa4], R7 ;  /* 0x0000a40701007387 */ /* 0x0041e80000100800 */
[----:B0-----:R-:W2:Y:S04]  /*320f0*/  LDL.LU R7, [R1+0x1028] ;  /* 0x0010280001077983 */ /* 0x001ea80000300800 */
[----:B------:R-:W3:Y:S04]  /*32100*/  LDL R10, [R1+0x46c] ;  /* 0x00046c00010a7983 */ /* 0x000ee80000100800 */
[----:B------:R-:W3:Y:S01]  /*32110*/  LDL R11, [R1+0x470] ;  /* 0x00047000010b7983 */ /* 0x000ee20000100800 */
[----:B------:R-:W-:-:S02]  /*32120*/  PRMT R8, RZ, 0x7610, R8 ;  /* 0x00007610ff087816 */ /* 0x000fc40000000008 */
[----:B---3--:R-:W-:-:S04]  /*32130*/  @!P1 LOP3.LUT R11, R11, R10, RZ, 0x3c, !PT ;  /* 0x0000000a0b0b9212 */ /* 0x008fc800078e3cff */
[----:B------:R-:W-:-:S04]  /*32140*/  @!P1 LOP3.LUT R10, R11, R10, RZ, 0x3c, !PT ;  /* 0x0000000a0b0a9212 */ /* 0x000fc800078e3cff */
[----:B------:R-:W-:-:S05]  /*32150*/  @!P1 LOP3.LUT R11, R11, R10, RZ, 0x3c, !PT ;  /* 0x0000000a0b0b9212 */ /* 0x000fca00078e3cff */
[----:B------:R0:W3:Y:S01]  /*32160*/  @!P1 LDG.E.U8 R8, desc[UR20][R10.64] ;  /* 0x000000140a089981 */ /* 0x0000e2000c1e1100 */
[----:B------:R-:W-:Y:S01]  /*32170*/  PRMT R42, RZ, 0x7610, R42 ;  /* 0x00007610ff2a7816 */ /* 0x000fe2000000002a */
[----:B0-----:R-:W-:Y:S02]  /*32180*/  @!P1 IMAD.MOV.U32 R10, RZ, RZ, R44 ;  /* 0x000000ffff0a9224 */ /* 0x001fe400078e002c */
[----:B------:R-:W-:-:S05]  /*32190*/  @!P1 IMAD.MOV.U32 R11, RZ, RZ, R47 ;  /* 0x000000ffff0b9224 */ /* 0x000fca00078e002f */
[----:B------:R0:W2:Y:S04]  /*321a0*/  @!P1 LDG.E.U8 R42, desc[UR20][R10.64] ;  /* 0x000000140a2a9981 */ /* 0x0000a8000c1e1100 */
[----:B---3--:R1:W-:Y:S04]  /*321b0*/  STL [R1+0x98], R8 ;  /* 0x0000980801007387 */ /* 0x0083e80000100800 */
[----:B-1----:R-:W3:Y:S04]  /*321c0*/  LDL.LU R8, [R1+0x1024] ;  /* 0x0010240001087983 */ /* 0x002ee80000300800 */
[----:B------:R-:W0:Y:S04]  /*321d0*/  LDL R10, [R1+0x4ec] ;  /* 0x0004ec00010a7983 */ /* 0x000e280000100800 */
[----:B------:R-:W0:Y:S04]  /*321e0*/  LDL R11, [R1+0x4f0] ;  /* 0x0004f000010b7983 */ /* 0x000e280000100800 */
[----:B------:R-:W2:Y:S04]  /*321f0*/  LDL R47, [R1+0x5f0] ;  /* 0x0005f000012f7983 */ /* 0x000ea80000100800 */
[----:B------:R-:W2:Y:S01]  /*32200*/  LDL R44, [R1+0x62c] ;  /* 0x00062c00012c7983 */ /* 0x000ea20000100800 */
[----:B---3--:R-:W-:-:S02]  /*32210*/  PRMT R8, RZ, 0x7610, R8 ;  /* 0x00007610ff087816 */ /* 0x008fc40000000008 */
[----:B0-----:R-:W-:-:S04]  /*32220*/  @!P1 LOP3.LUT R11, R11, R10, RZ, 0x3c, !PT ;  /* 0x0000000a0b0b9212 */ /* 0x001fc800078e3cff */
[----:B------:R-:W-:-:S04]  /*32230*/  @!P1 LOP3.LUT R10, R11, R10, RZ, 0x3c, !PT ;  /* 0x0000000a0b0a9212 */ /* 0x000fc800078e3cff */
[----:B------:R-:W-:-:S05]  /*32240*/  @!P1 LOP3.LUT R11, R11, R10, RZ, 0x3c, !PT ;  /* 0x0000000a0b0b9212 */ /* 0x000fca00078e3cff */
[----:B------:R-:W3:Y:S04]  /*32250*/  @!P1 LDG.E.U8 R8, desc[UR20][R10.64] ;  /* 0x000000140a089981 */ /* 0x000ee8000c1e1100 */
[----:B--2---:R0:W-:Y:S04]  /*32260*/  STL [R1+0x8c], R42 ;  /* 0x00008c2a01007387 */ /* 0x0041e80000100800 */
[----:B0-----:R-:W2:Y:S04]  /*32270*/  LDL R42, [R1+0x630] ;  /* 0x00063000012a7983 */ /* 0x001ea80000100800 */
[----:B---3--:R0:W-:Y:S04]  /*32280*/  STL [R1+0x70], R8 ;  /* 0x0000700801007387 */ /* 0x0081e80000100800 */
[----:B0-----:R-:W3:Y:S04]  /*32290*/  LDL.LU R8, [R1+0x1020] ;  /* 0x0010200001087983 */ /* 0x001ee80000300800 */
[----:B------:R-:W2:Y:S04]  /*322a0*/  LDL R10, [R1+0x52c] ;  /* 0x00052c00010a7983 */ /* 0x000ea80000100800 */
[----:B------:R-:W2:Y:S01]  /*322b0*/  LDL R11, [R1+0x530] ;  /* 0x00053000010b7983 */ /* 0x000ea20000100800 */
[----:B------:R-:W-:-:S02]  /*322c0*/  PRMT R7, RZ, 0x7610, R7 ;  /* 0x00007610ff077816 */ /* 0x000fc40000000007 */
[----:B--2---:R-:W-:-:S04]  /*322d0*/  @!P1 LOP3.LUT R11, R11, R10, RZ, 0x3c, !PT ;  /* 0x0000000a0b0b9212 */ /* 0x004fc800078e3cff */
[----:B------:R-:W-:-:S04]  /*322e0*/  @!P1 LOP3.LUT R10, R11, R10, RZ, 0x3c, !PT ;  /* 0x0000000a0b0a9212 */ /* 0x000fc800078e3cff */
[----:B------:R-:W-:-:S05]  /*322f0*/  @!P1 LOP3.LUT R11, R11, R10, RZ, 0x3c, !PT ;  /* 0x0000000a0b0b9212 */ /* 0x000fca00078e3cff */
[----:B------:R-:W2:Y:S04]  /*32300*/  @!P1 LDG.E.U8 R7, desc[UR20][R10.64] ;  /* 0x000000140a079981 */ /* 0x000ea8000c1e1100 */
        /* <DEDUP_REMOVED lines=17> */
[----:B------:R-:W3:Y:S01]  /*32420*/  @!P1 LDG.E.U8 R7, desc[UR20][R10.64] ;  /* 0x000000140a079981 */ /* 0x000ee2000c1e1100 */
[----:B--2---:R-:W-:-:S03]  /*32430*/  PRMT R8, RZ, 0x7610, R8 ;  /* 0x00007610ff087816 */ /* 0x004fc60000000008 */
[----:B---3--:R0:W-:Y:S04]  /*32440*/  STL [R1+0x24], R7 ;  /* 0x0000240701007387 */ /* 0x0081e80000100800 */
[----:B0-----:R-:W2:Y:S04]  /*32450*/  LDL.LU R7, [R1+0x1014] ;  /* 0x0010140001077983 */ /* 0x001ea80000300800 */
[----:B------:R-:W3:Y:S01]  /*32460*/  LDL R11, [R1+0x5ec] ;  /* 0x0005ec00010b7983 */ /* 0x000ee20000100800 */
[----:B------:R-:W-:Y:S01]  /*32470*/  @!P1 IMAD.MOV.U32 R10, RZ, RZ, R47 ;  /* 0x000000ffff0a9224 */ /* 0x000fe200078e002f */
[----:B------:R-:W-:-:S02]  /*32480*/  PRMT R76, RZ, 0x7610, R76 ;  /* 0x00007610ff4c7816 */ /* 0x000fc4000000004c */
[----:B------:R-:W2:Y:S04]  /*32490*/  LDL R47, [R1+0x6f0] ;  /* 0x0006f000012f7983 */ /* 0x000ea80000100800 */
[----:B---3--:R0:W3:Y:S02]  /*324a0*/  @!P1 LDG.E.U8 R8, desc[UR20][R10.64] ;  /* 0x000000140a089981 */ /* 0x0080e4000c1e1100 */
[----:B0-----:R-:W-:Y:S02]  /*324b0*/  @!P1 IMAD.MOV.U32 R10, RZ, RZ, R42 ;  /* 0x000000ffff0a9224 */ /* 0x001fe400078e002a */
[----:B------:R-:W-:-:S05]  /*324c0*/  @!P1 IMAD.MOV.U32 R11, RZ, RZ, R44 ;  /* 0x000000ffff0b9224 */ /* 0x000fca00078e002c */
[----:B------:R-:W2:Y:S04]  /*324d0*/  @!P1 LDG.E.U8 R76, desc[UR20][R10.64] ;  /* 0x000000140a4c9981 */ /* 0x000ea8000c1e1100 */
[----:B---3--:R0:W-:Y:S04]  /*324e0*/  STL [R1+0x10], R8 ;  /* 0x0000100801007387 */ /* 0x0081e80000100800 */
[----:B0-----:R-:W3:Y:S04]  /*324f0*/  LDL.LU R8, [R1+0x1010] ;  /* 0x0010100001087983 */ /* 0x001ee80000300800 */
[----:B------:R-:W3:Y:S04]  /*32500*/  LDL R10, [R1+0x66c] ;  /* 0x00066c00010a7983 */ /* 0x000ee80000100800 */
[----:B------:R-:W3:Y:S01]  /*32510*/  LDL R11, [R1+0x670] ;  /* 0x00067000010b7983 */ /* 0x000ee20000100800 */
[----:B------:R-:W-:-:S03]  /*32520*/  PRMT R38, RZ, 0x7610, R38 ;  /* 0x00007610ff267816 */ /* 0x000fc60000000026 */
[----:B------:R-:W4:Y:S04]  /*32530*/  LDL R44, [R1+0x724] ;  /* 0x00072400012c7983 */ /* 0x000f280000100800 */
[----:B------:R-:W4:Y:S04]  /*32540*/  LDL R42, [R1+0x728] ;  /* 0x00072800012a7983 */ /* 0x000f280000100800 */
[----:B--2---:R-:W-:Y:S01]  /*32550*/  STL [R1+0xfa0], R76 ;  /* 0x000fa04c01007387 */ /* 0x004fe20000100800 */
[----:B---3--:R-:W-:-:S04]  /*32560*/  @!P1 LOP3.LUT R11, R11, R10, RZ, 0x3c, !PT ;  /* 0x0000000a0b0b9212 */ /* 0x008fc800078e3cff */
[----:B------:R-:W-:-:S04]  /*32570*/  @!P1 LOP3.LUT R10, R11, R10, RZ, 0x3c, !PT ;  /* 0x0000000a0b0a9212 */ /* 0x000fc800078e3cff */
[----:B------:R-:W-:-:S05]  /*32580*/  @!P1 LOP3.LUT R11, R11, R10, RZ, 0x3c, !PT ;  /* 0x0000000a0b0b9212 */ /* 0x000fca00078e3cff */
[----:B------:R-:W2:Y:S04]  /*32590*/  @!P1 LDG.E.U8 R38, desc[UR20][R10.64] ;  /* 0x000000140a269981 */ /* 0x000ea8000c1e1100 */
[----:B------:R-:W3:Y:S04]  /*325a0*/  LDL R10, [R1+0x6ac] ;  /* 0x0006ac00010a7983 */ /* 0x000ee80000100800 */
[----:B------:R-:W3:Y:S01]  /*325b0*/  LDL R11, [R1+0x6b0] ;  /* 0x0006b000010b7983 */ /* 0x000ee20000100800 */
[----:B------:R-:W-:-:S03]  /*325c0*/  PRMT R37, RZ, 0x7610, R37 ;  /* 0x00007610ff257816 */ /* 0x000fc60000000025 */
[----:B--2---:R-:W-:Y:S01]  /*325d0*/  STL [R1+0xfa4], R38 ;  /* 0x000fa42601007387 */ /* 0x004fe20000100800 */
[----:B---3--:R-:W-:-:S04]  /*325e0*/  @!P1 LOP3.LUT R11, R11, R10, RZ, 0x3c, !PT ;  /* 0x0000000a0b0b9212 */ /* 0x008fc800078e3cff */
[----:B------:R-:W-:-:S04]  /*325f0*/  @!P1 LOP3.LUT R10, R11, R10, RZ, 0x3c, !PT ;  /* 0x0000000a0b0a9212 */ /* 0x000fc800078e3cff */
[----:B------:R-:W-:-:S05]  /*32600*/  @!P1 LOP3.LUT R11, R11, R10, RZ, 0x3c, !PT ;  /* 0x0000000a0b0b9212 */ /* 0x000fca00078e3cff */
[----:B------:R0:W2:Y:S04]  /*32610*/  @!P1 LDG.E.U8 R37, desc[UR20][R10.64] ;  /* 0x000000140a259981 */ /* 0x0000a8000c1e1100 */
[----:B------:R-:W3:Y:S01]  /*32620*/  LDL R11, [R1+0x6ec] ;  /* 0x0006ec00010b7983 */ /* 0x000ee20000100800 */
[----:B------:R-:W-:Y:S01]  /*32630*/  PRMT R36, RZ, 0x7610, R36 ;  /* 0x00007610ff247816 */ /* 0x000fe20000000024 */
[----:B0-----:R-:W-:Y:S01]  /*32640*/  @!P1 IMAD.MOV.U32 R10, RZ, RZ, R47 ;  /* 0x000000ffff0a9224 */ /* 0x001fe200078e002f */
[----:B------:R-:W-:-:S04]  /*32650*/  PRMT R35, RZ, 0x7610, R35 ;  /* 0x00007610ff237816 */ /* 0x000fc80000000023 */
[----:B---3--:R4:W3:Y:S04]  /*32660*/  @!P1 LDG.E.U8 R36, desc[UR20][R10.64] ;  /* 0x000000140a249981 */ /* 0x0088e8000c1e1100 */
[----:B--2---:R-:W-:Y:S04]  /*32670*/  STL [R1+0xfa8], R37 ;  /* 0x000fa82501007387 */ /* 0x004fe80000100800 */
[----:B------:R-:W2:Y:S01]  /*32680*/  LDL R47, [R1+0x3d8] ;  /* 0x0003d800012f7983 */ /* 0x000ea20000100800 */
[----:B----4-:R-:W-:Y:S02]  /*32690*/  @!P1 IMAD.MOV.U32 R10, RZ, RZ, R42 ;  /* 0x000000ffff0a9224 */ /* 0x010fe400078e002a */
[----:B------:R-:W-:-:S05]  /*326a0*/  @!P1 IMAD.MOV.U32 R11, RZ, RZ, R44 ;  /* 0x000000ffff0b9224 */ /* 0x000fca00078e002c */
[----:B------:R-:W4:Y:S04]  /*326b0*/  @!P1 LDG.E.U8 R35, desc[UR20][R10.64] ;  /* 0x000000140a239981 */ /* 0x000f28000c1e1100 */
[----:B---3--:R-:W-:Y:S04]  /*326c0*/  STL [R1+0xfac], R36 ;  /* 0x000fac2401007387 */ /* 0x008fe80000100800 */
[----:B------:R-:W3:Y:S04]  /*326d0*/  LDL R10, [R1+0x75c] ;  /* 0x00075c00010a7983 */ /* 0x000ee80000100800 */
[----:B------:R-:W3:Y:S01]  /*326e0*/  LDL R11, [R1+0x760] ;  /* 0x00076000010b7983 */ /* 0x000ee20000100800 */
[----:B------:R-:W-:-:S03]  /*326f0*/  PRMT R34, RZ, 0x7610, R34 ;  /* 0x00007610ff227816 */ /* 0x000fc60000000022 */
[----:B------:R-:W2:Y:S04]  /*32700*/  LDL R44, [R1+0x474] ;  /* 0x00047400012c7983 */ /* 0x000ea80000100800 */
[----:B------:R-:W2:Y:S04]  /*32710*/  LDL R42, [R1+0x478] ;  /* 0x00047800012a7983 */ /* 0x000ea80000100800 */
[----:B----4-:R-:W-:Y:S01]  /*32720*/  STL [R1+0xfb0], R35 ;  /* 0x000fb02301007387 */ /* 0x010fe20000100800 */
[----:B---3--:R-:W-:-:S04]  /*32730*/  @!P1 LOP3.LUT R11, R11, R10, RZ, 0x3c, !PT ;  /* 0x0000000a0b0b9212 */ /* 0x008fc800078e3cff */
[----:B------:R-:W-:-:S04]  /*32740*/  @!P1 LOP3.LUT R10, R11, R10, RZ, 0x3c, !PT ;  /* 0x0000000a0b0a9212 */ /* 0x000fc800078e3cff */
[----:B------:R-:W-:-:S05]  /*32750*/  @!P1 LOP3.LUT R11, R11, R10, RZ, 0x3c, !PT ;  /* 0x0000000a0b0b9212 */ /* 0x000fca00078e3cff */
[----:B------:R-:W3:Y:S04]  /*32760*/  @!P1 LDG.E.U8 R34, desc[UR20][R10.64] ;  /* 0x000000140a229981 */ /* 0x000ee8000c1e1100 */
[----:B------:R-:W4:Y:S04]  /*32770*/  LDL R10, [R1+0x794] ;  /* 0x00079400010a7983 */ /* 0x000f280000100800 */
[----:B------:R-:W4:Y:S01]  /*32780*/  LDL R11, [R1+0x798] ;  /* 0x00079800010b7983 */ /* 0x000f220000100800 */
[----:B------:R-:W-:-:S03]  /*32790*/  PRMT R33, RZ, 0x7610, R33 ;  /* 0x00007610ff217816 */ /* 0x000fc60000000021 */
[----:B---3--:R-:W-:Y:S01]  /*327a0*/  STL [R1+0xfb4], R34 ;  /* 0x000fb42201007387 */ /* 0x008fe20000100800 */
[----:B----4-:R-:W-:-:S04]  /*327b0*/  @!P1 LOP3.LUT R11, R11, R10, RZ, 0x3c, !PT ;  /* 0x0000000a0b0b9212 */ /* 0x010fc800078e3cff */
[----:B------:R-:W-:-:S04]  /*327c0*/  @!P1 LOP3.LUT R10, R11, R10, RZ, 0x3c, !PT ;  /* 0x0000000a0b0a9212 */ /* 0x000fc800078e3cff */
[----:B------:R-:W-:-:S05]  /*327d0*/  @!P1 LOP3.LUT R11, R11, R10, RZ, 0x3c, !PT ;  /* 0x0000000a0b0b9212 */ /* 0x000fca00078e3cff */
[----:B------:R2:W3:Y:S04]  /*327e0*/  @!P1 LDG.E.U8 R33, desc[UR20][R10.64] ;  /* 0x000000140a219981 */ /* 0x0004e8000c1e1100 */
[----:B------:R-:W4:Y:S01]  /*327f0*/  LDL R11, [R1+0x3d4] ;  /* 0x0003d400010b7983 */ /* 0x000f220000100800 */
[----:B------:R-:W-:Y:S01]  /*32800*/  PRMT R8, RZ, 0x7610, R8 ;  /* 0x00007610ff087816 */ /* 0x000fe20000000008 */
[----:B--2---:R-:W-:-:S05]  /*32810*/  @!P1 IMAD.MOV.U32 R10, RZ, RZ, R47 ;  /* 0x000000ffff0a9224 */ /* 0x004fca00078e002f */
[----:B----4-:R-:W2:Y:S04]  /*32820*/  @!P1 LDG.E.U8 R8, desc[UR20][R10.64] ;  /* 0x000000140a089981 */ /* 0x010ea8000c1e1100 */
[----:B---3--:R-:W-:Y:S04]  /*32830*/  STL [R1+0xfb8], R33 ;  /* 0x000fb82101007387 */ /* 0x008fe80000100800 */
[----:B------:R-:W3:Y:S04]  /*32840*/  LDL R47, [R1+0x538] ;  /* 0x00053800012f7983 */ /* 0x000ee80000100800 */
[----:B--2---:R0:W-:Y:S04]  /*32850*/  STL [R1+0xac], R8 ;  /* 0x0000ac0801007387 */ /* 0x0041e80000100800 */
[----:B0-----:R-:W2:Y:S04]  /*32860*/  LDL.LU R8, [R1+0x100c] ;  /* 0x00100c0001087983 */ /* 0x001ea80000300800 */
[----:B------:R-:W4:Y:S04]  /*32870*/  LDL R10, [R1+0x434] ;  /* 0x00043400010a7983 */ /* 0x000f280000100800 */
[----:B------:R-:W4:Y:S01]  /*32880*/  LDL R11, [R1+0x438] ;  /* 0x00043800010b7983 */ /* 0x000f220000100800 */
[----:B------:R-:W-:-:S02]  /*32890*/  PRMT R7, RZ, 0x7610, R7 ;  /* 0x00007610ff077816 */ /* 0x000fc40000000007 */
[----:B----4-:R-:W-:-:S04]  /*328a0*/  @!P1 LOP3.LUT R11, R11, R10, RZ, 0x3c, !PT ;  /* 0x0000000a0b0b9212 */ /* 0x010fc800078e3cff */
[----:B------:R-:W-:-:S04]  /*328b0*/  @!P1 LOP3.LUT R10, R11, R10, RZ, 0x3c, !PT ;  /* 0x0000000a0b0a9212 */ /* 0x000fc800078e3cff */
[----:B------:R-:W-:Y:S02]  /*328c0*/  @!P1 LOP3.LUT R11, R11, R10, RZ, 0x3c, !PT ;  /* 0x0000000a0b0b9212 */ /* 0x000fe400078e3cff */
[----:B--2---:R-:W-:-:S03]  /*328d0*/  PRMT R8, RZ, 0x7610, R8 ;  /* 0x00007610ff087816 */ /* 0x004fc60000000008 */
[----:B------:R0:W2:Y:S02]  /*328e0*/  @!P1 LDG.E.U8 R7, desc[UR20][R10.64] ;  /* 0x000000140a079981 */ /* 0x0000a4000c1e1100 */
[----:B0-----:R-:W-:Y:S02]  /*328f0*/  @!P1 IMAD.MOV.U32 R10, RZ, RZ, R42 ;  /* 0x000000ffff0a9224 */ /* 0x001fe400078e002a */
[----:B------:R-:W-:-:S05]  /*32900*/  @!P1 IMAD.MOV.U32 R11, RZ, RZ, R44 ;  /* 0x000000ffff0b9224 */ /* 0x000fca00078e002c */
[----:B------:R-:W4:Y:S04]  /*32910*/  @!P1 LDG.E.U8 R8, desc[UR20][R10.64] ;  /* 0x000000140a089981 */ /* 0x000f28000c1e1100 */
[----:B--2---:R0:W-:Y:S04]  /*32920*/  STL [R1+0xa0], R7 ;  /* 0x0000a00701007387 */ /* 0x0041e80000100800 */
[----:B0-----:R-:W2:Y:S04]  /*32930*/  LDL.LU R7, [R1+0x1008] ;  /* 0x0010080001077983 */ /* 0x001ea80000300800 */
[----:B------:R-:W3:Y:S04]  /*32940*/  LDL R44, [R1+0x5b4] ;  /* 0x0005b400012c7983 */ /* 0x000ee80000100800 */
[----:B------:R-:W3:Y:S04]  /*32950*/  LDL R42, [R1+0x5b8] ;  /* 0x0005b800012a7983 */ /* 0x000ee80000100800 */
[----:B----4-:R0:W-:Y:S04]  /*32960*/  STL [R1+0x94], R8 ;  /* 0x0000940801007387 */ /* 0x0101e80000100800 */
[----:B0-----:R-:W4:Y:S04]  /*32970*/  LDL.LU R8, [R1+0x1004] ;  /* 0x0010040001087983 */ /* 0x001f280000300800 */
[----:B------:R-:W3:Y:S04]  /*32980*/  LDL R10, [R1+0x4b4] ;  /* 0x0004b400010a7983 */ /* 0x000ee80000100800 */
[----:B------:R-:W3:Y:S01]  /*32990*/  LDL R11, [R1+0x4b8] ;  /* 0x0004b800010b7983 */ /* 0x000ee20000100800 */
[----:B--2---:R-:W-:-:S02]  /*329a0*/  PRMT R7, RZ, 0x7610, R7 ;  /* 0x00007610ff077816 */ /* 0x004fc40000000007 */
[----:B---3--:R-:W-:-:S04]  /*329b0*/  @!P1 LOP3.LUT R11, R11, R10, RZ, 0x3c, !PT ;  /* 0x0000000a0b0b9212 */ /* 0x008fc800078e3cff */
[----:B------:R-:W-:-:S04]  /*329c0*/  @!P1 LOP3.LUT R10, R11, R10, RZ, 0x3c, !PT ;  /* 0x0000000a0b0a9212 */ /* 0x000fc800078e3cff */
[----:B------:R-:W-:-:S05]  /*329d0*/  @!P1 LOP3.LUT R11, R11, R10, RZ, 0x3c, !PT ;  /* 0x0000000a0b0b9212 */ /* 0x000fca00078e3cff */
[----:B------:R-:W2:Y:S04]  /*329e0*/  @!P1 LDG.E.U8 R7, desc[UR20][R10.64] ;  /* 0x000000140a079981 */ /* 0x000ea8000c1e1100 */
[----:B--2---:R0:W-:Y:S04]  /*329f0*/  STL [R1+0x88], R7 ;  /* 0x0000880701007387 */ /* 0x0041e80000100800 */
[----:B0-----:R-:W2:Y:S04]  /*32a00*/  LDL.LU R7, [R1+0x1000] ;  /* 0x0010000001077983 */ /* 0x001ea80000300800 */
[----:B------:R-:W3:Y:S04]  /*32a10*/  LDL R10, [R1+0x4f4] ;  /* 0x0004f400010a7983 */ /* 0x000ee80000100800 */
[----:B------:R-:W3:Y:S01]  /*32a20*/  LDL R11, [R1+0x4f8] ;  /* 0x0004f800010b7983 */ /* 0x000ee20000100800 */
[----:B----4-:R-:W-:-:S02]  /*32a30*/  PRMT R8, RZ, 0x7610, R8 ;  /* 0x00007610ff087816 */ /* 0x010fc40000000008 */
[----:B---3--:R-:W-:-:S04]  /*32a40*/  @!P1 LOP3.LUT R11, R11, R10, RZ, 0x3c, !PT ;  /* 0x0000000a0b0b9212 */ /* 0x008fc800078e3cff */
[----:B------:R-:W-:-:S04]  /*32a50*/  @!P1 LOP3.LUT R10, R11, R10, RZ, 0x3c, !PT ;  /* 0x0000000a0b0a9212 */ /* 0x000fc800078e3cff */
[----:B------:R-:W-:-:S05]  /*32a60*/  @!P1 LOP3.LUT R11, R11, R10, RZ, 0x3c, !PT ;  /* 0x0000000a0b0b9212 */ /* 0x000fca00078e3cff */
[----:B------:R-:W3:Y:S01]  /*32a70*/  @!P1 LDG.E.U8 R8, desc[UR20][R10.64] ;  /* 0x000000140a089981 */ /* 0x000ee2000c1e1100 */
[----:B------:R-:W-:-:S03]  /*32a80*/  PRMT R46, RZ, 0x7610, R46 ;  /* 0x00007610ff2e7816 */ /* 0x000fc6000000002e */
[----:B---3--:R0:W-:Y:S04]  /*32a90*/  STL [R1+0x6c], R8 ;  /* 0x00006c0801007387 */ /* 0x0081e80000100800 */
[----:B0-----:R-:W3:Y:S04]  /*32aa0*/  LDL.LU R8, [R1+0xffc] ;  /* 0x000ffc0001087983 */ /* 0x001ee80000300800 */
[----:B------:R-:W4:Y:S01]  /*32ab0*/  LDL R11, [R1+0x534] ;  /* 0x00053400010b7983 */ /* 0x000f220000100800 */
[----:B------:R-:W-:Y:S01]  /*32ac0*/  @!P1 IMAD.MOV.U32 R10, RZ, RZ, R47 ;  /* 0x000000ffff0a9224 */ /* 0x000fe200078e002f */
[----:B--2---:R-:W-:-:S02]  /*32ad0*/  PRMT R7, RZ, 0x7610, R7 ;  /* 0x00007610ff077816 */ /* 0x004fc40000000007 */
[----:B------:R-:W2:Y:S04]  /*32ae0*/  LDL R47, [R1+0x674] ;  /* 0x00067400012f7983 */ /* 0x000ea80000100800 */
[----:B----4-:R0:W4:Y:S04]  /*32af0*/  @!P1 LDG.E.U8 R46, desc[UR20][R10.64] ;  /* 0x000000140a2e9981 */ /* 0x010128000c1e1100 */
[----:B------:R-:W0:Y:S04]  /*32b00*/  LDL R10, [R1+0x574] ;  /* 0x00057400010a7983 */ /* 0x000e280000100800 */
[----:B------:R-:W0:Y:S01]  /*32b10*/  LDL R11, [R1+0x578] ;  /* 0x00057800010b7983 */ /* 0x000e220000100800 */
[----:B---3--:R-:W-:-:S02]  /*32b20*/  PRMT R8, RZ, 0x7610, R8 ;  /* 0x00007610ff087816 */ /* 0x008fc40000000008 */
[----:B0-----:R-:W-:-:S04]  /*32b30*/  @!P1 LOP3.LUT R11, R11, R10, RZ, 0x3c, !PT ;  /* 0x0000000a0b0b9212 */ /* 0x001fc800078e3cff */
[----:B------:R-:W-:-:S04]  /*32b40*/  @!P1 LOP3.LUT R10, R11, R10, RZ, 0x3c, !PT ;  /* 0x0000000a0b0a9212 */ /* 0x000fc800078e3cff */
[----:B------:R-:W-:-:S05]  /*32b50*/  @!P1 LOP3.LUT R11, R11, R10, RZ, 0x3c, !PT ;  /* 0x0000000a0b0b9212 */ /* 0x000fca00078e3cff */
[----:B------:R0:W3:Y:S02]  /*32b60*/  @!P1 LDG.E.U8 R8, desc[UR20][R10.64] ;  /* 0x000000140a089981 */ /* 0x0000e4000c1e1100 */
[----:B0-----:R-:W-:Y:S02]  /*32b70*/  @!P1 IMAD.MOV.U32 R10, RZ, RZ, R42 ;  /* 0x000000ffff0a9224 */ /* 0x001fe400078e002a */
[----:B------:R-:W-:-:S05]  /*32b80*/  @!P1 IMAD.MOV.U32 R11, RZ, RZ, R44 ;  /* 0x000000ffff0b9224 */ /* 0x000fca00078e002c */
[----:B------:R-:W2:Y:S04]  /*32b90*/  @!P1 LDG.E.U8 R7, desc[UR20][R10.64] ;  /* 0x000000140a079981 */ /* 0x000ea8000c1e1100 */
[----:B----4-:R0:W-:Y:S04]  /*32ba0*/  STL [R1+0x5c], R46 ;  /* 0x00005c2e01007387 */ /* 0x0101e80000100800 */
[----:B0-----:R-:W4:Y:S04]  /*32bb0*/  LDL R46, [R1+0x678] ;  /* 0x00067800012e7983 */ /* 0x001f280000100800 */
[----:B---3--:R0:W-:Y:S04]  /*32bc0*/  STL [R1+0x4c], R8 ;  /* 0x00004c0801007387 */ /* 0x0081e80000100800 */
[----:B0-----:R-:W3:Y:S04]  /*32bd0*/  LDL.LU R8, [R1+0xff8] ;  /* 0x000ff80001087983 */ /* 0x001ee80000300800 */
[----:B------:R-:W4:Y:S04]  /*32be0*/  LDL R44, [R1+0x6b4] ;  /* 0x0006b400012c7983 */ /* 0x000f280000100800 */
[----:B------:R-:W4:Y:S04]  /*32bf0*/  LDL R42, [R1+0x6b8] ;  /* 0x0006b800012a7983 */ /* 0x000f280000100800 */
        /* <DEDUP_REMOVED lines=14> */
[----:B------:R-:W-:Y:S02]  /*32ce0*/  PRMT R32, RZ, 0x7610, R32 ;  /* 0x00007610ff207816 */ /* 0x000fe40000000020 */
[----:B---3--:R-:W-:-:S04]  /*32cf0*/  @!P1 LOP3.LUT R11, R11, R10, RZ, 0x3c, !PT ;  /* 0x0000000a0b0b9212 */ /* 0x008fc800078e3cff */
[----:B------:R-:W-:-:S04]  /*32d00*/  @!P1 LOP3.LUT R10, R11, R10, RZ, 0x3c, !PT ;  /* 0x0000000a0b0a9212 */ /* 0x000fc800078e3cff */
[----:B------:R-:W-:-:S05]  /*32d10*/  @!P1 LOP3.LUT R11, R11, R10, RZ, 0x3c, !PT ;  /* 0x0000000a0b0b9212 */ /* 0x000fca00078e3cff */
[----:B------:R4:W3:Y:S02]  /*32d20*/  @!P1 LDG.E.U8 R74, desc[UR20][R10.64] ;  /* 0x000000140a4a9981 */ /* 0x0008e4000c1e1100 */
[----:B----4-:R-:W-:Y:S02]  /*32d30*/  @!P1 IMAD.MOV.U32 R10, RZ, RZ, R46 ;  /* 0x000000ffff0a9224 */ /* 0x010fe400078e002e */
[----:B------:R-:W-:-:S05]  /*32d40*/  @!P1 IMAD.MOV.U32 R11, RZ, RZ, R47 ;  /* 0x000000ffff0b9224 */ /* 0x000fca00078e002f */
[----:B------:R0:W4:Y:S01]  /*32d50*/  @!P1 LDG.E.U8 R32, desc[UR20][R10.64] ;  /* 0x000000140a209981 */ /* 0x000122000c1e1100 */
[----:B------:R-:W-:Y:S01]  /*32d60*/  PRMT R31, RZ, 0x7610, R31 ;  /* 0x00007610ff1f7816 */ /* 0x000fe2000000001f */
[----:B0-----:R-:W-:Y:S02]  /*32d70*/  @!P1 IMAD.MOV.U32 R10, RZ, RZ, R42 ;  /* 0x000000ffff0a9224 */ /* 0x001fe400078e002a */
[----:B------:R-:W-:-:S05]  /*32d80*/  @!P1 IMAD.MOV.U32 R11, RZ, RZ, R44 ;  /* 0x000000ffff0b9224 */ /* 0x000fca00078e002c */
[----:B------:R-:W2:Y:S04]  /*32d90*/  @!P1 LDG.E.U8 R31, desc[UR20][R10.64] ;  /* 0x000000140a1f9981 */ /* 0x000ea8000c1e1100 */
[----:B---3--:R0:W-:Y:S04]  /*32da0*/  STL [R1+0xfbc], R74 ;  /* 0x000fbc4a01007387 */ /* 0x0081e80000100800 */
[----:B------:R-:W3:Y:S04]  /*32db0*/  LDL R47, [R1+0x764] ;  /* 0x00076400012f7983 */ /* 0x000ee80000100800 */
[----:B------:R-:W3:Y:S04]  /*32dc0*/  LDL R46, [R1+0x768] ;  /* 0x00076800012e7983 */ /* 0x000ee80000100800 */
[----:B0-----:R-:W3:Y:S04]  /*32dd0*/  LDL R74, [R1+0x730] ;  /* 0x00073000014a7983 */ /* 0x001ee80000100800 */
[----:B----4-:R-:W-:Y:S04]  /*32de0*/  STL [R1+0xfc0], R32 ;  /* 0x000fc02001007387 */ /* 0x010fe80000100800 */
[----:B------:R-:W4:Y:S04]  /*32df0*/  LDL R10, [R1+0x6f4] ;  /* 0x0006f400010a7983 */ /* 0x000f280000100800 */
[----:B------:R-:W4:Y:S01]  /*32e00*/  LDL R11, [R1+0x6f8] ;  /* 0x0006f800010b7983 */ /* 0x000f220000100800 */
[----:B------:R-:W-:-:S03]  /*32e10*/  PRMT R30, RZ, 0x7610, R30 ;  /* 0x00007610ff1e7816 */ /* 0x000fc6000000001e */
[----:B------:R-:W3:Y:S04]  /*32e20*/  LDL R44, [R1+0x79c] ;  /* 0x00079c00012c7983 */ /* 0x000ee80000100800 */
[----:B------:R-:W3:Y:S04]  /*32e30*/  LDL R42, [R1+0x7a0] ;  /* 0x0007a000012a7983 */ /* 0x000ee80000100800 */
[----:B--2---:R-:W-:Y:S01]  /*32e40*/  STL [R1+0xfc4], R31 ;  /* 0x000fc41f01007387 */ /* 0x004fe20000100800 */
[----:B----4-:R-:W-:-:S04]  /*32e50*/  @!P1 LOP3.LUT R11, R11, R10, RZ, 0x3c, !PT ;  /* 0x0000000a0b0b9212 */ /* 0x010fc800078e3cff */
[----:B------:R-:W-:-:S04]  /*32e60*/  @!P1 LOP3.LUT R10, R11, R10, RZ, 0x3c, !PT ;  /* 0x0000000a0b0a9212 */ /* 0x000fc800078e3cff */
[----:B------:R-:W-:-:S05]  /*32e70*/  @!P1 LOP3.LUT R11, R11, R10, RZ, 0x3c, !PT ;  /* 0x0000000a0b0b9212 */ /* 0x000fca00078e3cff */
[----:B------:R3:W2:Y:S04]  /*32e80*/  @!P1 LDG.E.U8 R30, desc[UR20][R10.64] ;  /* 0x000000140a1e9981 */ /* 0x0006a8000c1e1100 */
[----:B------:R-:W4:Y:S01]  /*32e90*/  LDL R11, [R1+0x72c] ;  /* 0x00072c00010b7983 */ /* 0x000f220000100800 */
[----:B------:R-:W-:Y:S01]  /*32ea0*/  PRMT R29, RZ, 0x7610, R29 ;  /* 0x00007610ff1d7816 */ /* 0x000fe2000000001d */
[----:B---3--:R-:W-:Y:S01]  /*32eb0*/  @!P1 IMAD.MOV.U32 R10, RZ, RZ, R74 ;  /* 0x000000ffff0a9224 */ /* 0x008fe200078e004a */
[----:B------:R-:W-:-:S04]  /*32ec0*/  PRMT R28, RZ, 0x7610, R28 ;  /* 0x00007610ff1c7816 */ /* 0x000fc8000000001c */
[----:B----4-:R0:W3:Y:S02]  /*32ed0*/  @!P1 LDG.E.U8 R29, desc[UR20][R10.64] ;  /* 0x000000140a1d9981 */ /* 0x0100e4000c1e1100 */
[----:B0-----:R-:W-:Y:S02]  /*32ee0*/  @!P1 IMAD.MOV.U32 R10, RZ, RZ, R46 ;  /* 0x000000ffff0a9224 */ /* 0x001fe400078e002e */
[----:B------:R-:W-:-:S05]  /*32ef0*/  @!P1 IMAD.MOV.U32 R11, RZ, RZ, R47 ;  /* 0x000000ffff0b9224 */ /* 0x000fca00078e002f */
[----:B------:R0:W4:Y:S01]  /*32f00*/  @!P1 LDG.E.U8 R28, desc[UR20][R10.64] ;  /* 0x000000140a1c9981 */ /* 0x000122000c1e1100 */
[----:B------:R-:W-:-:S03]  /*32f10*/  PRMT R27, RZ, 0x7610, R27 ;  /* 0x00007610ff1b7816 */ /* 0x000fc6000000001b */
[----:B--2---:R-:W-:Y:S04]  /*32f20*/  STL [R1+0xfc8], R30 ;  /* 0x000fc81e01007387 */ /* 0x004fe80000100800 */
[----:B------:R-:W2:Y:S01]  /*32f30*/  LDL R74, [R1+0x440] ;  /* 0x00044000014a7983 */ /* 0x000ea20000100800 */
[----:B0-----:R-:W-:Y:S02]  /*32f40*/  @!P1 IMAD.MOV.U32 R10, RZ, RZ, R42 ;  /* 0x000000ffff0a9224 */ /* 0x001fe400078e002a */
[----:B------:R-:W-:-:S05]  /*32f50*/  @!P1 IMAD.MOV.U32 R11, RZ, RZ, R44 ;  /* 0x000000ffff0b9224 */ /* 0x000fca00078e002c */
[----:B------:R0:W2:Y:S04]  /*32f60*/  @!P1 LDG.E.U8 R27, desc[UR20][R10.64] ;  /* 0x000000140a1b9981 */ /* 0x0000a8000c1e1100 */
[----:B---3--:R-:W-:Y:S04]  /*32f70*/  STL [R1+0xfcc], R29 ;  /* 0x000fcc1d01007387 */ /* 0x008fe80000100800 */
[----:B------:R-:W3:Y:S04]  /*32f80*/  LDL R47, [R1+0x47c] ;  /* 0x00047c00012f7983 */ /* 0x000ee80000100800 */
[----:B------:R-:W2:Y:S04]  /*32f90*/  LDL R46, [R1+0x480] ;  /* 0x00048000012e7983 */ /* 0x000ea80000100800 */
[----:B----4-:R-:W-:Y:S04]  /*32fa0*/  STL [R1+0xfd0], R28 ;  /* 0x000fd01c01007387 */ /* 0x010fe80000100800 */
[----:B------:R-:W0:Y:S04]  /*32fb0*/  LDL R10, [R1+0x3dc] ;  /* 0x0003dc00010a7983 */ /* 0x000e280000100800 */
[----:B------:R-:W0:Y:S01]  /*32fc0*/  LDL R11, [R1+0x3e0] ;  /* 0x0003e000010b7983 */ /* 0x000e220000100800 */
[----:B------:R-:W-:-:S03]  /*32fd0*/  PRMT R8, RZ, 0x7610, R8 ;  /* 0x00007610ff087816 */ /* 0x000fc60000000008 */
[----:B------:R-:W4:Y:S04]  /*32fe0*/  LDL R44, [R1+0x4bc] ;  /* 0x0004bc00012c7983 */ /* 0x000f280000100800 */
[----:B------:R-:W2:Y:S01]  /*32ff0*/  LDL R42, [R1+0x4c0] ;  /* 0x0004c000012a7983 */ /* 0x000ea20000100800 */
[----:B0-----:R-:W-:-:S04]  /*33000*/  @!P1 LOP3.LUT R11, R11, R10, RZ, 0x3c, !PT ;  /* 0x0000000a0b0b9212 */ /* 0x001fc800078e3cff */
[----:B------:R-:W-:-:S04]  /*33010*/  @!P1 LOP3.LUT R10, R11, R10, RZ, 0x3c, !PT ;  /* 0x0000000a0b0a9212 */ /* 0x000fc800078e3cff */
[----:B------:R-:W-:-:S05]  /*33020*/  @!P1 LOP3.LUT R11, R11, R10, RZ, 0x3c, !PT ;  /* 0x0000000a0b0b9212 */ /* 0x000fca00078e3cff */
[----:B------:R-:W3:Y:S04]  /*33030*/  @!P1 LDG.E.U8 R8, desc[UR20][R10.64] ;  /* 0x000000140a089981 */ /* 0x000ee8000c1e1100 */
[----:B--2---:R-:W-:Y:S01]  /*33040*/  STL [R1+0xfd4], R27 ;  /* 0x000fd41b01007387 */ /* 0x004fe20000100800 */
[----:B------:R-:W-:-:S03]  /*33050*/  PRMT R41, RZ, 0x7610, R41 ;  /* 0x00007610ff297816 */ /* 0x000fc60000000029 */
[----:B---3--:R0:W-:Y:S04]  /*33060*/  STL [R1+0xa8], R8 ;  /* 0x0000a80801007387 */ /* 0x0081e80000100800 */
[----:B0-----:R-:W2:Y:S04]  /*33070*/  LDL.LU R8, [R1+0xfec] ;  /* 0x000fec0001087983 */ /* 0x001ea80000300800 */
[----:B------:R-:W3:Y:S01]  /*33080*/  LDL R11, [R1+0x43c] ;  /* 0x00043c00010b7983 */ /* 0x000ee20000100800 */
[----:B------:R-:W-:Y:S01]  /*33090*/  @!P1 IMAD.MOV.U32 R10, RZ, RZ, R74 ;  /* 0x000000ffff0a9224 */ /* 0x000fe200078e004a */
[----:B------:R-:W-:-:S02]  /*330a0*/  PRMT R37, RZ, 0x7610, R37 ;  /* 0x00007610ff257816 */ /* 0x000fc40000000025 */
[----:B------:R-:W-:Y:S01]  /*330b0*/  PRMT R29, RZ, 0x7610, R29 ;  /* 0x00007610ff1d7816 */ /* 0x000fe2000000001d */
[----:B------:R-:W2:Y:S04]  /*330c0*/  LDL R74, [R1+0x53c] ;  /* 0x00053c00014a7983 */ /* 0x000ea80000100800 */
[----:B---3--:R0:W3:Y:S02]  /*330d0*/  @!P1 LDG.E.U8 R41, desc[UR20][R10.64] ;  /* 0x000000140a299981 */ /* 0x0080e4000c1e1100 */
[----:B0-----:R-:W-:Y:S02]  /*330e0*/  @!P1 IMAD.MOV.U32 R10, RZ, RZ, R46 ;  /* 0x000000ffff0a9224 */ /* 0x001fe400078e002e */
[----:B------:R-:W-:-:S05]  /*330f0*/  @!P1 IMAD.MOV.U32 R11, RZ, RZ, R47 ;  /* 0x000000ffff0b9224 */ /* 0x000fca00078e002f */
[----:B------:R0:W2:Y:S02]  /*33100*/  @!P1 LDG.E.U8 R37, desc[UR20][R10.64] ;  /* 0x000000140a259981 */ /* 0x0000a4000c1e1100 */
[----:B0-----:R-:W-:Y:S02]  /*33110*/  @!P1 IMAD.MOV.U32 R10, RZ, RZ, R42 ;  /* 0x000000ffff0a9224 */ /* 0x001fe400078e002a */
[----:B----4-:R-:W-:-:S05]  /*33120*/  @!P1 IMAD.MOV.U32 R11, RZ, RZ, R44 ;  /* 0x000000ffff0b9224 */ /* 0x010fca00078e002c */
[----:B------:R0:W4:Y:S04]  /*33130*/  @!P1 LDG.E.U8 R29, desc[UR20][R10.64] ;  /* 0x000000140a1d9981 */ /* 0x000128000c1e1100 */
[----:B---3--:R1:W-:Y:S04]  /*33140*/  STL [R1+0x9c], R41 ;  /* 0x00009c2901007387 */ /* 0x0083e80000100800 */
[----:B------:R-:W3:Y:S04]  /*33150*/  LDL R47, [R1+0x57c] ;  /* 0x00057c00012f7983 */ /* 0x000ee80000100800 */
[----:B-1----:R-:W3:Y:S04]  /*33160*/  LDL R41, [R1+0x540] ;  /* 0x0005400001297983 */ /* 0x002ee80000100800 */
[----:B--2---:R1:W-:Y:S04]  /*33170*/  STL [R1+0x90], R37 ;  /* 0x0000902501007387 */ /* 0x0043e80000100800 */
[----:B------:R-:W0:Y:S04]  /*33180*/  LDL R10, [R1+0x4fc] ;  /* 0x0004fc00010a7983 */ /* 0x000e280000100800 */
[----:B------:R-:W0:Y:S04]  /*33190*/  LDL R11, [R1+0x500] ;  /* 0x00050000010b7983 */ /* 0x000e280000100800 */
[----:B------:R-:W2:Y:S04]  /*331a0*/  LDL R46, [R1+0x5bc] ;  /* 0x0005bc00012e7983 */ /* 0x000ea80000100800 */
[----:B------:R-:W2:Y:S01]  /*331b0*/  LDL R44, [R1+0x5c0] ;  /* 0x0005c000012c7983 */ /* 0x000ea20000100800 */
[----:B------:R-:W-:-:S02]  /*331c0*/  PRMT R76, RZ, 0x7610, R76 ;  /* 0x00007610ff4c7816 */ /* 0x000fc4000000004c */
[----:B------:R-:W-:Y:S02]  /*331d0*/  PRMT R34, RZ, 0x7610, R34 ;  /* 0x00007610ff227816 */ /* 0x000fe40000000022 */
[----:B------:R-:W-:Y:S02]  /*331e0*/  PRMT R28, RZ, 0x7610, R28 ;  /* 0x00007610ff1c7816 */ /* 0x000fe4000000001c */
[----:B------:R-:W-:Y:S01]  /*331f0*/  PRMT R43, RZ, 0x7610, R43 ;  /* 0x00007610ff2b7816 */ /* 0x000fe2000000002b */
[----:B------:R-:W2:Y:S04]  /*33200*/  LDL R42, [R1+0x5fc] ;  /* 0x0005fc00012a7983 */ /* 0x000ea80000100800 */
[----:B-1----:R-:W2:Y:S01]  /*33210*/  LDL R37, [R1+0x580] ;  /* 0x0005800001257983 */ /* 0x002ea20000100800 */
[----:B0-----:R-:W-:-:S04]  /*33220*/  @!P1 LOP3.LUT R11, R11, R10, RZ, 0x3c, !PT ;  /* 0x0000000a0b0b9212 */ /* 0x001fc800078e3cff */
[----:B------:R-:W-:-:S04]  /*33230*/  @!P1 LOP3.LUT R10, R11, R10, RZ, 0x3c, !PT ;  /* 0x0000000a0b0a9212 */ /* 0x000fc800078e3cff */
[----:B------:R-:W-:-:S05]  /*33240*/  @!P1 LOP3.LUT R11, R11, R10, RZ, 0x3c, !PT ;  /* 0x0000000a0b0b9212 */ /* 0x000fca00078e3cff */
[----:B------:R3:W4:Y:S02]  /*33250*/  @!P1 LDG.E.U8 R76, desc[UR20][R10.64] ;  /* 0x000000140a4c9981 */ /* 0x000724000c1e1100 */
[----:B---3--:R-:W-:Y:S02]  /*33260*/  @!P1 IMAD.MOV.U32 R10, RZ, RZ, R41 ;  /* 0x000000ffff0a9224 */ /* 0x008fe400078e0029 */
[----:B------:R-:W-:-:S05]  /*33270*/  @!P1 IMAD.MOV.U32 R11, RZ, RZ, R74 ;  /* 0x000000ffff0b9224 */ /* 0x000fca00078e004a */
[----:B------:R2:W3:Y:S02]  /*33280*/  @!P1 LDG.E.U8 R34, desc[UR20][R10.64] ;  /* 0x000000140a229981 */ /* 0x0004e4000c1e1100 */
[----:B--2---:R-:W-:Y:S02]  /*33290*/  @!P1 IMAD.MOV.U32 R10, RZ, RZ, R37 ;  /* 0x000000ffff0a9224 */ /* 0x004fe400078e0025 */
[----:B------:R-:W-:-:S05]  /*332a0*/  @!P1 IMAD.MOV.U32 R11, RZ, RZ, R47 ;  /* 0x000000ffff0b9224 */ /* 0x000fca00078e002f */
[----:B------:R0:W2:Y:S02]  /*332b0*/  @!P1 LDG.E.U8 R28, desc[UR20][R10.64] ;  /* 0x000000140a1c9981 */ /* 0x0000a4000c1e1100 */
[----:B0-----:R-:W-:Y:S02]  /*332c0*/  @!P1 IMAD.MOV.U32 R10, RZ, RZ, R44 ;  /* 0x000000ffff0a9224 */ /* 0x001fe400078e002c */
[----:B------:R-:W-:-:S05]  /*332d0*/  @!P1 IMAD.MOV.U32 R11, RZ, RZ, R46 ;  /* 0x000000ffff0b9224 */ /* 0x000fca00078e002e */
[----:B------:R-:W2:Y:S04]  /*332e0*/  @!P1 LDG.E.U8 R43, desc[UR20][R10.64] ;  /* 0x000000140a2b9981 */ /* 0x000ea8000c1e1100 */
[----:B----4-:R0:W-:Y:S04]  /*332f0*/  STL [R1+0x78], R29 ;  /* 0x0000781d01007387 */ /* 0x0101e80000100800 */
[----:B------:R-:W4:Y:S04]  /*33300*/  LDL R41, [R1+0x63c] ;  /* 0x00063c0001297983 */ /* 0x000f280000100800 */
[----:B0-----:R-:W4:Y:S04]  /*33310*/  LDL R29, [R1+0x600] ;  /* 0x00060000011d7983 */ /* 0x001f280000100800 */
[----:B---3--:R0:W-:Y:S04]  /*33320*/  STL [R1+0x58], R34 ;  /* 0x0000582201007387 */ /* 0x0081e80000100800 */
[----:B------:R-:W3:Y:S04]  /*33330*/  LDL R37, [R1+0x67c] ;  /* 0x00067c0001257983 */ /* 0x000ee80000100800 */
[----:B0-----:R-:W3:Y:S04]  /*33340*/  LDL R34, [R1+0x640] ;  /* 0x0006400001227983 */ /* 0x001ee80000100800 */
[----:B--2---:R0:W-:Y:S04]  /*33350*/  STL [R1+0x48], R28 ;  /* 0x0000481c01007387 */ /* 0x0041e80000100800 */
[----:B------:R-:W2:Y:S04]  /*33360*/  LDL R44, [R1+0x6bc] ;  /* 0x0006bc00012c7983 */ /* 0x000ea80000100800 */
[----:B0-----:R-:W2:Y:S04]  /*33370*/  LDL R28, [R1+0x680] ;  /* 0x00068000011c7983 */ /* 0x001ea80000100800 */
[----:B------:R0:W-:Y:S04]  /*33380*/  STL [R1+0x1c], R43 ;  /* 0x00001c2b01007387 */ /* 0x0001e80000100800 */
[----:B0-----:R-:W2:Y:S01]  /*33390*/  LDL R43, [R1+0x6c0] ;  /* 0x0006c000012b7983 */ /* 0x001ea20000100800 */
[----:B------:R-:W-:Y:S01]  /*333a0*/  PRMT R45, RZ, 0x7610, R45 ;  /* 0x00007610ff2d7816 */ /* 0x000fe2000000002d */
[----:B----4-:R-:W-:-:S02]  /*333b0*/  @!P1 IMAD.MOV.U32 R10, RZ, RZ, R29 ;  /* 0x000000ffff0a9224 */ /* 0x010fc400078e001d */
[----:B------:R-:W-:Y:S01]  /*333c0*/  @!P1 IMAD.MOV.U32 R11, RZ, RZ, R42 ;  /* 0x000000ffff0b9224 */ /* 0x000fe200078e002a */
[----:B------:R-:W-:Y:S02]  /*333d0*/  PRMT R72, RZ, 0x7610, R72 ;  /* 0x00007610ff487816 */ /* 0x000fe40000000048 */
[----:B------:R-:W-:Y:S02]  /*333e0*/  PRMT R26, RZ, 0x7610, R26 ;  /* 0x00007610ff1a7816 */ /* 0x000fe4000000001a */
[----:B------:R-:W-:Y:S01]  /*333f0*/  PRMT R25, RZ, 0x7610, R25 ;  /* 0x00007610ff197816 */ /* 0x000fe20000000019 */
[----:B------:R-:W4:Y:S04]  /*33400*/  LDL R42, [R1+0x6fc] ;  /* 0x0006fc00012a7983 */ /* 0x000f280000100800 */
[----:B------:R0:W4:Y:S04]  /*33410*/  @!P1 LDG.E.U8 R45, desc[UR20][R10.64] ;  /* 0x000000140a2d9981 */ /* 0x000128000c1e1100 */
[----:B------:R-:W4:Y:S01]  /*33420*/  LDL R29, [R1+0x700] ;  /* 0x00070000011d7983 */ /* 0x000f220000100800 */
[----:B0-----:R-:W-:-:S03]  /*33430*/  @!P1 IMAD.MOV.U32 R11, RZ, RZ, R41 ;  /* 0x000000ffff0b9224 */ /* 0x001fc600078e0029 */
[----:B------:R-:W4:Y:S01]  /*33440*/  LDL R41, [R1+0x734] ;  /* 0x0007340001297983 */ /* 0x000f220000100800 */
[----:B---3--:R-:W-:-:S03]  /*33450*/  @!P1 IMAD.MOV.U32 R10, RZ, RZ, R34 ;  /* 0x000000ffff0a9224 */ /* 0x008fc600078e0022 */
[----:B------:R-:W3:Y:S04]  /*33460*/  LDL R34, [R1+0x738] ;  /* 0x0007380001227983 */ /* 0x000ee80000100800 */
[----:B------:R0:W3:Y:S02]  /*33470*/  @!P1 LDG.E.U8 R72, desc[UR20][R10.64] ;  /* 0x000000140a489981 */ /* 0x0000e4000c1e1100 */
[----:B0-----:R-:W-:Y:S02]  /*33480*/  @!P1 IMAD.MOV.U32 R11, RZ, RZ, R37 ;  /* 0x000000ffff0b9224 */ /* 0x001fe400078e0025 */
[----:B--2---:R-:W-:-:S05]  /*33490*/  @!P1 IMAD.MOV.U32 R10, RZ, RZ, R28 ;  /* 0x000000ffff0a9224 */ /* 0x004fca00078e001c */
[----:B------:R0:W2:Y:S02]  /*334a0*/  @!P1 LDG.E.U8 R26, desc[UR20][R10.64] ;  /* 0x000000140a1a9981 */ /* 0x0000a4000c1e1100 */
[----:B0-----:R-:W-:Y:S02]  /*334b0*/  @!P1 IMAD.MOV.U32 R11, RZ, RZ, R44 ;  /* 0x000000ffff0b9224 */ /* 0x001fe400078e002c */
[----:B------:R-:W-:-:S05]  /*334c0*/  @!P1 IMAD.MOV.U32 R10, RZ, RZ, R43 ;  /* 0x000000ffff0a9224 */ /* 0x000fca00078e002b */
[----:B------:R4:W2:Y:S01]  /*334d0*/  @!P1 LDG.E.U8 R25, desc[UR20][R10.64] ;  /* 0x000000140a199981 */ /* 0x0008a2000c1e1100 */
[----:B------:R-:W-:Y:S01]  /*334e0*/  PRMT R24, RZ, 0x7610, R24 ;  /* 0x00007610ff187816 */ /* 0x000fe20000000018 */
[----:B----4-:R-:W-:Y:S02]  /*334f0*/  @!P1 IMAD.MOV.U32 R10, RZ, RZ, R29 ;  /* 0x000000ffff0a9224 */ /* 0x010fe400078e001d */
[----:B------:R-:W-:-:S05]  /*33500*/  @!P1 IMAD.MOV.U32 R11, RZ, RZ, R42 ;  /* 0x000000ffff0b9224 */ /* 0x000fca00078e002a */
[----:B------:R0:W4:Y:S04]  /*33510*/  @!P1 LDG.E.U8 R24, desc[UR20][R10.64] ;  /* 0x000000140a189981 */ /* 0x000128000c1e1100 */
[----:B---3--:R-:W-:Y:S04]  /*33520*/  STL [R1+0xf84], R72 ;  /* 0x000f844801007387 */ /* 0x008fe80000100800 */
[----:B------:R-:W-:Y:S04]  /*33530*/  STL [R1+0x68], R76 ;  /* 0x0000684c01007387 */ /* 0x000fe80000100800 */
[----:B------:R-:W3:Y:S04]  /*33540*/  LDL R37, [R1+0x76c] ;  /* 0x00076c0001257983 */ /* 0x000ee80000100800 */
[----:B------:R-:W3:Y:S04]  /*33550*/  LDL R28, [R1+0x770] ;  /* 0x00077000011c7983 */ /* 0x000ee80000100800 */
[----:B--2---:R-:W-:Y:S04]  /*33560*/  STL [R1+0xf88], R26 ;  /* 0x000f881a01007387 */ /* 0x004fe80000100800 */
[----:B------:R1:W-:Y:S04]  /*33570*/  STL [R1+0xf8c], R25 ;  /* 0x000f8c1901007387 */ /* 0x0003e80000100800 */
[----:B------:R-:W2:Y:S04]  /*33580*/  LDL R42, [R1+0x7a4] ;  /* 0x0007a400012a7983 */ /* 0x000ea80000100800 */
[----:B------:R-:W2:Y:S01]  /*33590*/  LDL R29, [R1+0x7a8] ;  /* 0x0007a800011d7983 */ /* 0x000ea20000100800 */
[----:B------:R-:W-:Y:S01]  /*335a0*/  PRMT R23, RZ, 0x7610, R23 ;  /* 0x00007610ff177816 */ /* 0x000fe20000000017 */
[----:B0-----:R-:W-:-:S02]  /*335b0*/  @!P1 IMAD.MOV.U32 R10, RZ, RZ, R34 ;  /* 0x000000ffff0a9224 */ /* 0x001fc400078e0022 */
[----:B------:R-:W-:-:S05]  /*335c0*/  @!P1 IMAD.MOV.U32 R11, RZ, RZ, R41 ;  /* 0x000000ffff0b9224 */ /* 0x000fca00078e0029 */
[----:B------:R3:W2:Y:S01]  /*335d0*/  @!P1 LDG.E.U8 R23, desc[UR20][R10.64] ;  /* 0x000000140a179981 */ /* 0x0006a2000c1e1100 */
[----:B------:R-:W-:Y:S02]  /*335e0*/  PRMT R22, RZ, 0x7610, R22 ;  /* 0x00007610ff167816 */ /* 0x000fe40000000016 */
[----:B------:R-:W-:Y:S01]  /*335f0*/  PRMT R21, RZ, 0x7610, R21 ;  /* 0x00007610ff157816 */ /* 0x000fe20000000015 */
[----:B----4-:R-:W-:Y:S04]  /*33600*/  STL [R1+0xf90], R24 ;  /* 0x000f901801007387 */ /* 0x010fe80000100800 */
[----:B------:R-:W4:Y:S04]  /*33610*/  LDL R34, [R1+0x3e8] ;  /* 0x0003e80001227983 */ /* 0x000f280000100800 */
[----:B------:R-:W4:Y:S01]  /*33620*/  LDL R41, [R1+0x3e4] ;  /* 0x0003e40001297983 */ /* 0x000f220000100800 */
[----:B---3--:R-:W-:-:S02]  /*33630*/  @!P1 IMAD.MOV.U32 R11, RZ, RZ, R37 ;  /* 0x000000ffff0b9224 */ /* 0x008fc400078e0025 */
[----:B------:R-:W-:-:S05]  /*33640*/  @!P1 IMAD.MOV.U32 R10, RZ, RZ, R28 ;  /* 0x000000ffff0a9224 */ /* 0x000fca00078e001c */
[----:B------:R2:W3:Y:S02]  /*33650*/  @!P1 LDG.E.U8 R22, desc[UR20][R10.64] ;  /* 0x000000140a169981 */ /* 0x0004e4000c1e1100 */
[----:B--2---:R-:W-:Y:S02]  /*33660*/  @!P1 IMAD.MOV.U32 R11, RZ, RZ, R42 ;  /* 0x000000ffff0b9224 */ /* 0x004fe400078e002a */
[----:B------:R-:W-:-:S05]  /*33670*/  @!P1 IMAD.MOV.U32 R10, RZ, RZ, R29 ;  /* 0x000000ffff0a9224 */ /* 0x000fca00078e001d */
[----:B------:R4:W2:Y:S04]  /*33680*/  @!P1 LDG.E.U8 R21, desc[UR20][R10.64] ;  /* 0x000000140a159981 */ /* 0x0008a8000c1e1100 */
[----:B------:R0:W-:Y:S04]  /*33690*/  STL [R1+0xf94], R23 ;  /* 0x000f941701007387 */ /* 0x0001e80000100800 */
[----:B-1----:R-:W2:Y:S04]  /*336a0*/  LDL R25, [R1+0x444] ;  /* 0x0004440001197983 */ /* 0x002ea80000100800 */
[----:B------:R-:W-:Y:S04]  /*336b0*/  STL [R1+0x8], R45 ;  /* 0x0000082d01007387 */ /* 0x000fe80000100800 */
[----:B------:R-:W2:Y:S04]  /*336c0*/  LDL R28, [R1+0x488] ;  /* 0x00048800011c7983 */ /* 0x000ea80000100800 */
[----:B------:R-:W2:Y:S04]  /*336d0*/  LDL R37, [R1+0x484] ;  /* 0x0004840001257983 */ /* 0x000ea80000100800 */
[----:B0-----:R-:W2:Y:S01]  /*336e0*/  LDL R23, [R1+0x448] ;  /* 0x0004480001177983 */ /* 0x001ea20000100800 */
[----:B----4-:R-:W-:-:S03]  /*336f0*/  @!P1 IMAD.MOV.U32 R10, RZ, RZ, R34 ;  /* 0x000000ffff0a9224 */ /* 0x010fc600078e0022 */
[----:B---3--:R0:W-:Y:S04]  /*33700*/  STL [R1+0xf98], R22 ;  /* 0x000f981601007387 */ /* 0x0081e80000100800 */
[----:B------:R-:W3:Y:S04]  /*33710*/  LDL R29, [R1+0x4c4] ;  /* 0x0004c400011d7983 */ /* 0x000ee80000100800 */
[----:B------:R-:W4:Y:S04]  /*33720*/  LDL R24, [R1+0x4c8] ;  /* 0x0004c80001187983 */ /* 0x000f280000100800 */
[----:B--2---:R1:W-:Y:S04]  /*33730*/  STL [R1+0xf9c], R21 ;  /* 0x000f9c1501007387 */ /* 0x0043e80000100800 */
[----:B------:R-:W2:Y:S04]  /*33740*/  LDL R34, [R1+0x504] ;  /* 0x0005040001227983 */ /* 0x000ea80000100800 */
[----:B0-----:R-:W2:Y:S01]  /*33750*/  LDL R22, [R1+0x508] ;  /* 0x0005080001167983 */ /* 0x001ea20000100800 */
[----:B------:R-:W-:Y:S01]  /*33760*/  PRMT R40, RZ, 0x7610, R40 ;  /* 0x00007610ff287816 */ /* 0x000fe20000000028 */
[----:B------:R-:W-:Y:S01]  /*33770*/  @!P1 IMAD.MOV.U32 R11, RZ, RZ, R41 ;  /* 0x000000ffff0b9224 */ /* 0x000fe200078e0029 */
[----:B------:R-:W-:-:S04]  /*33780*/  PRMT R38, RZ, 0x7610, R38 ;  /* 0x00007610ff267816 */ /* 0x000fc80000000026 */
[----:B------:R0:W2:Y:S04]  /*33790*/  @!P1 LDG.E.U8 R40, desc[UR20][R10.64] ;  /* 0x000000140a289981 */ /* 0x0000a8000c1e1100 */
[----:B-1----:R-:W2:Y:S01]  /*337a0*/  LDL R21, [R1+0x588] ;  /* 0x0005880001157983 */ /* 0x002ea20000100800 */
[----:B0-----:R-:W-:Y:S02]  /*337b0*/  @!P1 IMAD.MOV.U32 R10, RZ, RZ, R23 ;  /* 0x000000ffff0a9224 */ /* 0x001fe400078e0017 */
[----:B------:R-:W-:Y:S01]  /*337c0*/  @!P1 IMAD.MOV.U32 R11, RZ, RZ, R25 ;  /* 0x000000ffff0b9224 */ /* 0x000fe200078e0019 */
[----:B------:R-:W2:Y:S04]  /*337d0*/  LDL R23, [R1+0x548] ;  /* 0x0005480001177983 */ /* 0x000ea80000100800 */
[----:B------:R-:W2:Y:S04]  /*337e0*/  LDL R25, [R1+0x544] ;  /* 0x0005440001197983 */ /* 0x000ea80000100800 */
[----:B------:R0:W2:Y:S01]  /*337f0*/  @!P1 LDG.E.U8 R38, desc[UR20][R10.64] ;  /* 0x000000140a269981 */ /* 0x0000a2000c1e1100 */
[----:B------:R-:W-:Y:S01]  /*33800*/  PRMT R36, RZ, 0x7610, R36 ;  /* 0x00007610ff247816 */ /* 0x000fe20000000024 */
[----:B0-----:R-:W-:-:S02]  /*33810*/  @!P1 IMAD.MOV.U32 R10, RZ, RZ, R28 ;  /* 0x000000ffff0a9224 */ /* 0x001fc400078e001c */
[----:B------:R-:W2:Y:S01]  /*33820*/  LDL R28, [R1+0x584] ;  /* 0x00058400011c7983 */ /* 0x000ea20000100800 */
[----:B------:R-:W-:Y:S01]  /*33830*/  @!P1 IMAD.MOV.U32 R11, RZ, RZ, R37 ;  /* 0x000000ffff0b9224 */ /* 0x000fe200078e0025 */
[----:B------:R-:W-:-:S04]  /*33840*/  PRMT R35, RZ, 0x7610, R35 ;  /* 0x00007610ff237816 */ /* 0x000fc80000000023 */
[----:B------:R3:W2:Y:S01]  /*33850*/  @!P1 LDG.E.U8 R36, desc[UR20][R10.64] ;  /* 0x000000140a249981 */ /* 0x0006a2000c1e1100 */
[----:B------:R-:W-:Y:S01]  /*33860*/  PRMT R27, RZ, 0x7610, R27 ;  /* 0x00007610ff1b7816 */ /* 0x000fe2000000001b */
[----:B---3--:R-:W-:Y:S02]  /*33870*/  @!P1 IMAD.MOV.U32 R11, RZ, RZ, R29 ;  /* 0x000000ffff0b9224 */ /* 0x008fe400078e001d */
[----:B----4-:R-:W-:Y:S01]  /*33880*/  @!P1 IMAD.MOV.U32 R10, RZ, RZ, R24 ;  /* 0x000000ffff0a9224 */ /* 0x010fe200078e0018 */
[----:B------:R-:W-:Y:S01]  /*33890*/  PRMT R33, RZ, 0x7610, R33 ;  /* 0x00007610ff217816 */ /* 0x000fe20000000021 */
[----:B------:R-:W3:Y:S04]  /*338a0*/  LDL R24, [R1+0x5c8] ;  /* 0x0005c80001187983 */ /* 0x000ee80000100800 */
[----:B------:R2:W4:Y:S01]  /*338b0*/  @!P1 LDG.E.U8 R35, desc[UR20][R10.64] ;  /* 0x000000140a239981 */ /* 0x000522000c1e1100 */
[----:B------:R-:W-:-:S03]  /*338c0*/  PRMT R32, RZ, 0x7610, R32 ;  /* 0x00007610ff207816 */ /* 0x000fc60000000020 */
[----:B------:R-:W3:Y:S01]  /*338d0*/  LDL R29, [R1+0x5c4] ;  /* 0x0005c400011d7983 */ /* 0x000ee20000100800 */
[----:B--2---:R-:W-:Y:S02]  /*338e0*/  @!P1 IMAD.MOV.U32 R11, RZ, RZ, R34 ;  /* 0x000000ffff0b9224 */ /* 0x004fe400078e0022 */
[----:B------:R-:W-:Y:S02]  /*338f0*/  @!P1 IMAD.MOV.U32 R10, RZ, RZ, R22 ;  /* 0x000000ffff0a9224 */ /* 0x000fe400078e0016 */
[----:B------:R-:W2:Y:S04]  /*33900*/  LDL R22, [R1+0x608] ;  /* 0x0006080001167983 */ /* 0x000ea80000100800 */
[----:B------:R0:W2:Y:S02]  /*33910*/  @!P1 LDG.E.U8 R27, desc[UR20][R10.64] ;  /* 0x000000140a1b9981 */ /* 0x0000a4000c1e1100 */
[----:B0-----:R-:W-:-:S02]  /*33920*/  @!P1 IMAD.MOV.U32 R10, RZ, RZ, R23 ;  /* 0x000000ffff0a9224 */ /* 0x001fc400078e0017 */
[----:B------:R-:W-:Y:S02]  /*33930*/  @!P1 IMAD.MOV.U32 R11, RZ, RZ, R25 ;  /* 0x000000ffff0b9224 */ /* 0x000fe400078e0019 */
[----:B------:R-:W3:Y:S04]  /*33940*/  LDL R25, [R1+0x604] ;  /* 0x0006040001197983 */ /* 0x000ee80000100800 */
[----:B------:R0:W4:Y:S02]  /*33950*/  @!P1 LDG.E.U8 R33, desc[UR20][R10.64] ;  /* 0x000000140a219981 */ /* 0x000124000c1e1100 */
[----:B0-----:R-:W-:Y:S02]  /*33960*/  @!P1 IMAD.MOV.U32 R10, RZ, RZ, R21 ;  /* 0x000000ffff0a9224 */ /* 0x001fe400078e0015 */
[----:B------:R-:W-:-:S05]  /*33970*/  @!P1 IMAD.MOV.U32 R11, RZ, RZ, R28 ;  /* 0x000000ffff0b9224 */ /* 0x000fca00078e001c */
[----:B------:R3:W4:Y:S04]  /*33980*/  @!P1 LDG.E.U8 R32, desc[UR20][R10.64] ;  /* 0x000000140a209981 */ /* 0x000728000c1e1100 */
[----:B--2---:R0:W-:Y:S04]  /*33990*/  STL [R1+0x64], R27 ;  /* 0x0000641b01007387 */ /* 0x0041e80000100800 */
[----:B------:R-:W2:Y:S04]  /*339a0*/  LDL R23, [R1+0x648] ;  /* 0x0006480001177983 */ /* 0x000ea80000100800 */
[----:B------:R-:W2:Y:S04]  /*339b0*/  LDL R28, [R1+0x684] ;  /* 0x00068400011c7983 */ /* 0x000ea80000100800 */
[----:B------:R-:W2:Y:S04]  /*339c0*/  LDL R21, [R1+0x688] ;  /* 0x0006880001157983 */ /* 0x000ea80000100800 */
[----:B0-----:R-:W2:Y:S04]  /*339d0*/  LDL R27, [R1+0x644] ;  /* 0x00064400011b7983 */ /* 0x001ea80000100800 */
[----:B------:R-:W-:Y:S01]  /*339e0*/  STL [R1+0x84], R40 ;  /* 0x0000842801007387 */ /* 0x000fe20000100800 */
[----:B---3--:R-:W-:-:S03]  /*339f0*/  @!P1 IMAD.MOV.U32 R10, RZ, RZ, R24 ;  /* 0x000000ffff0a9224 */ /* 0x008fc600078e0018 */
[----:B------:R-:W3:Y:S04]  /*33a00*/  LDL R34, [R1+0x6c4] ;  /* 0x0006c40001227983 */ /* 0x000ee80000100800 */
[----:B------:R-:W3:Y:S01]  /*33a10*/  LDL R24, [R1+0x6c8] ;  /* 0x0006c80001187983 */ /* 0x000ee20000100800 */
[----:B------:R-:W-:Y:S01]  /*33a20*/  PRMT R26, RZ, 0x7610, R26 ;  /* 0x00007610ff1a7816 */ /* 0x000fe2000000001a */
[----:B------:R-:W-:Y:S02]  /*33a30*/  @!P1 IMAD.MOV.U32 R11, RZ, RZ, R29 ;  /* 0x000000ffff0b9224 */ /* 0x000fe400078e001d */
[----:B----4-:R0:W-:Y:S04]  /*33a40*/  STL [R1+0x54], R33 ;  /* 0x0000542101007387 */ /* 0x0101e80000100800 */
[----:B------:R-:W-:Y:S01]  /*33a50*/  STL [R1+0x80], R38 ;  /* 0x0000802601007387 */ /* 0x000fe20000100800 */
[----:B------:R-:W-:-:S03]  /*33a60*/  PRMT R82, RZ, 0x7610, R82 ;  /* 0x00007610ff527816 */ /* 0x000fc60000000052 */
[----:B------:R1:W4:Y:S04]  /*33a70*/  @!P1 LDG.E.U8 R26, desc[UR20][R10.64] ;  /* 0x000000140a1a9981 */ /* 0x000328000c1e1100 */
[----:B0-----:R-:W3:Y:S04]  /*33a80*/  LDL R33, [R1+0x704] ;  /* 0x0007040001217983 */ /* 0x001ee80000100800 */
[----:B------:R0:W-:Y:S01]  /*33a90*/  STL [R1+0x2c], R32 ;  /* 0x00002c2001007387 */ /* 0x0001e20000100800 */
[----:B-1----:R-:W-:Y:S02]  /*33aa0*/  @!P1 IMAD.MOV.U32 R10, RZ, RZ, R22 ;  /* 0x000000ffff0a9224 */ /* 0x002fe400078e0016 */
[----:B------:R-:W-:-:S05]  /*33ab0*/  @!P1 IMAD.MOV.U32 R11, RZ, RZ, R25 ;  /* 0x000000ffff0b9224 */ /* 0x000fca00078e0019 */
[----:B------:R2:W4:Y:S04]  /*33ac0*/  @!P1 LDG.E.U8 R82, desc[UR20][R10.64] ;  /* 0x000000140a529981 */ /* 0x000528000c1e1100 */
[----:B0-----:R-:W4:Y:S01]  /*33ad0*/  LDL R32, [R1+0x708] ;  /* 0x0007080001207983 */ /* 0x001f220000100800 */
[----:B------:R-:W-:Y:S02]  /*33ae0*/  PRMT R70, RZ, 0x7610, R70 ;  /* 0x00007610ff467816 */ /* 0x000fe40000000046 */
[----:B------:R-:W-:Y:S02]  /*33af0*/  PRMT R20, RZ, 0x7610, R20 ;  /* 0x00007610ff147816 */ /* 0x000fe40000000014 */
[----:B------:R-:W-:Y:S01]  /*33b00*/  PRMT R19, RZ, 0x7610, R19 ;  /* 0x00007610ff137816 */ /* 0x000fe20000000013 */
[----:B--2---:R-:W-:-:S02]  /*33b10*/  @!P1 IMAD.MOV.U32 R10, RZ, RZ, R23 ;  /* 0x000000ffff0a9224 */ /* 0x004fc400078e0017 */
[----:B------:R-:W-:-:S05]  /*33b20*/  @!P1 IMAD.MOV.U32 R11, RZ, RZ, R27 ;  /* 0x000000ffff0b9224 */ /* 0x000fca00078e001b */
[----:B------:R0:W2:Y:S02]  /*33b30*/  @!P1 LDG.E.U8 R70, desc[UR20][R10.64] ;  /* 0x000000140a469981 */ /* 0x0000a4000c1e1100 */
[----:B0-----:R-:W-:Y:S02]  /*33b40*/  @!P1 IMAD.MOV.U32 R10, RZ, RZ, R21 ;  /* 0x000000ffff0a9224 */ /* 0x001fe400078e0015 */
[----:B------:R-:W-:-:S05]  /*33b50*/  @!P1 IMAD.MOV.U32 R11, RZ, RZ, R28 ;  /* 0x000000ffff0b9224 */ /* 0x000fca00078e001c */
[----:B------:R3:W2:Y:S02]  /*33b60*/  @!P1 LDG.E.U8 R20, desc[UR20][R10.64] ;  /* 0x000000140a149981 */ /* 0x0006a4000c1e1100 */
[----:B---3--:R-:W-:Y:S02]  /*33b70*/  @!P1 IMAD.MOV.U32 R10, RZ, RZ, R24 ;  /* 0x000000ffff0a9224 */ /* 0x008fe400078e0018 */
[----:B------:R-:W-:-:S05]  /*33b80*/  @!P1 IMAD.MOV.U32 R11, RZ, RZ, R34 ;  /* 0x000000ffff0b9224 */ /* 0x000fca00078e0022 */
[----:B------:R0:W3:Y:S01]  /*33b90*/  @!P1 LDG.E.U8 R19, desc[UR20][R10.64] ;  /* 0x000000140a139981 */ /* 0x0000e2000c1e1100 */
[----:B------:R-:W-:-:S03]  /*33ba0*/  PRMT R18, RZ, 0x7610, R18 ;  /* 0x00007610ff127816 */ /* 0x000fc60000000012 */
[----:B------:R-:W-:Y:S04]  /*33bb0*/  STL [R1+0x7c], R36 ;  /* 0x00007c2401007387 */ /* 0x000fe80000100800 */
[----:B----4-:R1:W-:Y:S04]  /*33bc0*/  STL [R1+0x18], R26 ;  /* 0x0000181a01007387 */ /* 0x0103e80000100800 */
[----:B------:R-:W4:Y:S04]  /*33bd0*/  LDL R25, [R1+0x740] ;  /* 0x0007400001197983 */ /* 0x000f280000100800 */
[----:B------:R-:W4:Y:S01]  /*33be0*/  LDL R22, [R1+0x778] ;  /* 0x0007780001167983 */ /* 0x000f220000100800 */
[----:B0-----:R-:W-:-:S02]  /*33bf0*/  @!P1 IMAD.MOV.U32 R10, RZ, RZ, R32 ;  /* 0x000000ffff0a9224 */ /* 0x001fc400078e0020 */
[----:B------:R-:W-:Y:S01]  /*33c00*/  @!P1 IMAD.MOV.U32 R11, RZ, RZ, R33 ;  /* 0x000000ffff0b9224 */ /* 0x000fe200078e0021 */
[----:B-1----:R-:W4:Y:S04]  /*33c10*/  LDL R26, [R1+0x73c] ;  /* 0x00073c00011a7983 */ /* 0x002f280000100800 */
[----:B------:R4:W4:Y:S04]  /*33c20*/  @!P1 LDG.E.U8 R18, desc[UR20][R10.64] ;  /* 0x000000140a129981 */ /* 0x000928000c1e1100 */
[----:B------:R-:W-:Y:S04]  /*33c30*/  STL [R1+0x74], R35 ;  /* 0x0000742301007387 */ /* 0x000fe80000100800 */
[----:B------:R-:W-:Y:S04]  /*33c40*/  STL [R1+0xfd8], R82 ;  /* 0x000fd85201007387 */ /* 0x000fe80000100800 */
[----:B------:R-:W4:Y:S04]  /*33c50*/  LDL R23, [R1+0x774] ;  /* 0x0007740001177983 */ /* 0x000f280000100800 */
[----:B------:R-:W4:Y:S04]  /*33c60*/  LDL R29, [R1+0x7ac] ;  /* 0x0007ac00011d7983 */ /* 0x000f280000100800 */
[----:B------:R-:W4:Y:S04]  /*33c70*/  LDL R27, [R1+0x7b0] ;  /* 0x0007b000011b7983 */ /* 0x000f280000100800 */
[----:B--2---:R-:W-:Y:S04]  /*33c80*/  STL [R1+0xfdc], R70 ;  /* 0x000fdc4601007387 */ /* 0x004fe80000100800 */
[----:B------:R-:W2:Y:S04]  /*33c90*/  LDL R28, [R1+0x3ec] ;  /* 0x0003ec00011c7983 */ /* 0x000ea80000100800 */
[----:B------:R-:W2:Y:S04]  /*33ca0*/  LDL R21, [R1+0x410] ;  /* 0x0004100001157983 */ /* 0x000ea80000100800 */
[----:B------:R-:W-:Y:S04]  /*33cb0*/  STL [R1+0xfe0], R20 ;  /* 0x000fe01401007387 */ /* 0x000fe80000100800 */
[----:B------:R-:W2:Y:S04]  /*33cc0*/  LDL R24, [R1+0x450] ;  /* 0x0004500001187983 */ /* 0x000ea80000100800 */
[----:B---3--:R0:W-:Y:S04]  /*33cd0*/  STL [R1+0xfe4], R19 ;  /* 0x000fe41301007387 */ /* 0x0081e80000100800 */
[----:B0-----:R-:W3:Y:S01]  /*33ce0*/  LDL R19, [R1+0x44c] ;  /* 0x00044c0001137983 */ /* 0x001ee20000100800 */
[----:B------:R-:W-:Y:S01]  /*33cf0*/  PRMT R17, RZ, 0x7610, R17 ;  /* 0x00007610ff117816 */ /* 0x000fe20000000011 */
[----:B----4-:R-:W-:-:S02]  /*33d00*/  @!P1 IMAD.MOV.U32 R10, RZ, RZ, R25 ;  /* 0x000000ffff0a9224 */ /* 0x010fc400078e0019 */
[----:B------:R-:W-:Y:S01]  /*33d10*/  @!P1 IMAD.MOV.U32 R11, RZ, RZ, R26 ;  /* 0x000000ffff0b9224 */ /* 0x000fe200078e001a */
[----:B------:R0:W-:Y:S04]  /*33d20*/  STL [R1+0xfe8], R18 ;  /* 0x000fe81201007387 */ /* 0x0001e80000100800 */
[----:B------:R-:W4:Y:S04]  /*33d30*/  LDL R26, [R1+0x48c] ;  /* 0x00048c00011a7983 */ /* 0x000f280000100800 */
[----:B------:R-:W4:Y:S01]  /*33d40*/  LDL R25, [R1+0x490] ;  /* 0x0004900001197983 */ /* 0x000f220000100800 */
[----:B------:R-:W-:-:S03]  /*33d50*/  PRMT R16, RZ, 0x7610, R16 ;  /* 0x00007610ff107816 */ /* 0x000fc60000000010 */
[----:B------:R1:W4:Y:S01]  /*33d60*/  @!P1 LDG.E.U8 R17, desc[UR20][R10.64] ;  /* 0x000000140a119981 */ /* 0x000322000c1e1100 */
[----:B------:R-:W-:-:S03]  /*33d70*/  PRMT R15, RZ, 0x7610, R15 ;  /* 0x00007610ff0f7816 */ /* 0x000fc6000000000f */
[----:B------:R-:W4:Y:S01]  /*33d80*/  LDL R20, [R1+0x510] ;  /* 0x0005100001147983 */ /* 0x000f220000100800 */
[----:B------:R-:W-:-:S03]  /*33d90*/  PRMT R31, RZ, 0x7610, R31 ;  /* 0x00007610ff1f7816 */ /* 0x000fc6000000001f */
[----:B0-----:R-:W4:Y:S01]  /*33da0*/  LDL R18, [R1+0x590] ;  /* 0x0005900001127983 */ /* 0x001f220000100800 */
[----:B-1----:R-:W-:Y:S02]  /*33db0*/  @!P1 IMAD.MOV.U32 R10, RZ, RZ, R22 ;  /* 0x000000ffff0a9224 */ /* 0x002fe400078e0016 */
[----:B------:R-:W-:Y:S01]  /*33dc0*/  @!P1 IMAD.MOV.U32 R11, RZ, RZ, R23 ;  /* 0x000000ffff0b9224 */ /* 0x000fe200078e0017 */
[----:B------:R-:W4:Y:S04]  /*33dd0*/  LDL R22, [R1+0x4d0] ;  /* 0x0004d00001167983 */ /* 0x000f280000100800 */
[----:B------:R-:W4:Y:S04]  /*33de0*/  LDL R23, [R1+0x4cc] ;  /* 0x0004cc0001177983 */ /* 0x000f280000100800 */
[----:B------:R0:W4:Y:S02]  /*33df0*/  @!P1 LDG.E.U8 R16, desc[UR20][R10.64] ;  /* 0x000000140a109981 */ /* 0x000124000c1e1100 */
[----:B0-----:R-:W-:-:S02]  /*33e00*/  @!P1 IMAD.MOV.U32 R10, RZ, RZ, R27 ;  /* 0x000000ffff0a9224 */ /* 0x001fc400078e001b */
[----:B------:R-:W-:Y:S01]  /*33e10*/  @!P1 IMAD.MOV.U32 R11, RZ, RZ, R29 ;  /* 0x000000ffff0b9224 */ /* 0x000fe200078e001d */
[----:B------:R-:W4:Y:S04]  /*33e20*/  LDL R27, [R1+0x50c] ;  /* 0x00050c00011b7983 */ /* 0x000f280000100800 */
[----:B------:R-:W4:Y:S04]  /*33e30*/  LDL R29, [R1+0x54c] ;  /* 0x00054c00011d7983 */ /* 0x000f280000100800 */
[----:B------:R2:W4:Y:S02]  /*33e40*/  @!P1 LDG.E.U8 R15, desc[UR20][R10.64] ;  /* 0x000000140a0f9981 */ /* 0x000524000c1e1100 */
[----:B--2---:R-:W-:-:S02]  /*33e50*/  @!P1 IMAD.MOV.U32 R11, RZ, RZ, R28 ;  /* 0x000000ffff0b9224 */ /* 0x004fc400078e001c */
[----:B------:R-:W2:Y:S01]  /*33e60*/  LDL R28, [R1+0x550] ;  /* 0x00055000011c7983 */ /* 0x000ea20000100800 */
[----:B------:R-:W-:-:S03]  /*33e70*/  @!P1 IMAD.MOV.U32 R10, RZ, RZ, R21 ;  /* 0x000000ffff0a9224 */ /* 0x000fc600078e0015 */
[----:B------:R-:W2:Y:S04]  /*33e80*/  LDL R21, [R1+0x58c] ;  /* 0x00058c0001157983 */ /* 0x000ea80000100800 */
[----:B------:R3:W2:Y:S02]  /*33e90*/  @!P1 LDG.E.U8 R31, desc[UR20][R10.64] ;  /* 0x000000140a1f9981 */ /* 0x0006a4000c1e1100 */
[----:B---3--:R-:W-:Y:S02]  /*33ea0*/  @!P1 IMAD.MOV.U32 R11, RZ, RZ, R19 ;  /* 0x000000ffff0b9224 */ /* 0x008fe400078e0013 */
[----:B------:R-:W3:Y:S01]  /*33eb0*/  LDL R19, [R1+0x5d0] ;  /* 0x0005d00001137983 */ /* 0x000ee20000100800 */
[----:B------:R-:W-:Y:S01]  /*33ec0*/  PRMT R30, RZ, 0x7610, R30 ;  /* 0x00007610ff1e7816 */ /* 0x000fe2000000001e */
[----:B------:R-:W-:-:S02]  /*33ed0*/  @!P1 IMAD.MOV.U32 R10, RZ, RZ, R24 ;  /* 0x000000ffff0a9224 */ /* 0x000fc400078e0018 */
[----:B------:R-:W3:Y:S01]  /*33ee0*/  LDL R24, [R1+0x5cc] ;  /* 0x0005cc0001187983 */ /* 0x000ee20000100800 */
[----:B------:R-:W-:-:S03]  /*33ef0*/  PRMT R4, RZ, 0x7610, R4 ;  /* 0x00007610ff047816 */ /* 0x000fc60000000004 */
[----:B------:R4:W3:Y:S01]  /*33f00*/  @!P1 LDG.E.U8 R30, desc[UR20][R10.64] ;  /* 0x000000140a1e9981 */ /* 0x0008e2000c1e1100 */
[----:B------:R-:W-:Y:S01]  /*33f10*/  PRMT R5, RZ, 0x7610, R5 ;  /* 0x00007610ff057816 */ /* 0x000fe20000000005 */
[----:B----4-:R-:W-:Y:S02]  /*33f20*/  @!P1 IMAD.MOV.U32 R10, RZ, RZ, R25 ;  /* 0x000000ffff0a9224 */ /* 0x010fe400078e0019 */
[----:B------:R-:W-:Y:S01]  /*33f30*/  @!P1 IMAD.MOV.U32 R11, RZ, RZ, R26 ;  /* 0x000000ffff0b9224 */ /* 0x000fe200078e001a */
[----:B------:R-:W4:Y:S04]  /*33f40*/  LDL R25, [R1+0x610] ;  /* 0x0006100001197983 */ /* 0x000f280000100800 */
[----:B------:R-:W4:Y:S04]  /*33f50*/  LDL R26, [R1+0x60c] ;  /* 0x00060c00011a7983 */ /* 0x000f280000100800 */
[----:B------:R0:W4:Y:S01]  /*33f60*/  @!P1 LDG.E.U8 R4, desc[UR20][R10.64] ;  /* 0x000000140a049981 */ /* 0x000122000c1e1100 */
[----:B------:R-:W-:Y:S01]  /*33f70*/  PRMT R2, RZ, 0x7610, R2 ;  /* 0x00007610ff027816 */ /* 0x000fe20000000002 */
[----:B0-----:R-:W-:-:S02]  /*33f80*/  @!P1 IMAD.MOV.U32 R10, RZ, RZ, R22 ;  /* 0x000000ffff0a9224 */ /* 0x001fc400078e0016 */
        /* <DEDUP_REMOVED lines=9> */
[----:B------:R0:W4:Y:S02]  /*34020*/  @!P1 LDG.E.U8 R2, desc[UR20][R10.64] ;  /* 0x000000140a029981 */ /* 0x000124000c1e1100 */
[----:B0-----:R-:W-:-:S02]  /*34030*/  @!P1 IMAD.MOV.U32 R11, RZ, RZ, R29 ;  /* 0x000000ffff0b9224 */ /* 0x001fc400078e001d */
[----:B------:R-:W4:Y:S01]  /*34040*/  LDL R29, [R1+0x6cc] ;  /* 0x0006cc00011d7983 */ /* 0x000f220000100800 */
[----:B------:R-:W-:Y:S01]  /*34050*/  PRMT R8, RZ, 0x7610, R8 ;  /* 0x00007610ff087816 */ /* 0x000fe20000000008 */
[----:B--2---:R-:W-:Y:S02]  /*34060*/  @!P1 IMAD.MOV.U32 R10, RZ, RZ, R28 ;  /* 0x000000ffff0a9224 */ /* 0x004fe400078e001c */
[----:B------:R-:W2:Y:S04]  /*34070*/  LDL R28, [R1+0x6d0] ;  /* 0x0006d000011c7983 */ /* 0x000ea80000100800 */
[----:B------:R0:W2:Y:S02]  /*34080*/  @!P1 LDG.E.U8 R3, desc[UR20][R10.64] ;  /* 0x000000140a039981 */ /* 0x0000a4000c1e1100 */
[----:B0-----:R-:W-:-:S02]  /*34090*/  @!P1 IMAD.MOV.U32 R11, RZ, RZ, R21 ;  /* 0x000000ffff0b9224 */ /* 0x001fc400078e0015 */
[----:B------:R-:W2:Y:S01]  /*340a0*/  LDL R21, [R1+0x70c] ;  /* 0x00070c0001157983 */ /* 0x000ea20000100800 */
[----:B------:R-:W-:-:S03]  /*340b0*/  @!P1 IMAD.MOV.U32 R10, RZ, RZ, R18 ;  /* 0x000000ffff0a9224 */ /* 0x000fc600078e0012 */
[----:B------:R-:W2:Y:S04]  /*340c0*/  LDL R18, [R1+0x710] ;  /* 0x0007100001127983 */ /* 0x000ea80000100800 */
[----:B------:R0:W-:Y:S04]  /*340d0*/  STL [R1+0x44], R31 ;  /* 0x0000441f01007387 */ /* 0x0001e80000100800 */
[----:B------:R3:W2:Y:S02]  /*340e0*/  @!P1 LDG.E.U8 R8, desc[UR20][R10.64] ;  /* 0x000000140a089981 */ /* 0x0006a4000c1e1100 */
[----:B---3--:R-:W-:-:S02]  /*340f0*/  @!P1 IMAD.MOV.U32 R10, RZ, RZ, R19 ;  /* 0x000000ffff0a9224 */ /* 0x008fc400078e0013 */
[----:B------:R-:W3:Y:S01]  /*34100*/  LDL R19, [R1+0x748] ;  /* 0x0007480001137983 */ /* 0x000ee20000100800 */
[----:B------:R-:W-:Y:S01]  /*34110*/  PRMT R7, RZ, 0x7610, R7 ;  /* 0x00007610ff077816 */ /* 0x000fe20000000007 */
[----:B------:R-:W-:Y:S02]  /*34120*/  @!P1 IMAD.MOV.U32 R11, RZ, RZ, R24 ;  /* 0x000000ffff0b9224 */ /* 0x000fe400078e0018 */
[----:B------:R-:W3:Y:S01]  /*34130*/  LDL R24, [R1+0x744] ;  /* 0x0007440001187983 */ /* 0x000ee20000100800 */
[----:B------:R-:W-:-:S03]  /*34140*/  PRMT R80, RZ, 0x7610, R80 ;  /* 0x00007610ff507816 */ /* 0x000fc60000000050 */
[----:B------:R4:W3:Y:S04]  /*34150*/  @!P1 LDG.E.U8 R7, desc[UR20][R10.64] ;  /* 0x000000140a079981 */ /* 0x0008e8000c1e1100 */
[----:B------:R-:W-:Y:S01]  /*34160*/  STL [R1+0x40], R30 ;  /* 0x0000401e01007387 */ /* 0x000fe20000100800 */
[----:B------:R-:W-:Y:S01]  /*34170*/  PRMT R68, RZ, 0x7610, R68 ;  /* 0x00007610ff447816 */ /* 0x000fe20000000044 */
[----:B----4-:R-:W-:Y:S02]  /*34180*/  @!P1 IMAD.MOV.U32 R10, RZ, RZ, R25 ;  /* 0x000000ffff0a9224 */ /* 0x010fe400078e0019 */
[----:B------:R-:W-:Y:S01]  /*34190*/  @!P1 IMAD.MOV.U32 R11, RZ, RZ, R26 ;  /* 0x000000ffff0b9224 */ /* 0x000fe200078e001a */
[----:B------:R-:W4:Y:S04]  /*341a0*/  LDL R25, [R1+0x780] ;  /* 0x0007800001197983 */ /* 0x000f280000100800 */
[----:B------:R-:W4:Y:S04]  /*341b0*/  LDL R26, [R1+0x77c] ;  /* 0x00077c00011a7983 */ /* 0x000f280000100800 */
[----:B------:R1:W4:Y:S01]  /*341c0*/  @!P1 LDG.E.U8 R80, desc[UR20][R10.64] ;  /* 0x000000140a509981 */ /* 0x000322000c1e1100 */
[----:B------:R-:W-:Y:S01]  /*341d0*/  PRMT R14, RZ, 0x7610, R14 ;  /* 0x00007610ff0e7816 */ /* 0x000fe2000000000e */
[----:B-1----:R-:W-:-:S02]  /*341e0*/  @!P1 IMAD.MOV.U32 R10, RZ, RZ, R22 ;  /* 0x000000ffff0a9224 */ /* 0x002fc400078e0016 */
[----:B------:R-:W-:Y:S01]  /*341f0*/  @!P1 IMAD.MOV.U32 R11, RZ, RZ, R23 ;  /* 0x000000ffff0b9224 */ /* 0x000fe200078e0017 */
[----:B------:R-:W4:Y:S04]  /*34200*/  LDL R22, [R1+0x7b8] ;  /* 0x0007b80001167983 */ /* 0x000f280000100800 */
[----:B------:R-:W4:Y:S04]  /*34210*/  LDL R23, [R1+0x7b4] ;  /* 0x0007b40001177983 */ /* 0x000f280000100800 */
[----:B------:R1:W4:Y:S02]  /*34220*/  @!P1 LDG.E.U8 R68, desc[UR20][R10.64] ;  /* 0x000000140a449981 */ /* 0x000324000c1e1100 */
[----:B-1----:R-:W-:-:S02]  /*34230*/  @!P1 IMAD.MOV.U32 R10, RZ, RZ, R20 ;  /* 0x000000ffff0a9224 */ /* 0x002fc400078e0014 */
[----:B------:R-:W-:Y:S01]  /*34240*/  @!P1 IMAD.MOV.U32 R11, RZ, RZ, R27 ;  /* 0x000000ffff0b9224 */ /* 0x000fe200078e001b */
[----:B------:R-:W4:Y:S04]  /*34250*/  LDL R20, [R1+0x418] ;  /* 0x0004180001147983 */ /* 0x000f280000100800 */
[----:B------:R-:W4:Y:S04]  /*34260*/  LDL R27, [R1+0x414] ;  /* 0x00041400011b7983 */ /* 0x000f280000100800 */
[----:B------:R1:W4:Y:S02]  /*34270*/  @!P1 LDG.E.U8 R14, desc[UR20][R10.64] ;  /* 0x000000140a0e9981 */ /* 0x000324000c1e1100 */
[----:B-1----:R-:W-:-:S02]  /*34280*/  @!P1 IMAD.MOV.U32 R11, RZ, RZ, R29 ;  /* 0x000000ffff0b9224 */ /* 0x002fc400078e001d */
[----:B------:R-:W4:Y:S01]  /*34290*/  LDL R29, [R1+0x454] ;  /* 0x00045400011d7983 */ /* 0x000f220000100800 */
[----:B------:R-:W-:Y:S01]  /*342a0*/  PRMT R12, RZ, 0x7610, R12 ;  /* 0x00007610ff0c7816 */ /* 0x000fe2000000000c */
[----:B--2---:R-:W-:Y:S02]  /*342b0*/  @!P1 IMAD.MOV.U32 R10, RZ, RZ, R28 ;  /* 0x000000ffff0a9224 */ /* 0x004fe400078e001c */
[----:B------:R-:W2:Y:S01]  /*342c0*/  LDL R28, [R1+0x458] ;  /* 0x00045800011c7983 */ /* 0x000ea20000100800 */
[----:B------:R-:W-:-:S03]  /*342d0*/  @!P1 IMAD.MOV.U32 R41, RZ, RZ, R21 ;  /* 0x000000ffff299224 */ /* 0x000fc600078e0015 */
        /* <DEDUP_REMOVED lines=8> */
[----:B------:R-:W3:Y:S04]  /*34360*/  LDL R24, [R1+0x4d4] ;  /* 0x0004d40001187983 */ /* 0x000ee80000100800 */
[----:B------:R1:W3:Y:S02]  /*34370*/  @!P1 LDG.E.U8 R13, desc[UR20][R10.64] ;  /* 0x000000140a0d9981 */ /* 0x0002e4000c1e1100 */
[----:B-1----:R-:W-:Y:S02]  /*34380*/  PRMT R11, RZ, 0x7610, R11 ;  /* 0x00007610ff0b7816 */ /* 0x002fe4000000000b */
[----:B------:R-:W-:-:S04]  /*34390*/  PRMT R10, RZ, 0x7610, R10 ;  /* 0x00007610ff0a7816 */ /* 0x000fc8000000000a */
        /* <DEDUP_REMOVED lines=23> */
[----:B------:R-:W2:Y:S04]  /*34510*/  LDL R28, [R1+0x5d8] ;  /* 0x0005d800011c7983 */ /* 0x000ea80000100800 */
[----:B------:R1:W2:Y:S02]  /*34520*/  @!P1 LDG.E.U8 R0, desc[UR20][R40.64] ;  /* 0x0000001428009981 */ /* 0x0002a4000c1e1100 */
[----:B-1----:R-:W-:-:S02]  /*34530*/  @!P1 IMAD.MOV.U32 R41, RZ, RZ, R21 ;  /* 0x000000ffff299224 */ /* 0x002fc400078e0015 */
[----:B------:R-:W2:Y:S01]  /*34540*/  LDL R21, [R1+0x614] ;  /* 0x0006140001157983 */ /* 0x000ea20000100800 */
[----:B------:R-:W-:-:S03]  /*34550*/  @!P1 IMAD.MOV.U32 R40, RZ, RZ, R18 ;  /* 0x000000ffff289224 */ /* 0x000fc600078e0012 */
[----:B------:R-:W2:Y:S04]  /*34560*/  LDL R18, [R1+0x618] ;  /* 0x0006180001127983 */ /* 0x000ea80000100800 */
[----:B------:R3:W2:Y:S02]  /*34570*/  @!P1 LDG.E.U8 R93, desc[UR20][R40.64] ;  /* 0x00000014285d9981 */ /* 0x0006a4000c1e1100 */
[----:B---3--:R-:W-:Y:S02]  /*34580*/  @!P1 IMAD.MOV.U32 R40, RZ, RZ, R19 ;  /* 0x000000ffff289224 */ /* 0x008fe400078e0013 */
[----:B------:R-:W3:Y:S01]  /*34590*/  LDL R19, [R1+0x658] ;  /* 0x0006580001137983 */ /* 0x000ee20000100800 */
[----:B------:R-:W-:Y:S01]  /*345a0*/  PRMT R92, RZ, 0x7610, R92 ;  /* 0x00007610ff5c7816 */ /* 0x000fe2000000005c */
[----:B------:R-:W-:Y:S01]  /*345b0*/  @!P1 IMAD.MOV.U32 R41, RZ, RZ, R24 ;  /* 0x000000ffff299224 */ /* 0x000fe200078e0018 */
[----:B------:R-:W-:Y:S01]  /*345c0*/  PRMT R91, RZ, 0x7610, R91 ;  /* 0x00007610ff5b7816 */ /* 0x000fe2000000005b */
[----:B------:R-:W3:Y:S04]  /*345d0*/  LDL R24, [R1+0x654] ;  /* 0x0006540001187983 */ /* 0x000ee80000100800 */
[----:B------:R4:W3:Y:S01]  /*345e0*/  @!P1 LDG.E.U8 R92, desc[UR20][R40.64] ;  /* 0x00000014285c9981 */ /* 0x0008e2000c1e1100 */
[----:B------:R-:W-:-:S02]  /*345f0*/  PRMT R90, RZ, 0x7610, R90 ;  /* 0x00007610ff5a7816 */ /* 0x000fc4000000005a */
[----:B------:R-:W-:Y:S02]  /*34600*/  PRMT R86, RZ, 0x7610, R86 ;  /* 0x00007610ff567816 */ /* 0x000fe40000000056 */
[----:B------:R-:W-:Y:S01]  /*34610*/  PRMT R84, RZ, 0x7610, R84 ;  /* 0x00007610ff547816 */ /* 0x000fe20000000054 */
[----:B----4-:R-:W-:Y:S02]  /*34620*/  @!P1 IMAD.MOV.U32 R40, RZ, RZ, R25 ;  /* 0x000000ffff289224 */ /* 0x010fe400078e0019 */
        /* <DEDUP_REMOVED lines=14> */
[----:B-1----:R-:W-:Y:S01]  /*34710*/  @!P1 IMAD.MOV.U32 R41, RZ, RZ, R29 ;  /* 0x000000ffff299224 */ /* 0x002fe200078e001d */
[----:B------:R-:W-:Y:S01]  /*34720*/  PRMT R78, RZ, 0x7610, R78 ;  /* 0x00007610ff4e7816 */ /* 0x000fe2000000004e */
[----:B--2---:R-:W-:-:S05]  /*34730*/  @!P1 IMAD.MOV.U32 R40, RZ, RZ, R28 ;  /* 0x000000ffff289224 */ /* 0x004fca00078e001c */
[----:B------:R1:W2:Y:S02]  /*34740*/  @!P1 LDG.E.U8 R84, desc[UR20][R40.64] ;  /* 0x0000001428549981 */ /* 0x0002a4000c1e1100 */
[----:B-1----:R-:W-:Y:S02]  /*34750*/  @!P1 IMAD.MOV.U32 R41, RZ, RZ, R21 ;  /* 0x000000ffff299224 */ /* 0x002fe400078e0015 */
[----:B------:R-:W2:Y:S01]  /*34760*/  LDL R21, [R1+0x74c] ;  /* 0x00074c0001157983 */ /* 0x000ea20000100800 */
[----:B------:R-:W-:-:S03]  /*34770*/  @!P1 IMAD.MOV.U32 R40, RZ, RZ, R18 ;  /* 0x000000ffff289224 */ /* 0x000fc600078e0012 */
[----:B------:R-:W2:Y:S04]  /*34780*/  LDL R18, [R1+0x750] ;  /* 0x0007500001127983 */ /* 0x000ea80000100800 */
[----:B------:R3:W2:Y:S02]  /*34790*/  @!P1 LDG.E.U8 R78, desc[UR20][R40.64] ;  /* 0x00000014284e9981 */ /* 0x0006a4000c1e1100 */
[----:B---3--:R-:W-:Y:S02]  /*347a0*/  @!P1 IMAD.MOV.U32 R40, RZ, RZ, R19 ;  /* 0x000000ffff289224 */ /* 0x008fe400078e0013 */
[----:B------:R-:W3:Y:S01]  /*347b0*/  LDL R19, [R1+0x788] ;  /* 0x0007880001137983 */ /* 0x000ee20000100800 */
[----:B------:R-:W-:-:S03]  /*347c0*/  @!P1 IMAD.MOV.U32 R41, RZ, RZ, R24 ;  /* 0x000000ffff299224 */ /* 0x000fc600078e0018 */
[----:B------:R-:W3:Y:S01]  /*347d0*/  LDL R24, [R1+0x784] ;  /* 0x0007840001187983 */ /* 0x000ee20000100800 */
[----:B------:R-:W-:Y:S02]  /*347e0*/  PRMT R39, RZ, 0x7610, R39 ;  /* 0x00007610ff277816 */ /* 0x000fe40000000027 */
[----:B------:R-:W-:-:S06]  /*347f0*/  PRMT R48, RZ, 0x7610, R48 ;  /* 0x00007610ff307816 */ /* 0x000fcc0000000030 */
[----:B------:R1:W3:Y:S01]  /*34800*/  @!P1 LDG.E.U8 R48, desc[UR20][R40.64] ;  /* 0x0000001428309981 */ /* 0x0002e2000c1e1100 */
[----:B----4-:R-:W-:Y:S02]  /*34810*/  @!P1 IMAD.MOV.U32 R42, RZ, RZ, R25 ;  /* 0x000000ffff2a9224 */ /* 0x010fe400078e0019 */
[----:B------:R-:W-:Y:S01]  /*34820*/  @!P1 IMAD.MOV.U32 R43, RZ, RZ, R26 ;  /* 0x000000ffff2b9224 */ /* 0x000fe200078e001a */
[----:B------:R-:W4:Y:S04]  /*34830*/  LDL R25, [R1+0x7c0] ;  /* 0x0007c00001197983 */ /* 0x000f280000100800 */
[----:B------:R-:W4:Y:S04]  /*34840*/  LDL R26, [R1+0x7bc] ;  /* 0x0007bc00011a7983 */ /* 0x000f280000100800 */
[----:B------:R0:W4:Y:S01]  /*34850*/  @!P1 LDG.E.U8 R39, desc[UR20][R42.64] ;  /* 0x000000142a279981 */ /* 0x000122000c1e1100 */
[----:B-1----:R-:W-:Y:S01]  /*34860*/  PRMT R41, RZ, 0x7610, R41 ;  /* 0x00007610ff297816 */ /* 0x002fe20000000029 */
[----:B0-----:R-:W-:-:S02]  /*34870*/  @!P1 IMAD.MOV.U32 R42, RZ, RZ, R22 ;  /* 0x000000ffff2a9224 */ /* 0x001fc400078e0016 */
[----:B------:R-:W-:Y:S01]  /*34880*/  @!P1 IMAD.MOV.U32 R43, RZ, RZ, R23 ;  /* 0x000000ffff2b9224 */ /* 0x000fe200078e0017 */
[----:B------:R-:W4:Y:S04]  /*34890*/  LDL R22, [R1+0x420] ;  /* 0x0004200001167983 */ /* 0x000f280000100800 */
[----:B------:R-:W4:Y:S01]  /*348a0*/  LDL R23, [R1+0x41c] ;  /* 0x00041c0001177983 */ /* 0x000f220000100800 */
[----:B------:R-:W-:Y:S02]  /*348b0*/  @!P1 IMAD.MOV.U32 R44, RZ, RZ, R20 ;  /* 0x000000ffff2c9224 */ /* 0x000fe400078e0014 */
[----:B------:R-:W-:Y:S01]  /*348c0*/  @!P1 IMAD.MOV.U32 R45, RZ, RZ, R27 ;  /* 0x000000ffff2d9224 */ /* 0x000fe200078e001b */
[----:B------:R-:W4:Y:S04]  /*348d0*/  LDL R20, [R1+0x460] ;  /* 0x0004600001147983 */ /* 0x000f280000100800 */
[----:B------:R-:W4:Y:S04]  /*348e0*/  LDL R27, [R1+0x45c] ;  /* 0x00045c00011b7983 */ /* 0x000f280000100800 */
[----:B------:R2:W4:Y:S02]  /*348f0*/  @!P1 LDG.E.U8 R41, desc[UR20][R44.64] ;  /* 0x000000142c299981 */ /* 0x000524000c1e1100 */
[----:B--2---:R-:W-:-:S02]  /*34900*/  @!P1 IMAD.MOV.U32 R45, RZ, RZ, R21 ;  /* 0x000000ffff2d9224 */ /* 0x004fc400078e0015 */
[----:B------:R-:W2:Y:S01]  /*34910*/  LDL R21, [R1+0x49c] ;  /* 0x00049c0001157983 */ /* 0x000ea20000100800 */
[----:B------:R-:W-:-:S03]  /*34920*/  @!P1 IMAD.MOV.U32 R44, RZ, RZ, R18 ;  /* 0x000000ffff2c9224 */ /* 0x000fc600078e0012 */
[----:B------:R-:W2:Y:S01]  /*34930*/  LDL R18, [R1+0x4a0] ;  /* 0x0004a00001127983 */ /* 0x000ea20000100800 */
[----:B---3--:R-:W-:-:S03]  /*34940*/  @!P1 IMAD.MOV.U32 R46, RZ, RZ, R19 ;  /* 0x000000ffff2e9224 */ /* 0x008fc600078e0013 */
[----:B------:R-:W3:Y:S01]  /*34950*/  LDL R19, [R1+0x4e0] ;  /* 0x0004e00001137983 */ /* 0x000ee20000100800 */
[----:B------:R-:W-:Y:S01]  /*34960*/  PRMT R40, RZ, 0x7610, R40 ;  /* 0x00007610ff287816 */ /* 0x000fe20000000028 */
[----:B------:R-:W-:Y:S02]  /*34970*/  @!P1 IMAD.MOV.U32 R47, RZ, RZ, R24 ;  /* 0x000000ffff2f9224 */ /* 0x000fe400078e0018 */
[----:B------:R-:W3:Y:S04]  /*34980*/  LDL R24, [R1+0x4dc] ;  /* 0x0004dc0001187983 */ /* 0x000ee80000100800 */
[----:B------:R0:W3:Y:S02]  /*34990*/  @!P1 LDG.E.U8 R40, desc[UR20][R42.64] ;  /* 0x000000142a289981 */ /* 0x0000e4000c1e1100 */
[----:B0-----:R-:W-:-:S02]  /*349a0*/  PRMT R42, RZ, 0x7610, R42 ;  /* 0x00007610ff2a7816 */ /* 0x001fc4000000002a */
[----:B------:R-:W-:-:S04]  /*349b0*/  PRMT R43, RZ, 0x7610, R43 ;  /* 0x00007610ff2b7816 */ /* 0x000fc8000000002b */
[----:B------:R0:W3:Y:S04]  /*349c0*/  @!P1 LDG.E.U8 R42, desc[UR20][R44.64] ;  /* 0x000000142c2a9981 */ /* 0x0000e8000c1e1100 */
[----:B------:R4:W3:Y:S01]  /*349d0*/  @!P1 LDG.E.U8 R43, desc[UR20][R46.64] ;  /* 0x000000142e2b9981 */ /* 0x0008e2000c1e1100 */
[----:B------:R-:W-:Y:S02]  /*349e0*/  PRMT R66, RZ, 0x7610, R66 ;  /* 0x00007610ff427816 */ /* 0x000fe40000000042 */
[----:B0-----:R-:W-:Y:S01]  /*349f0*/  PRMT R44, RZ, 0x7610, R44 ;  /* 0x00007610ff2c7816 */ /* 0x001fe2000000002c */
        /* <DEDUP_REMOVED lines=15> */
[----:B------:R2:W4:Y:S01]  /*34af0*/  @!P1 LDG.E.U8 R64, desc[UR20][R46.64] ;  /* 0x000000142e409981 */ /* 0x000522000c1e1100 */
[----:B------:R-:W-:Y:S01]  /*34b00*/  PRMT R62, RZ, 0x7610, R62 ;  /* 0x00007610ff3e7816 */ /* 0x000fe2000000003e */
        /* <DEDUP_REMOVED lines=12> */
[----:B------:R-:W-:Y:S02]  /*34bd0*/  PRMT R56, RZ, 0x7610, R56 ;  /* 0x00007610ff387816 */ /* 0x000fe40000000038 */
[----:B------:R-:W-:Y:S01]  /*34be0*/  PRMT R54, RZ, 0x7610, R54 ;  /* 0x00007610ff367816 */ /* 0x000fe20000000036 */
[----:B----4-:R-:W-:Y:S02]  /*34bf0*/  @!P1 IMAD.MOV.U32 R46, RZ, RZ, R25 ;  /* 0x000000ffff2e9224 */ /* 0x010fe400078e0019 */
        /* <DEDUP_REMOVED lines=101> */
[----:B------:R-:W-:Y:S01]  /*35250*/  PRMT R73, RZ, 0x7610, R73 ;  /* 0x00007610ff497816 */ /* 0x000fe20000000049 */
[----:B------:R-:W4:Y:S04]  /*35260*/  LDL R20, [R1+0x6a8] ;  /* 0x0006a80001147983 */ /* 0x000f280000100800 */
[----:B------:R2:W4:Y:S02]  /*35270*/  @!P1 LDG.E.U8 R71, desc[UR20][R46.64] ;  /* 0x000000142e479981 */ /* 0x000524000c1e1100 */
[----:B--2---:R-:W-:Y:S02]  /*35280*/  @!P1 IMAD.MOV.U32 R47, RZ, RZ, R21 ;  /* 0x000000ffff2f9224 */ /* 0x004fe400078e0015 */
        /* <DEDUP_REMOVED lines=11> */
[----:B------:R-:W-:Y:S01]  /*35340*/  PRMT R79, RZ, 0x7610, R79 ;  /* 0x00007610ff4f7816 */ /* 0x000fe2000000004f */
[----:B----4-:R-:W-:-:S02]  /*35350*/  @!P1 IMAD.MOV.U32 R46, RZ, RZ, R25 ;  /* 0x000000ffff2e9224 */ /* 0x010fc400078e0019 */
[----:B------:R-:W-:Y:S01]  /*35360*/  @!P1 IMAD.MOV.U32 R47, RZ, RZ, R26 ;  /* 0x000000ffff2f9224 */ /* 0x000fe200078e001a */
[----:B------:R-:W4:Y:S04]  /*35370*/  LDL R25, [R1+0x3f0] ;  /* 0x0003f00001197983 */ /* 0x000f280000100800 */
[----:B------:R0:W4:Y:S02]  /*35380*/  @!P1 LDG.E.U8 R77, desc[UR20][R46.64] ;  /* 0x000000142e4d9981 */ /* 0x000124000c1e1100 */
[----:B0-----:R-:W-:Y:S02]  /*35390*/  @!P1 IMAD.MOV.U32 R46, RZ, RZ, R22 ;  /* 0x000000ffff2e9224 */ /* 0x001fe400078e0016 */
[----:B------:R-:W-:Y:S01]  /*353a0*/  @!P1 IMAD.MOV.U32 R47, RZ, RZ, R23 ;  /* 0x000000ffff2f9224 */ /* 0x000fe200078e0017 */
[----:B------:R-:W4:Y:S04]  /*353b0*/  LDL R22, [R1+0x400] ;  /* 0x0004000001167983 */ /* 0x000f280000100800 */
[----:B------:R-:W4:Y:S04]  /*353c0*/  LDL R23, [R1+0x3f4] ;  /* 0x0003f40001177983 */ /* 0x000f280000100800 */
[----:B------:R-:W4:Y:S04]  /*353d0*/  LDL.LU R34, [R1+0x2b8] ;  /* 0x0002b80001227983 */ /* 0x000f280000300800 */
[----:B------:R-:W4:Y:S04]  /*353e0*/  LDL.LU R35, [R1+0x2b4] ;  /* 0x0002b40001237983 */ /* 0x000f280000300800 */
[----:B------:R0:W4:Y:S04]  /*353f0*/  @!P1 LDG.E.U8 R79, desc[UR20][R46.64] ;  /* 0x000000142e4f9981 */ /* 0x000128000c1e1100 */
[----:B------:R-:W4:Y:S01]  /*35400*/  LDL.LU R36, [R1+0x2a8] ;  /* 0x0002a80001247983 */ /* 0x000f220000300800 */
[----:B------:R-:W-:Y:S01]  /*35410*/  PRMT R81, RZ, 0x7610, R81 ;  /* 0x00007610ff517816 */ /* 0x000fe20000000051 */
[----:B0-----:R-:W-:-:S02]  /*35420*/  @!P1 IMAD.MOV.U32 R46, RZ, RZ, R20 ;  /* 0x000000ffff2e9224 */ /* 0x001fc400078e0014 */
[----:B------:R-:W4:Y:S01]  /*35430*/  LDL R20, [R1+0x408] ;  /* 0x0004080001147983 */ /* 0x000f220000100800 */
[----:B--2---:R-:W-:-:S03]  /*35440*/  @!P1 IMAD.MOV.U32 R47, RZ, RZ, R21 ;  /* 0x000000ffff2f9224 */ /* 0x004fc600078e0015 */
[----:B------:R-:W2:Y:S04]  /*35450*/  LDL R21, [R1+0x404] ;  /* 0x0004040001157983 */ /* 0x000ea80000100800 */
[----:B------:R0:W2:Y:S02]  /*35460*/  @!P1 LDG.E.U8 R81, desc[UR20][R46.64] ;  /* 0x000000142e519981 */ /* 0x0000a4000c1e1100 */
[----:B0-----:R-:W-:Y:S02]  /*35470*/  @!P1 IMAD.MOV.U32 R46, RZ, RZ, R18 ;  /* 0x000000ffff2e9224 */ /* 0x001fe400078e0012 */
[----:B------:R-:W2:Y:S01]  /*35480*/  LDL R18, [R1+0x3fc] ;  /* 0x0003fc0001127983 */ /* 0x000ea20000100800 */
[----:B---3--:R-:W-:-:S03]  /*35490*/  @!P1 IMAD.MOV.U32 R47, RZ, RZ, R19 ;  /* 0x000000ffff2f9224 */ /* 0x008fc600078e0013 */
[----:B------:R-:W3:Y:S04]  /*354a0*/  LDL R19, [R1+0x3f8] ;  /* 0x0003f80001137983 */ /* 0x000ee80000100800 */
[----:B------:R-:W3:Y:S04]  /*354b0*/  LDL.LU R37, [R1+0x2a4] ;  /* 0x0002a40001257983 */ /* 0x000ee80000300800 */
[----:B------:R-:W3:Y:S04]  /*354c0*/  LDL.LU R31, [R1+0x298] ;  /* 0x00029800011f7983 */ /* 0x000ee80000300800 */
[----:B------:R-:W3:Y:S04]  /*354d0*/  LDL.LU R32, [R1+0x294] ;  /* 0x0002940001207983 */ /* 0x000ee80000300800 */
[----:B------:R-:W3:Y:S04]  /*354e0*/  LDL.LU R38, [R1+0x284] ;  /* 0x0002840001267983 */ /* 0x000ee80000300800 */
[----:B------:R-:W3:Y:S01]  /*354f0*/  LDL.LU R76, [R1+0x280] ;  /* 0x00028000014c7983 */ /* 0x000ee20000300800 */
[----:B------:R-:W-:-:S02]  /*35500*/  PRMT R83, RZ, 0x7610, R83 ;  /* 0x00007610ff537816 */ /* 0x000fc40000000053 */
[----:B------:R-:W-:Y:S02]  /*35510*/  PRMT R85, RZ, 0x7610, R85 ;  /* 0x00007610ff557816 */ /* 0x000fe40000000055 */
[----:B------:R-:W-:Y:S02]  /*35520*/  PRMT R87, RZ, 0x7610, R87 ;  /* 0x00007610ff577816 */ /* 0x000fe40000000057 */
[----:B------:R-:W-:Y:S02]  /*35530*/  PRMT R88, RZ, 0x7610, R88 ;  /* 0x00007610ff587816 */ /* 0x000fe40000000058 */
[----:B------:R-:W-:Y:S01]  /*35540*/  PRMT R89, RZ, 0x7610, R89 ;  /* 0x00007610ff597816 */ /* 0x000fe20000000059 */
[----:B------:R-:W3:Y:S04]  /*35550*/  LDL.LU R74, [R1+0x274] ;  /* 0x00027400014a7983 */ /* 0x000ee80000300800 */
[----:B------:R0:W3:Y:S04]  /*35560*/  @!P1 LDG.E.U8 R83, desc[UR20][R46.64] ;  /* 0x000000142e539981 */ /* 0x0000e8000c1e1100 */
[----:B------:R-:W3:Y:S01]  /*35570*/  LDL.LU R33, [R1+0x270] ;  /* 0x0002700001217983 */ /* 0x000ee20000300800 */
[----:B0-----:R-:W-:-:S02]  /*35580*/  @!P1 IMAD.MOV.U32 R46, RZ, RZ, R24 ;  /* 0x000000ffff2e9224 */ /* 0x001fc400078e0018 */
[----:B----4-:R-:W-:-:S05]  /*35590*/  @!P1 IMAD.MOV.U32 R47, RZ, RZ, R25 ;  /* 0x000000ffff2f9224 */ /* 0x010fca00078e0019 */
[----:B------:R0:W4:Y:S02]  /*355a0*/  @!P1 LDG.E.U8 R85, desc[UR20][R46.64] ;  /* 0x000000142e559981 */ /* 0x000124000c1e1100 */
[----:B0-----:R-:W-:Y:S02]  /*355b0*/  @!P1 IMAD.MOV.U32 R46, RZ, RZ, R22 ;  /* 0x000000ffff2e9224 */ /* 0x001fe400078e0016 */
[----:B------:R-:W-:-:S05]  /*355c0*/  @!P1 IMAD.MOV.U32 R47, RZ, RZ, R23 ;  /* 0x000000ffff2f9224 */ /* 0x000fca00078e0017 */
[----:B------:R0:W4:Y:S02]  /*355d0*/  @!P1 LDG.E.U8 R87, desc[UR20][R46.64] ;  /* 0x000000142e579981 */ /* 0x000124000c1e1100 */
[----:B0-----:R-:W-:Y:S02]  /*355e0*/  @!P1 IMAD.MOV.U32 R46, RZ, RZ, R20 ;  /* 0x000000ffff2e9224 */ /* 0x001fe400078e0014 */
[----:B--2---:R-:W-:Y:S02]  /*355f0*/  @!P1 IMAD.MOV.U32 R47, RZ, RZ, R21 ;  /* 0x000000ffff2f9224 */ /* 0x004fe400078e0015 */
[----:B------:R-:W0:Y:S03]  /*35600*/  S2R R21, SR_TID.X ;  /* 0x0000000000157919 */ /* 0x000e260000002100 */
[----:B------:R1:W2:Y:S02]  /*35610*/  @!P1 LDG.E.U8 R88, desc[UR20][R46.64] ;  /* 0x000000142e589981 */ /* 0x0002a4000c1e1100 */
[----:B-1----:R-:W-:-:S02]  /*35620*/  @!P1 IMAD.MOV.U32 R46, RZ, RZ, R18 ;  /* 0x000000ffff2e9224 */ /* 0x002fc400078e0012 */
[----:B---3--:R-:W-:Y:S02]  /*35630*/  @!P1 IMAD.MOV.U32 R47, RZ, RZ, R19 ;  /* 0x000000ffff2f9224 */ /* 0x008fe400078e0013 */
[----:B------:R-:W3:Y:S04]  /*35640*/  LDL.LU R19, [R1+0x264] ;  /* 0x0002640001137983 */ /* 0x000ee80000300800 */
[----:B------:R1:W2:Y:S04]  /*35650*/  @!P1 LDG.E.U8 R89, desc[UR20][R46.64] ;  /* 0x000000142e599981 */ /* 0x0002a8000c1e1100 */
[----:B------:R-:W2:Y:S04]  /*35660*/  LDL.LU R20, [R1+0x260] ;  /* 0x0002600001147983 */ /* 0x000ea80000300800 */
[----:B------:R-:W4:Y:S04]  /*35670*/  LDL.LU R70, [R1+0x254] ;  /* 0x0002540001467983 */ /* 0x000f280000300800 */
[----:B------:R-:W4:Y:S04]  /*35680*/  LDL.LU R82, [R1+0x250] ;  /* 0x0002500001527983 */ /* 0x000f280000300800 */
[----:B------:R-:W4:Y:S01]  /*35690*/  LDL.LU R22, [R1+0x244] ;  /* 0x0002440001167983 */ /* 0x000f220000300800 */
[----:B0-----:R-:W-:-:S03]  /*356a0*/  LOP3.LUT R21, R21, 0x7f, RZ, 0xc0, !PT ;  /* 0x0000007f15157812 */ /* 0x001fc600078ec0ff */
[----:B------:R-:W4:Y:S04]  /*356b0*/  LDL.LU R23, [R1+0x240] ;  /* 0x0002400001177983 */ /* 0x000f280000300800 */
[----:B------:R-:W4:Y:S04]  /*356c0*/  LDL.LU R24, [R1+0x230] ;  /* 0x0002300001187983 */ /* 0x000f280000300800 */
[----:B------:R-:W4:Y:S01]  /*356d0*/  LDL.LU R25, [R1+0x1b8] ;  /* 0x0001b80001197983 */ /* 0x000f220000300800 */
[----:B-1----:R-:W-:-:S05]  /*356e0*/  LOP3.LUT R47, R21, 0x60, RZ, 0x3c, !PT ;  /* 0x00000060152f7812 */ /* 0x002fca00078e3cff */
[----:B------:R0:W-:Y:S04]  /*356f0*/  STS.U8 [R47+UR9+0x9300], R34 ;  /* 0x009300222f007988 */ /* 0x0001e80008000009 */
[----:B------:R1:W-:Y:S04]  /*35700*/  STS.U8 [R47+UR9+0xd300], R35 ;  /* 0x00d300232f007988 */ /* 0x0003e80008000009 */
[----:B------:R0:W-:Y:S04]  /*35710*/  STS.U8 [R47+UR9+0x9700], R36 ;  /* 0x009700242f007988 */ /* 0x0001e80008000009 */
[----:B------:R0:W-:Y:S04]  /*35720*/  STS.U8 [R47+UR9+0xd700], R37 ;  /* 0x00d700252f007988 */ /* 0x0001e80008000009 */
[----:B------:R-:W-:Y:S04]  /*35730*/  STS.U8 [R47+UR9+0x9b00], R31 ;  /* 0x009b001f2f007988 */ /* 0x000fe80008000009 */
[----:B------:R-:W-:Y:S04]  /*35740*/  STS.U8 [R47+UR9+0xdb00], R32 ;  /* 0x00db00202f007988 */ /* 0x000fe80008000009 */
[----:B0-----:R-:W4:Y:S04]  /*35750*/  LDL.LU R34, [R1+0x198] ;  /* 0x0001980001227983 */ /* 0x001f280000300800 */
[----:B-1----:R-:W4:Y:S04]  /*35760*/  LDL.LU R35, [R1+0x18c] ;  /* 0x00018c0001237983 */ /* 0x002f280000300800 */
[----:B------:R-:W4:Y:S04]  /*35770*/  LDL.LU R36, [R1+0x16c] ;  /* 0x00016c0001247983 */ /* 0x000f280000300800 */
[----:B------:R-:W4:Y:S04]  /*35780*/  LDL.LU R37, [R1+0x168] ;  /* 0x0001680001257983 */ /* 0x000f280000300800 */
[----:B------:R-:W4:Y:S04]  /*35790*/  LDL.LU R26, [R1+0x148] ;  /* 0x00014800011a7983 */ /* 0x000f280000300800 */
[----:B------:R0:W-:Y:S04]  /*357a0*/  STS.U8 [R47+UR9+0x9f00], R38 ;  /* 0x009f00262f007988 */ /* 0x0001e80008000009 */
[----:B------:R-:W4:Y:S04]  /*357b0*/  LDL.LU R72, [R1+0x13c] ;  /* 0x00013c0001487983 */ /* 0x000f280000300800 */
[----:B------:R1:W-:Y:S04]  /*357c0*/  STS.U8 [R47+UR9+0xdf00], R76 ;  /* 0x00df004c2f007988 */ /* 0x0003e80008000009 */
[----:B0-----:R-:W4:Y:S04]  /*357d0*/  LDL.LU R38, [R1+0xed4] ;  /* 0x000ed40001267983 */ /* 0x001f280000300800 */
[----:B-1----:R-:W4:Y:S04]  /*357e0*/  LDL.LU R76, [R1+0xed0] ;  /* 0x000ed000014c7983 */ /* 0x002f280000300800 */
[----:B------:R-:W4:Y:S04]  /*357f0*/  LDL.LU R27, [R1+0xec8] ;  /* 0x000ec800011b7983 */ /* 0x000f280000300800 */
[----:B------:R0:W-:Y:S04]  /*35800*/  STS.U8 [R47+UR9+0xa300], R74 ;  /* 0x00a3004a2f007988 */ /* 0x0001e80008000009 */
[----:B------:R-:W4:Y:S04]  /*35810*/  LDL.LU R28, [R1+0xec4] ;  /* 0x000ec400011c7983 */ /* 0x000f280000300800 */
[----:B------:R1:W-:Y:S04]  /*35820*/  STS.U8 [R47+UR9+0xe300], R33 ;  /* 0x00e300212f007988 */ /* 0x0003e80008000009 */
[----:B------:R-:W4:Y:S04]  /*35830*/  LDL.LU R29, [R1+0xe98] ;  /* 0x000e9800011d7983 */ /* 0x000f280000300800 */
[----:B------:R-:W4:Y:S04]  /*35840*/  LDL.LU R30, [R1+0xe88] ;  /* 0x000e8800011e7983 */ /* 0x000f280000300800 */
[----:B------:R-:W4:Y:S04]  /*35850*/  LDL.LU R31, [R1+0x2c0] ;  /* 0x0002c000011f7983 */ /* 0x000f280000300800 */
[----:B------:R-:W4:Y:S01]  /*35860*/  LDL.LU R32, [R1+0x2bc] ;  /* 0x0002bc0001207983 */ /* 0x000f220000300800 */
[----:B------:R-:W-:-:S03]  /*35870*/  LOP3.LUT R46, R21, 0x70, RZ, 0x3c, !PT ;  /* 0x00000070152e7812 */ /* 0x000fc600078e3cff */
[----:B0-----:R-:W4:Y:S04]  /*35880*/  LDL.LU R74, [R1+0x2b0] ;  /* 0x0002b000014a7983 */ /* 0x001f280000300800 */
[----:B-1----:R-:W4:Y:S04]  /*35890*/  LDL.LU R33, [R1+0x2ac] ;  /* 0x0002ac0001217983 */ /* 0x002f280000300800 */
[----:B---3--:R-:W-:Y:S04]  /*358a0*/  STS.U8 [R47+UR9+0xa700], R19 ;  /* 0x00a700132f007988 */ /* 0x008fe80008000009 */
[----:B--2---:R-:W-:Y:S04]  /*358b0*/  STS.U8 [R47+UR9+0xe700], R20 ;  /* 0x00e700142f007988 */ /* 0x004fe80008000009 */
[----:B----4-:R-:W-:Y:S04]  /*358c0*/  STS.U8 [R47+UR9+0xab00], R70 ;  /* 0x00ab00462f007988 */ /* 0x010fe80008000009 */
        /* <DEDUP_REMOVED lines=13> */
[----:B--2---:R-:W2:Y:S04]  /*359a0*/  LDL.LU R36, [R1+0x28c] ;  /* 0x00028c0001247983 */ /* 0x004ea80000300800 */
[----:B---3--:R-:W3:Y:S04]  /*359b0*/  LDL.LU R37, [R1+0x288] ;  /* 0x0002880001257983 */ /* 0x008ee80000300800 */
        /* <DEDUP_REMOVED lines=8> */
[----:B------:R0:W-:Y:S04]  /*35a40*/  STS.U8 [R46+UR9+0x8780], R27 ;  /* 0x0087801b2e007988 */ /* 0x0001e80008000009 */
        /* <DEDUP_REMOVED lines=22> */
[----:B----4-:R0:W-:Y:S04]  /*35bb0*/  STS.U8 [R46+UR9+0x9780], R34 ;  /* 0x009780222e007988 */ /* 0x0101e80008000009 */
[----:B------:R1:W-:Y:S04]  /*35bc0*/  STS.U8 [R46+UR9+0xd780], R35 ;  /* 0x00d780232e007988 */ /* 0x0003e80008000009 */
[----:B--2---:R2:W-:Y:S04]  /*35bd0*/  STS.U8 [R46+UR9+0x9b80], R36 ;  /* 0x009b80242e007988 */ /* 0x0045e80008000009 */
[----:B---3--:R3:W-:Y:S04]  /*35be0*/  STS.U8 [R46+UR9+0xdb80], R37 ;  /* 0x00db80252e007988 */ /* 0x0087e80008000009 */
        /* <DEDUP_REMOVED lines=45> */
[----:B0-----:R-:W3:Y:S04]  /*35ec0*/  LDL.LU R33, [R1+0xfb8] ;  /* 0x000fb80001217983 */ /* 0x001ee80000300800 */
        /* <DEDUP_REMOVED lines=10> */
[----:B0-----:R-:W2:Y:S04]  /*35f70*/  LDL.LU R38, [R1+0xfa4] ;  /* 0x000fa40001267983 */ /* 0x001ea80000300800 */
[----:B-1----:R-:W2:Y:S04]  /*35f80*/  LDL.LU R76, [R1+0xfa0] ;  /* 0x000fa000014c7983 */ /* 0x002ea80000300800 */
[----:B--2---:R0:W-:Y:S02]  /*35f90*/  STS.U8 [R21+UR9+0x16400], R76 ;  /* 0x0164004c15007988 */ /* 0x0041e40008000009 */
[----:B0-----:R-:W0:Y:S02]  /*35fa0*/  S2R R76, SR_TID.X ;  /* 0x00000000004c7919 */ /* 0x001e240000002100 */
[----:B0-----:R-:W-:-:S05]  /*35fb0*/  LOP3.LUT R76, R76, 0x7f, RZ, 0xc0, !PT ;  /* 0x0000007f4c4c7812 */ /* 0x001fca00078ec0ff */
[----:B------:R0:W-:Y:S04]  /*35fc0*/  STS.U8 [R76+UR9+0x16800], R38 ;  /* 0x016800264c007988 */ /* 0x0001e80008000009 */
[----:B---3--:R1:W-:Y:S04]  /*35fd0*/  STS.U8 [R76+UR9+0x16c00], R37 ;  /* 0x016c00254c007988 */ /* 0x0083e80008000009 */
[----:B0-----:R-:W2:Y:S04]  /*35fe0*/  LDL.LU R38, [R1+0xc] ;  /* 0x00000c0001267983 */ /* 0x001ea80000300800 */
[----:B-1----:R-:W3:Y:S04]  /*35ff0*/  LDL.LU R37, [R1+0xac] ;  /* 0x0000ac0001257983 */ /* 0x002ee80000300800 */
[----:B------:R-:W-:Y:S04]  /*36000*/  STS.U8 [R76+UR9+0x17000], R36 ;  /* 0x017000244c007988 */ /* 0x000fe80008000009 */
[----:B----4-:R0:W-:Y:S04]  /*36010*/  STS.U8 [R76+UR9+0x17400], R35 ;  /* 0x017400234c007988 */ /* 0x0101e80008000009 */
[----:B0-----:R-:W4:Y:S01]  /*36020*/  LDL.LU R35, [R1+0x20] ;  /* 0x0000200001237983 */ /* 0x001f220000300800 */
[----:B------:R-:W-:-:S03]  /*36030*/  LOP3.LUT R21, R21, 0x10, RZ, 0x3c, !PT ;  /* 0x0000001015157812 */ /* 0x000fc600078e3cff */
[----:B------:R-:W-:Y:S04]  /*36040*/  STS.U8 [R76+UR9+0x17800], R34 ;  /* 0x017800224c007988 */ /* 0x000fe80008000009 */
[----:B------:R-:W-:Y:S04]  /*36050*/  STS.U8 [R76+UR9+0x17c00], R33 ;  /* 0x017c00214c007988 */ /* 0x000fe80008000009 */
[----:B---3--:R-:W-:Y:S04]  /*36060*/  STS.U8 [R21+UR9+0x14080], R37 ;  /* 0x0140802515007988 */ /* 0x008fe80008000009 */
        /* <DEDUP_REMOVED lines=9> */
[----:B---3--:R-:W3:Y:S04]  /*36100*/  LDL.LU R24, [R1+0x68] ;  /* 0x0000680001187983 */ /* 0x008ee80000300800 */
[----:B------:R-:W3:Y:S04]  /*36110*/  LDL.LU R25, [R1+0x58] ;  /* 0x0000580001197983 */ /* 0x000ee80000300800 */
[----:B------:R0:W-:Y:S04]  /*36120*/  STS.U8 [R21+UR9+0x15880], R72 ;  /* 0x0158804815007988 */ /* 0x0001e80008000009 */
[----:B--2---:R-:W2:Y:S04]  /*36130*/  LDL.LU R26, [R1+0x48] ;  /* 0x00004800011a7983 */ /* 0x004ea80000300800 */
[----:B0-----:R-:W2:Y:S04]  /*36140*/  LDL.LU R72, [R1+0x1c] ;  /* 0x00001c0001487983 */ /* 0x001ea80000300800 */
[----:B----4-:R0:W-:Y:S04]  /*36150*/  STS.U8 [R21+UR9+0x15c80], R35 ;  /* 0x015c802315007988 */ /* 0x0101e80008000009 */
[----:B------:R-:W4:Y:S01]  /*36160*/  LDL.LU R33, [R1+0x54] ;  /* 0x0000540001217983 */ /* 0x000f220000300800 */
[----:B0-----:R-:W0:Y:S03]  /*36170*/  S2R R35, SR_TID.X ;  /* 0x0000000000237919 */ /* 0x001e260000002100 */
[----:B------:R1:W-:Y:S04]  /*36180*/  STS.U8 [R21+UR9+0x16080], R38 ;  /* 0x0160802615007988 */ /* 0x0003e80008000009 */
[----:B------:R0:W-:Y:S04]  /*36190*/  STS.U8 [R21+UR9+0x16480], R74 ;  /* 0x0164804a15007988 */ /* 0x0001e80008000009 */
[----:B------:R0:W-:Y:S04]  /*361a0*/  STS.U8 [R21+UR9+0x16880], R32 ;  /* 0x0168802015007988 */ /* 0x0001e80008000009 */
[----:B------:R0:W-:Y:S04]  /*361b0*/  STS.U8 [R21+UR9+0x16c80], R31 ;  /* 0x016c801f15007988 */ /* 0x0001e80008000009 */
[----:B------:R-:W4:Y:S04]  /*361c0*/  LDL.LU R34, [R1+0x2c] ;  /* 0x00002c0001227983 */ /* 0x000f280000300800 */
[----:B------:R0:W-:Y:S04]  /*361d0*/  STS.U8 [R21+UR9+0x17080], R30 ;  /* 0x0170801e15007988 */ /* 0x0001e80008000009 */
[----:B------:R0:W-:Y:S04]  /*361e0*/  STS.U8 [R21+UR9+0x17480], R29 ;  /* 0x0174801d15007988 */ /* 0x0001e80008000009 */
[----:B------:R-:W-:Y:S04]  /*361f0*/  STS.U8 [R21+UR9+0x17880], R28 ;  /* 0x0178801c15007988 */ /* 0x000fe80008000009 */
[----:B-1----:R-:W4:Y:S04]  /*36200*/  LDL.LU R38, [R1+0x18] ;  /* 0x0000180001267983 */ /* 0x002f280000300800 */
[----:B0-----:R-:W4:Y:S04]  /*36210*/  LDL.LU R74, [R1+0x64] ;  /* 0x00006400014a7983 */ /* 0x001f280000300800 */
[----:B------:R-:W4:Y:S04]  /*36220*/  LDL.LU R32, [R1+0x74] ;  /* 0x0000740001207983 */ /* 0x000f280000300800 */
[----:B------:R-:W4:Y:S04]  /*36230*/  LDL.LU R31, [R1+0x7c] ;  /* 0x00007c00011f7983 */ /* 0x000f280000300800 */
[----:B------:R0:W-:Y:S04]  /*36240*/  STS.U8 [R21+UR9+0x17c80], R27 ;  /* 0x017c801b15007988 */ /* 0x0001e80008000009 */
[----:B------:R-:W4:Y:S04]  /*36250*/  LDL.LU R30, [R1+0x80] ;  /* 0x00008000011e7983 */ /* 0x000f280000300800 */
[----:B------:R-:W4:Y:S04]  /*36260*/  LDL.LU R29, [R1+0x84] ;  /* 0x00008400011d7983 */ /* 0x000f280000300800 */
[----:B0-----:R-:W4:Y:S04]  /*36270*/  LDL.LU R21, [R1+0xf9c] ;  /* 0x000f9c0001157983 */ /* 0x001f280000300800 */
[----:B------:R-:W4:Y:S01]  /*36280*/  LDL.LU R27, [R1+0x8] ;  /* 0x00000800011b7983 */ /* 0x000f220000300800 */
[----:B------:R-:W-:-:S04]  /*36290*/  LOP3.LUT R35, R35, 0x7f, RZ, 0xc0, !PT ;  /* 0x0000007f23237812 */ /* 0x000fc800078ec0ff */
[----:B------:R-:W-:-:S05]  /*362a0*/  LOP3.LUT R28, R35, 0x20, RZ, 0x3c, !PT ;  /* 0x00000020231c7812 */ /* 0x000fca00078e3cff */
[----:B------:R0:W-:Y:S04]  /*362b0*/  STS.U8 [R28+UR9+0x14100], R22 ;  /* 0x014100161c007988 */ /* 0x0001e80008000009 */
[----:B------:R1:W-:Y:S04]  /*362c0*/  STS.U8 [R28+UR9+0x14500], R23 ;  /* 0x014500171c007988 */ /* 0x0003e80008000009 */
[----:B------:R0:W-:Y:S04]  /*362d0*/  STS.U8 [R28+UR9+0x14900], R36 ;  /* 0x014900241c007988 */ /* 0x0001e80008000009 */
[----:B------:R0:W-:Y:S04]  /*362e0*/  STS.U8 [R28+UR9+0x14d00], R37 ;  /* 0x014d00251c007988 */ /* 0x0001e80008000009 */
[----:B---3--:R3:W-:Y:S04]  /*362f0*/  STS.U8 [R28+UR9+0x15100], R24 ;  /* 0x015100181c007988 */ /* 0x0087e80008000009 */
[----:B------:R2:W-:Y:S04]  /*36300*/  STS.U8 [R28+UR9+0x15500], R25 ;  /* 0x015500191c007988 */ /* 0x0005e80008000009 */
[----:B0-----:R-:W4:Y:S04]  /*36310*/  LDL.LU R22, [R1+0xf98] ;  /* 0x000f980001167983 */ /* 0x001f280000300800 */
[----:B-1----:R-:W4:Y:S04]  /*36320*/  LDL.LU R23, [R1+0xf94] ;  /* 0x000f940001177983 */ /* 0x002f280000300800 */
[----:B------:R-:W4:Y:S04]  /*36330*/  LDL.LU R36, [R1+0x44] ;  /* 0x0000440001247983 */ /* 0x000f280000300800 */
[----:B------:R-:W4:Y:S04]  /*36340*/  LDL.LU R37, [R1+0x40] ;  /* 0x0000400001257983 */ /* 0x000f280000300800 */
[----:B---3--:R-:W3:Y:S04]  /*36350*/  LDL.LU R24, [R1+0xf90] ;  /* 0x000f900001187983 */ /* 0x008ee80000300800 */
[----:B--2---:R-:W2:Y:S04]  /*36360*/  LDL.LU R25, [R1+0xf8c] ;  /* 0x000f8c0001197983 */ /* 0x004ea80000300800 */
[----:B------:R0:W-:Y:S04]  /*36370*/  STS.U8 [R28+UR9+0x15900], R26 ;  /* 0x0159001a1c007988 */ /* 0x0001e80008000009 */
[----:B------:R1:W-:Y:S04]  /*36380*/  STS.U8 [R28+UR9+0x15d00], R72 ;  /* 0x015d00481c007988 */ /* 0x0003e80008000009 */
[----:B0-----:R-:W2:Y:S04]  /*36390*/  LDL.LU R26, [R1+0xf88] ;  /* 0x000f8800011a7983 */ /* 0x001ea80000300800 */
[----:B-1----:R-:W2:Y:S01]  /*363a0*/  LDL.LU R72, [R1+0xf84] ;  /* 0x000f840001487983 */ /* 0x002ea20000300800 */
[----:B------:R-:W-:-:S03]  /*363b0*/  LOP3.LUT R35, R35, 0x30, RZ, 0x3c, !PT ;  /* 0x0000003023237812 */ /* 0x000fc600078e3cff */
[----:B----4-:R-:W-:Y:S04]  /*363c0*/  STS.U8 [R28+UR9+0x16100], R27 ;  /* 0x0161001b1c007988 */ /* 0x010fe80008000009 */
[----:B--2---:R-:W-:Y:S04]  /*363d0*/  STS.U8 [R28+UR9+0x16500], R72 ;  /* 0x016500481c007988 */ /* 0x004fe80008000009 */
[----:B------:R-:W-:Y:S04]  /*363e0*/  STS.U8 [R28+UR9+0x16900], R26 ;  /* 0x0169001a1c007988 */ /* 0x000fe80008000009 */
[----:B------:R-:W-:Y:S04]  /*363f0*/  STS.U8 [R28+UR9+0x16d00], R25 ;  /* 0x016d00191c007988 */ /* 0x000fe80008000009 */
        /* <DEDUP_REMOVED lines=29> */
[----:B------:R-:W-:Y:S04]  /*365d0*/  STS.U8 [R38+UR9+0x16200], R80 ;  /* 0x0162005026007988 */ /* 0x000fe80008000009 */
[----:B------:R-:W-:Y:S04]  /*365e0*/  STS.U8 [R38+UR9+0x16600], R68 ;  /* 0x0166004426007988 */ /* 0x000fe80008000009 */
[----:B------:R-:W-:Y:S04]  /*365f0*/  STS.U8 [R38+UR9+0x16a00], R14 ;  /* 0x016a000e26007988 */ /* 0x000fe80008000009 */
[----:B------:R-:W-:Y:S04]  /*36600*/  STS.U8 [R38+UR9+0x16e00], R13 ;  /* 0x016e000d26007988 */ /* 0x000fe80008000009 */
[----:B0-----:R0:W5:Y:S01]  /*36610*/  LDL.LU R4, [R1+0xf80] ;  /* 0x000f800001047983 */ /* 0x0011620000300800 */
[----:B------:R-:W-:-:S03]  /*36620*/  LOP3.LUT R76, R76, 0x50, RZ, 0x3c, !PT ;  /* 0x000000504c4c7812 */ /* 0x000fc600078e3cff */
[----:B-1----:R0:W5:Y:S04]  /*36630*/  LDL.LU R5, [R1+0xf7c] ;  /* 0x000f7c0001057983 */ /* 0x0021680000300800 */
[----:B------:R-:W-:Y:S04]  /*36640*/  STS.U8 [R38+UR9+0x17200], R12 ;  /* 0x0172000c26007988 */ /* 0x000fe80008000009 */
[----:B--2---:R0:W5:Y:S04]  /*36650*/  LDL.LU R2, [R1+0xf78] ;  /* 0x000f780001027983 */ /* 0x0041680000300800 */
[----:B------:R-:W-:Y:S04]  /*36660*/  STS.U8 [R38+UR9+0x17600], R11 ;  /* 0x0176000b26007988 */ /* 0x000fe80008000009 */
[----:B---3--:R0:W5:Y:S04]  /*36670*/  LDL.LU R3, [R1+0xf74] ;  /* 0x000f740001037983 */ /* 0x0081680000300800 */
[----:B------:R-:W-:Y:S04]  /*36680*/  STS.U8 [R38+UR9+0x17a00], R10 ;  /* 0x017a000a26007988 */ /* 0x000fe80008000009 */
[----:B----4-:R0:W5:Y:S04]  /*36690*/  LDL.LU R8, [R1+0xf70] ;  /* 0x000f700001087983 */ /* 0x0101680000300800 */
[----:B------:R-:W-:Y:S04]  /*366a0*/  STS.U8 [R38+UR9+0x17e00], R9 ;  /* 0x017e000926007988 */ /* 0x000fe80008000009 */
[----:B------:R0:W5:Y:S04]  /*366b0*/  LDL.LU R7, [R1+0xf6c] ;  /* 0x000f6c0001077983 */ /* 0x0001680000300800 */
[----:B------:R1:W-:Y:S04]  /*366c0*/  STS.U8 [R76+UR9+0x14280], R6 ;  /* 0x014280064c007988 */ /* 0x0003e80008000009 */
[----:B------:R2:W-:Y:S04]  /*366d0*/  STS.U8 [R76+UR9+0x14680], R0 ;  /* 0x014680004c007988 */ /* 0x0005e80008000009 */
[----:B-1----:R0:W5:Y:S04]  /*366e0*/  LDL.LU R6, [R1+0xf68] ;  /* 0x000f680001067983 */ /* 0x0021680000300800 */
[----:B--2---:R0:W5:Y:S04]  /*366f0*/  LDL.LU R0, [R1+0xf64] ;  /* 0x000f640001007983 */ /* 0x0041680000300800 */
        /* <DEDUP_REMOVED lines=47> */
[----:B-1----:R-:W1:Y:S01]  /*369f0*/  FENCE.VIEW.ASYNC.S ;  /* 0x00000000000073c6 */ /* 0x002e620000000000 */
[----:B------:R-:W-:Y:S01]  /*36a00*/  ULEA UR11, UR18, UR9, 0x3 ;  /* 0x00000009120b7291 */ /* 0x000fe2000f8e18ff */
[----:B------:R-:W-:-:S03]  /*36a10*/  UMOV UR4, UR5 ;  /* 0x0000000500047c82 */ /* 0x000fc60008000000 */
[----:B------:R-:W-:Y:S01]  /*36a20*/  UIADD3 UR11, UPT, UPT, UR11, 0x18000, URZ ;  /* 0x000180000b0b7890 */ /* 0x000fe2000fffe0ff */
[----:B-1----:R-:W-:Y:S06]  /*36a30*/  BAR.SYNC.DEFER_BLOCKING 0x0 ;  /* 0x0000000000007b1d */ /* 0x002fec0000010000 */
[----:B0-----:R-:W-:Y:S05]  /*36a40*/  @P0 BRA `(.L_x_9) ;  /* 0x0000000000880947 */ /* 0x001fea0003800000 */
[----:B------:R-:W-:Y:S02]  /*36a50*/  UIADD3 UR19, UPT, UPT, UR8, 0x80, URZ ;  /* 0x0000008008137890 */ /* 0x000fe4000fffe0ff */
[----:B------:R-:W-:Y:S02]  /*36a60*/  UIADD3 UR50, UPT, UPT, UR8, 0x80, URZ ;  /* 0x0000008008327890 */ /* 0x000fe4000fffe0ff */
[----:B------:R-:W-:Y:S01]  /*36a70*/  UIADD3 UR51, UPT, UPT, UR8, 0x80, URZ ;  /* 0x0000008008337890 */ /* 0x000fe2000fffe0ff */
[----:B------:R-:W-:Y:S01]  /*36a80*/  UMOV UR16, 0x0 ;  /* 0x0000000000107882 */ /* 0x000fe20000000000 */
[----:B------:R-:W-:Y:S01]  /*36a90*/  UMOV UR17, 0x8208490 ;  /* 0x0820849000117882 */ /* 0x000fe20000000000 */
[----:B------:R-:W-:Y:S01]  /*36aa0*/  UMOV UR15, 0x40004040 ;  /* 0x40004040000f7882 */ /* 0x000fe20000000000 */
[----:B------:R-:W-:Y:S02]  /*36ab0*/  UIADD3 UR56, UPT, UPT, UR8, 0x80, URZ ;  /* 0x0000008008387890 */ /* 0x000fe4000fffe0ff */
[----:B------:R0:W-:Y:S01]  /*36ac0*/  UTCQMMA gdesc[UR14], gdesc[UR12], tmem[UR8], tmem[UR16], idesc[UR17], UPT ;  /* 0x00ff100c0e0075ea */ /* 0x0001e2000b800308 */
[----:B------:R-:W-:Y:S01]  /*36ad0*/  UMOV UR42, 0x0 ;  /* 0x00000000002a7882 */ /* 0x000fe20000000000 */
[----:B------:R-:W-:Y:S01]  /*36ae0*/  UMOV UR43, 0x8208490 ;  /* 0x08208490002b7882 */ /* 0x000fe20000000000 */
[----:B------:R-:W-:Y:S01]  /*36af0*/  UMOV UR44, 0x0 ;  /* 0x00000000002c7882 */ /* 0x000fe20000000000 */
[----:B------:R-:W-:Y:S01]  /*36b00*/  UMOV UR45, 0x8208490 ;  /* 0x08208490002d7882 */ /* 0x000fe20000000000 */
        /* <DEDUP_REMOVED lines=11> */
[----:B------:R-:W-:Y:S01]  /*36bc0*/  UMOV UR6, UR11 ;  /* 0x0000000b00067c82 */ /* 0x000fe20008000000 */
[----:B------:R-:W-:Y:S01]  /*36bd0*/  UMOV UR7, URZ ;  /* 0x000000ff00077c82 */ /* 0x000fe20008000000 */
[----:B------:R0:W-:Y:S01]  /*36be0*/  UTCQMMA gdesc[UR34], gdesc[UR12], tmem[UR19], tmem[UR48], idesc[UR49], UPT ;  /* 0x00ff300c220075ea */ /* 0x0001e2000b800313 */
[----:B------:R-:W-:Y:S01]  /*36bf0*/  UMOV UR58, 0x0 ;  /* 0x00000000003a7882 */ /* 0x000fe20000000000 */
[----:B------:R-:W-:Y:S01]  /*36c00*/  UMOV UR59, 0x8208490 ;  /* 0x08208490003b7882 */ /* 0x000fe20000000000 */
[----:B------:R0:W-:Y:S01]  /*36c10*/  UTCQMMA gdesc[UR36], gdesc[UR24], tmem[UR50], tmem[UR52], idesc[UR53], UPT ;  /* 0x00ff3418240075ea */ /* 0x0001e2000b800332 */
[----:B------:R-:W-:Y:S01]  /*36c20*/  UMOV UR5, UR6 ;  /* 0x0000000600057c82 */ /* 0x000fe20008000000 */
[----:B------:R0:W-:Y:S01]  /*36c30*/  UTCQMMA gdesc[UR38], gdesc[UR28], tmem[UR51], tmem[UR54], idesc[UR55], UPT ;  /* 0x00ff361c260075ea */ /* 0x0001e2000b800333 */
[----:B------:R0:W-:Y:S01]  /*36c40*/  UTCQMMA gdesc[UR40], gdesc[UR32], tmem[UR56], tmem[UR58], idesc[UR59], UPT ;  /* 0x00ff3a20280075ea */ /* 0x0001e2000b800338 */
[----:B------:R0:W-:Y:S01]  /*36c50*/  UTCBAR [UR5], URZ ;  /* 0x000000ff050073e9 */ /* 0x0001e200080000ff */
[----:B------:R-:W-:Y:S01]  /*36c60*/  NOP ;  /* 0x0000000000007918 */ /* 0x000fe20000000000 */
.L_x_9:
[----:B------:R-:W2:Y:S04]  /*36c70*/  LDL R10, [R1+0xedc] ;  /* 0x000edc00010a7983 */ /* 0x000ea80000100800 */
[----:B------:R-:W2:Y:S01]  /*36c80*/  LDL.LU R9, [R1+0xecc] ;  /* 0x000ecc0001097983 */ /* 0x000ea20000300800 */
[----:B------:R-:W-:-:S04]  /*36c90*/  UIADD3 UR18, UPT, UPT, UR18, 0x1, URZ ;  /* 0x0000000112127890 */ /* 0x000fc8000fffe0ff */
[----:B------:R-:W-:-:S04]  /*36ca0*/  UISETP.GT.AND UP1, UPT, UR18, 0x1, UPT ;  /* 0x000000011200788c */ /* 0x000fc8000bf24270 */
[----:B0-----:R-:W-:Y:S02]  /*36cb0*/  USEL UR5, URZ, 0x1, !UP1 ;  /* 0x00000001ff057887 */ /* 0x001fe4000c800000 */
[----:B------:R-:W-:Y:S02]  /*36cc0*/  USEL UR18, UR18, URZ, !UP1 ;  /* 0x000000ff12127287 */ /* 0x000fe4000c800000 */
[----:B------:R-:W-:Y:S01]  /*36cd0*/  ULOP3.LUT UR5, UR4, UR5, URZ, 0x3c, !UPT ;  /* 0x0000000504057292 */ /* 0x000fe2000f8e3cff */
[----:B--2---:R-:W-:Y:S02]  /*36ce0*/  ISETP.NE.U32.AND P1, PT, R9, R10, PT ;  /* 0x0000000a0900720c */ /* 0x004fe40003f25070 */
[----:B------:R-:W2:Y:S01]  /*36cf0*/  LDL.LU R9, [R1+0xed8] ;  /* 0x000ed80001097983 */ /* 0x000ea20000300800 */
[----:B------:R-:W-:-:S03]  /*36d00*/  IMAD.U32 R10, RZ, RZ, UR4 ;  /* 0x00000004ff0a7e24 */ /* 0x000fc6000f8e00ff */
[----:B--2---:R0:W-:Y:S07]  /*36d10*/  STL [R1+0xecc], R9 ;  /* 0x000ecc0901007387 */ /* 0x0041ee0000100800 */
[----:B------:R-:W-:Y:S05]  /*36d20*/  @P1 BRA `(.L_x_10) ;  /* 0xfffffe8400b01947 */ /* 0x000fea000383ffff */
.L_x_7:
[----:B0-----:R-:W2:Y:S01]  /*36d30*/  LDL R9, [R1+0x2d0] ;  /* 0x0002d00001097983 */ /* 0x001ea20000100800 */
[----:B------:R-:W0:Y:S01]  /*36d40*/  LDC R11, c[0x0][0x3a0] ;  /* 0x0000e800ff0b7b82 */ /* 0x000e220000000800 */
[----:B------:R-:W1:Y:S01]  /*36d50*/  LDCU.64 UR30, c[0x0][0x398] ;  /* 0x00007300ff1e77ac */ /* 0x000e620008000a00 */
[C---:B-----5:R-:W-:Y:S02]  /*36d60*/  VIADD R2, R0.reuse, 0x7f ;  /* 0x0000007f00027836 */ /* 0x060fe40000000000 */
[C---:B------:R-:W-:Y:S01]  /*36d70*/  VIADD R4, R0.reuse, 0x2 ;  /* 0x0000000200047836 */ /* 0x040fe20000000000 */
[----:B------:R-:W3:Y:S01]  /*36d80*/  LDCU UR6, c[0x0][0x39c] ;  /* 0x00007380ff0677ac */ /* 0x000ee20008000800 */
[C---:B------:R-:W-:Y:S02]  /*36d90*/  VIADD R3, R0.reuse, 0x1 ;  /* 0x0000000100037836 */ /* 0x040fe40000000000 */
[----:B------:R-:W2:Y:S01]  /*36da0*/  LDC R69, c[0x0][0x3b4] ;  /* 0x0000ed00ff457b82 */ /* 0x000ea20000000800 */
[----:B------:R-:W4:Y:S01]  /*36db0*/  LDCU UR28, c[0x0][0x3b8] ;  /* 0x00007700ff1c77ac */ /* 0x000f220008000800 */
[----:B------:R-:W-:-:S02]  /*36dc0*/  VIADD R5, R0, 0x3 ;  /* 0x0000000300057836 */ /* 0x000fc40000000000 */
[----:B------:R-:W-:Y:S01]  /*36dd0*/  VIADD R8, R0, 0x4 ;  /* 0x0000000400087836 */ /* 0x000fe20000000000 */
[----:B------:R-:W0:Y:S01]  /*36de0*/  LDCU UR5, c[0x0][0x39c] ;  /* 0x00007380ff0577ac */ /* 0x000e220008000800 */
[----:B------:R-:W0:Y:S01]  /*36df0*/  LDCU UR7, c[0x0][0x39c] ;  /* 0x00007380ff0777ac */ /* 0x000e220008000800 */
[----:B-1----:R-:W-:Y:S01]  /*36e00*/  ISETP.GE.AND P1, PT, R2, UR31, PT ;  /* 0x0000001f02007c0c */ /* 0x002fe2000bf26270 */
[----:B------:R-:W1:Y:S01]  /*36e10*/  LDCU.128 UR12, c[0x0][0x390] ;  /* 0x00007200ff0c77ac */ /* 0x000e620008000c00 */
[----:B---3--:R-:W-:Y:S01]  /*36e20*/  ISETP.GE.AND P3, PT, R4, UR6, PT ;  /* 0x0000000604007c0c */ /* 0x008fe2000bf66270 */
[----:B0-----:R-:W-:Y:S01]  /*36e30*/  VIADD R11, R11, 0x7f ;  /* 0x0000007f0b0b7836 */ /* 0x001fe20000000000 */
[----:B------:R-:W0:Y:S01]  /*36e40*/  LDCU UR16, c[0x0][0x39c] ;  /* 0x00007380ff1077ac */ /* 0x000e220008000800 */
[----:B----4-:R-:W-:-:S03]  /*36e50*/  IMAD R4, R0, UR28, RZ ;  /* 0x0000001c00047c24 */ /* 0x010fc6000f8e02ff */
[----:B------:R-:W-:Y:S02]  /*36e60*/  ISETP.GE.AND P6, PT, R11, 0x80, PT ;  /* 0x000000800b00780c */ /* 0x000fe40003fc6270 */
[----:B------:R-:W-:Y:S02]  /*36e70*/  ISETP.GE.AND P0, PT, R3, UR5, PT ;  /* 0x0000000503007c0c */ /* 0x000fe4000bf06270 */
[----:B------:R-:W-:Y:S02]  /*36e80*/  SHF.R.S32.HI R6, RZ, 0x1f, R4 ;  /* 0x0000001fff067819 */ /* 0x000fe40000011404 */
[----:B------:R-:W-:Y:S01]  /*36e90*/  ISETP.GE.AND P4, PT, R5, UR7, PT ;  /* 0x0000000705007c0c */ /* 0x000fe2000bf86270 */
[----:B------:R-:W-:Y:S02]  /*36ea0*/  VIADD R5, R4, UR28 ;  /* 0x0000001c04057c36 */ /* 0x000fe40008000000 */
[----:B--2---:R-:W-:-:S04]  /*36eb0*/  IMAD R2, R9, R69, RZ ;  /* 0x0000004509027224 */ /* 0x004fc800078e02ff */
[----:B------:R-:W-:Y:S01]  /*36ec0*/  IMAD R69, R69, 0x80, R2 ;  /* 0x0000008045457824 */ /* 0x000fe200078e0202 */
[----:B-1----:R-:W-:Y:S01]  /*36ed0*/  IADD3 R3, P5, PT, R2, UR12, RZ ;  /* 0x0000000c02037c10 */ /* 0x002fe2000ffbe0ff */
[----:B0-----:R-:W-:-:S12]  /*36ee0*/  @!P6 BRA `(.L_x_11) ;  /* 0x000000000010e947 */ /* 0x001fd80003800000 */
[----:B------:R-:W-:-:S06]  /*36ef0*/  USHF.L.U32 UR4, UR4, 0x1f, URZ ;  /* 0x0000001f04047899 */ /* 0x000fcc00080006ff */
[----:B------:R-:W-:-:S04]  /*36f00*/  IMAD.U32 R7, RZ, RZ, UR4 ;  /* 0x00000004ff077e24 */ /* 0x000fc8000f8e00ff */
[----:B------:R-:W0:Y:S02]  /*36f10*/  SYNCS.PHASECHK.TRANS64.TRYWAIT P6, [UR11], R7 ;  /* 0x00000007ff0075a7 */ /* 0x000e2400080c110b */
[----:B0-----:R-:W-:Y:S05]  /*36f20*/  @!P6 BRA `(.L_x_12) ;  /* 0x000000b40018e947 */ /* 0x001fea0003800000 */
.L_x_11:
[----:B------:R-:W-:Y:S01]  /*36f30*/  LEA.HI.X.SX32 R2, R2, UR13, 0x1, P5 ;  /* 0x0000000d02027c11 */ /* 0x000fe2000a8f0eff */
[----:B------:R-:W-:Y:S01]  /*36f40*/  BAR.SYNC.DEFER_BLOCKING 0x0 ;  /* 0x0000000000007b1d */ /* 0x000fe20000010000 */
[-C--:B------:R-:W-:Y:S02]  /*36f50*/  IADD3 R42, P5, PT, R4, R3.reuse, RZ ;  /* 0x00000003042a7210 */ /* 0x080fe40007fbe0ff */
[----:B------:R-:W-:Y:S02]  /*36f60*/  IADD3 R68, P6, PT, R69, UR12, RZ ;  /* 0x0000000c45447c10 */ /* 0x000fe4000ffde0ff */
[----:B------:R-:W-:Y:S01]  /*36f70*/  SHF.R.S32.HI R7, RZ, 0x1f, R5 ;  /* 0x0000001fff077819 */ /* 0x000fe20000011405 */
[----:B------:R-:W-:Y:S01]  /*36f80*/  IMAD.X R43, R6, 0x1, R2, P5 ;  /* 0x00000001062b7824 */ /* 0x000fe200028e0602 */
[----:B------:R-:W-:Y:S01]  /*36f90*/  IADD3 R10, P5, PT, R5, R3, RZ ;  /* 0x00000003050a7210 */ /* 0x000fe20007fbe0ff */
[----:B------:R-:W0:Y:S01]  /*36fa0*/  LDCU UR4, c[0x0][0x39c] ;  /* 0x00007380ff0477ac */ /* 0x000e220008000800 */
[----:B------:R-:W-:-:S02]  /*36fb0*/  LEA.HI.X.SX32 R69, R69, UR13, 0x1, P6 ;  /* 0x0000000d45457c11 */ /* 0x000fc4000b0f0eff */
[-C--:B------:R-:W-:Y:S01]  /*36fc0*/  IADD3 R30, P6, PT, R4, R68.reuse, RZ ;  /* 0x00000044041e7210 */ /* 0x080fe20007fde0ff */
[----:B------:R-:W-:Y:S01]  /*36fd0*/  IMAD.X R11, R7, 0x1, R2, P5 ;  /* 0x00000001070b7824 */ /* 0x000fe200028e0602 */
[----:B------:R-:W1:Y:S01]  /*36fe0*/  LDCU.64 UR32, c[0x0][0x398] ;  /* 0x00007300ff2077ac */ /* 0x000e620008000a00 */
[C---:B------:R-:W-:Y:S02]  /*36ff0*/  VIADD R4, R5.reuse, UR28 ;  /* 0x0000001c05047c36 */ /* 0x040fe40008000000 */
[--C-:B------:R-:W-:Y:S01]  /*37000*/  IMAD.X R31, R6, 0x1, R69.reuse, P6 ;  /* 0x00000001061f7824 */ /* 0x100fe200030e0645 */
[----:B------:R2:W-:Y:S01]  /*37010*/  STL.64 [R1+0x450], R10 ;  /* 0x0004500a01007387 */ /* 0x0005e20000100a00 */
[----:B------:R-:W-:Y:S01]  /*37020*/  IADD3 R12, P6, PT, R5, R68, RZ ;  /* 0x00000044050c7210 */ /* 0x000fe20007fde0ff */
[----:B------:R-:W-:Y:S01]  /*37030*/  VIADD R5, R4, UR28 ;  /* 0x0000001c04057c36 */ /* 0x000fe20008000000 */
[----:B------:R-:W-:Y:S01]  /*37040*/  SHF.R.S32.HI R6, RZ, 0x1f, R4 ;  /* 0x0000001fff067819 */ /* 0x000fe20000011404 */
[----:B------:R-:W3:Y:S02]  /*37050*/  LDCU.64 UR6, c[0x0][0x398] ;  /* 0x00007300ff0677ac */ /* 0x000ee40008000a00 */
[----:B------:R-:W-:Y:S01]  /*37060*/  IMAD.X R13, R7, 0x1, R69, P6 ;  /* 0x00000001070d7824 */ /* 0x000fe200030e0645 */
[----:B------:R-:W4:Y:S02]  /*37070*/  @!P2 SYNCS.CCTL.IV [UR9+0x18000] ;  /* 0x01800000ff00a9b1 */ /* 0x000f240008000009 */
[----:B----4-:R-:W-:Y:S01]  /*37080*/  BAR.SYNC.DEFER_BLOCKING 0x0 ;  /* 0x0000000000007b1d */ /* 0x010fe20000010000 */
[----:B------:R-:W-:-:S02]  /*37090*/  SHF.R.S32.HI R7, RZ, 0x1f, R5 ;  /* 0x0000001fff077819 */ /* 0x000fc40000011405 */
[----:B------:R-:W-:Y:S01]  /*370a0*/  ISETP.GE.AND P6, PT, R8, UR16, PT ;  /* 0x0000001008007c0c */ /* 0x000fe2000bfc6270 */
[----:B------:R-:W-:Y:S01]  /*370b0*/  VIADD R8, R0, 0x5 ;  /* 0x0000000500087836 */ /* 0x000fe20000000000 */
[-C--:B--2---:R-:W-:Y:S01]  /*370c0*/  IADD3 R10, P5, PT, R4, R3.reuse, RZ ;  /* 0x00000003040a7210 */ /* 0x084fe20007fbe0ff */
[----:B------:R-:W2:Y:S04]  /*370d0*/  LDCU.64 UR12, c[0x0][0x398] ;  /* 0x00007300ff0c77ac */ /* 0x000ea80008000a00 */
[----:B------:R-:W-:Y:S01]  /*370e0*/  IMAD.X R11, R6, 0x1, R2, P5 ;  /* 0x00000001060b7824 */ /* 0x000fe200028e0602 */
[----:B------:R-:W-:Y:S01]  /*370f0*/  IADD3 R14, P5, PT, R4, R68, RZ ;  /* 0x00000044040e7210 */ /* 0x000fe20007fbe0ff */
[----:B------:R-:W-:Y:S01]  /*37100*/  VIADD R4, R5, UR28 ;  /* 0x0000001c05047c36 */ /* 0x000fe20008000000 */
[----:B------:R-:W4:Y:S03]  /*37110*/  LDCU.64 UR16, c[0x0][0x398] ;  /* 0x00007300ff1077ac */ /* 0x000f260008000a00 */
[----:B------:R-:W-:Y:S01]  /*37120*/  IMAD.X R15, R6, 0x1, R69, P5 ;  /* 0x00000001060f7824 */ /* 0x000fe200028e0645 */
[----:B------:R-:W-:Y:S01]  /*37130*/  SHF.R.S32.HI R9, RZ, 0x1f, R4 ;  /* 0x0000001fff097819 */ /* 0x000fe20000011404 */
[----:B------:R-:W5:Y:S03]  /*37140*/  LDCU.64 UR22, c[0x0][0x398] ;  /* 0x00007300ff1677ac */ /* 0x000f660008000a00 */
[----:B------:R0:W-:Y:S01]  /*37150*/  STL.64 [R1+0x438], R14 ;  /* 0x0004380e01007387 */ /* 0x0001e20000100a00 */
[----:B------:R-:W1:Y:S01]  /*37160*/  LDCU.64 UR18, c[0x0][0x398] ;  /* 0x00007300ff1277ac */ /* 0x000e620008000a00 */
[----:B------:R-:W1:Y:S01]  /*37170*/  @!P2 SYNCS.CCTL.IV [UR9+0x18008] ;  /* 0x01800800ff00a9b1 */ /* 0x000e620008000009 */
[-C--:B------:R-:W-:Y:S01]  /*37180*/  IADD3 R16, P2, PT, R4, R3.reuse, RZ ;  /* 0x0000000304107210 */ /* 0x080fe20007f5e0ff */
[----:B------:R-:W1:Y:S04]  /*37190*/  LDCU.64 UR26, c[0x0][0x398] ;  /* 0x00007300ff1a77ac */ /* 0x000e680008000a00 */
[--C-:B------:R-:W-:Y:S01]  /*371a0*/  IMAD.X R17, R9, 0x1, R2.reuse, P2 ;  /* 0x0000000109117824 */ /* 0x100fe200010e0602 */
[----:B------:R-:W1:Y:S01]  /*371b0*/  LDCU.64 UR24, c[0x0][0x398] ;  /* 0x00007300ff1877ac */ /* 0x000e620008000a00 */
[----:B0-----:R-:W-:Y:S01]  /*371c0*/  IADD3 R14, P5, PT, R5, R3, RZ ;  /* 0x00000003050e7210 */ /* 0x001fe20007fbe0ff */
[----:B------:R-:W0:Y:S04]  /*371d0*/  LDCU UR9, c[0x0][0x398] ;  /* 0x00007300ff0977ac */ /* 0x000e280008000800 */
[----:B------:R-:W-:-:S05]  /*371e0*/  IMAD.X R15, R7, 0x1, R2, P5 ;  /* 0x00000001070f7824 */ /* 0x000fca00028e0602 */
[----:B------:R0:W-:Y:S02]  /*371f0*/  STL.64 [R1+0x430], R14 ;  /* 0x0004300e01007387 */ /* 0x0001e40000100a00 */
[----:B0-----:R-:W-:Y:S01]  /*37200*/  IADD3 R14, P5, PT, R5, R68, RZ ;  /* 0x00000044050e7210 */ /* 0x001fe20007fbe0ff */
[----:B------:R-:W-:-:S04]  /*37210*/  VIADD R5, R4, UR28 ;  /* 0x0000001c04057c36 */ /* 0x000fc80008000000 */
[----:B------:R-:W-:Y:S01]  /*37220*/  IMAD.X R15, R7, 0x1, R69, P5 ;  /* 0x00000001070f7824 */ /* 0x000fe200028e0645 */
[C---:B------:R-:W-:Y:S02]  /*37230*/  IADD3 R28, P2, PT, R5.reuse, R3, RZ ;  /* 0x00000003051c7210 */ /* 0x040fe40007f5e0ff */
[----:B------:R-:W-:Y:S02]  /*37240*/  SHF.R.S32.HI R6, RZ, 0x1f, R5 ;  /* 0x0000001fff067819 */ /* 0x000fe40000011405 */
[----:B------:R0:W-:Y:S04]  /*37250*/  STL.64 [R1+0x428], R14 ;  /* 0x0004280e01007387 */ /* 0x0001e80000100a00 */
[----:B------:R-:W-:Y:S04]  /*37260*/  STL.64 [R1+0x420], R16 ;  /* 0x0004201001007387 */ /* 0x000fe80000100a00 */
[----:B------:R-:W-:Y:S01]  /*37270*/  STL.64 [R1+0x1128], R68 ;  /* 0x0011284401007387 */ /* 0x000fe20000100a00 */
[----:B0-----:R-:W-:Y:S01]  /*37280*/  IADD3 R14, P5, PT, R4, R68, RZ ;  /* 0x00000044040e7210 */ /* 0x001fe20007fbe0ff */
[----:B------:R-:W-:-:S04]  /*37290*/  VIADD R4, R5, UR28 ;  /* 0x0000001c05047c36 */ /* 0x000fc80008000000 */
[----:B------:R-:W-:Y:S01]  /*372a0*/  IMAD.X R15, R9, 0x1, R69, P5 ;  /* 0x00000001090f7824 */ /* 0x000fe200028e0645 */
[----:B------:R-:W-:-:S04]  /*372b0*/  IADD3 R26, P5, PT, R5, R68, RZ ;  /* 0x00000044051a7210 */ /* 0x000fc80007fbe0ff */
[----:B------:R-:W-:Y:S04]  /*372c0*/  STL.64 [R1+0x418], R14 ;  /* 0x0004180e01007387 */ /* 0x000fe80000100a00 */
[----:B------:R-:W-:Y:S04]  /*372d0*/  STL.64 [R1+0x1120], R42 ;  /* 0x0011202a01007387 */ /* 0x000fe80000100a00 */
[----:B------:R-:W-:Y:S04]  /*372e0*/  STL.64 [R1+0x1118], R30 ;  /* 0x0011181e01007387 */ /* 0x000fe80000100a00 */
[----:B------:R0:W-:Y:S02]  /*372f0*/  STL [R1+0x1110], R28 ;  /* 0x0011101c01007387 */ /* 0x0001e40000100800 */
[----:B0-----:R-:W0:Y:S02]  /*37300*/  LDTM.x64 R28, tmem[UR10] ;  /* 0x0000000a001c79ee */ /* 0x001e240008340000 */
[----:B0-----:R-:W-:Y:S01]  /*37310*/  STL [R1+0x204], R41 ;  /* 0x0002042901007387 */ /* 0x001fe20000100800 */
[----:B------:R-:W-:-:S02]  /*37320*/  IMAD.MOV.U32 R22, RZ, RZ, R30 ;  /* 0x000000ffff167224 */ /* 0x000fc400078e001e */
[----:B------:R-:W-:Y:S01]  /*37330*/  IMAD.MOV.U32 R21, RZ, RZ, R31 ;  /* 0x000000ffff157224 */ /* 0x000fe200078e001f */
[----:B------:R-:W-:Y:S01]  /*37340*/  STL.64 [R1+0x208], R42 ;  /* 0x0002082a01007387 */ /* 0x000fe20000100a00 */
[----:B------:R-:W-:Y:S02]  /*37350*/  IMAD.MOV.U32 R24, RZ, RZ, R28 ;  /* 0x000000ffff187224 */ /* 0x000fe400078e001c */
[----:B------:R-:W-:Y:S01]  /*37360*/  IMAD.MOV.U32 R23, RZ, RZ, R29 ;  /* 0x000000ffff177224 */ /* 0x000fe200078e001d */
[----:B------:R-:W-:Y:S01]  /*37370*/  STL.64 [R1+0x210], R44 ;  /* 0x0002102c01007387 */ /* 0x000fe20000100a00 */
[----:B------:R-:W-:Y:S01]  /*37380*/  SHF.R.S32.HI R7, RZ, 0x1f, R4 ;  /* 0x0000001fff077819 */ /* 0x000fe20000011404 */
[----:B------:R-:W-:Y:S02]  /*37390*/  VIADD R5, R4, UR28 ;  /* 0x0000001c04057c36 */ /* 0x000fe40008000000 */
[----:B------:R-:W-:Y:S01]  /*373a0*/  STL.64 [R1+0x218], R46 ;  /* 0x0002182e01007387 */ /* 0x000fe20000100a00 */
[----:B------:R-:W-:-:S02]  /*373b0*/  IMAD.MOV.U32 R20, RZ, RZ, R32 ;  /* 0x000000ffff147224 */ /* 0x000fc400078e0020 */
[----:B------:R-:W-:Y:S01]  /*373c0*/  IMAD.MOV.U32 R19, RZ, RZ, R33 ;  /* 0x000000ffff137224 */ /* 0x000fe200078e0021 */
[----:B------:R-:W-:Y:S01]  /*373d0*/  STL.64 [R1+0x220], R48 ;  /* 0x0002203001007387 */ /* 0x000fe20000100a00 */
[----:B------:R-:W-:Y:S02]  /*373e0*/  IMAD.MOV.U32 R18, RZ, RZ, R34 ;  /* 0x000000ffff127224 */ /* 0x000fe400078e0022 */
[----:B------:R-:W-:Y:S01]  /*373f0*/  IMAD.MOV.U32 R17, RZ, RZ, R35 ;  /* 0x000000ffff117224 */ /* 0x000fe200078e0023 */
[----:B------:R-:W-:Y:S01]  /*37400*/  STL.64 [R1+0x228], R50 ;  /* 0x0002283201007387 */ /* 0x000fe20000100a00 */
[----:B------:R-:W-:Y:S02]  /*37410*/  IMAD.MOV.U32 R16, RZ, RZ, R36 ;  /* 0x000000ffff107224 */ /* 0x000fe400078e0024 */
[----:B------:R-:W-:Y:S01]  /*37420*/  IMAD.MOV.U32 R15, RZ, RZ, R37 ;  /* 0x000000ffff0f7224 */ /* 0x000fe200078e0025 */
[----:B------:R-:W-:Y:S01]  /*37430*/  STL.64 [R1+0x230], R52 ;  /* 0x0002303401007387 */ /* 0x000fe20000100a00 */
[----:B------:R-:W-:-:S02]  /*37440*/  IMAD.MOV.U32 R14, RZ, RZ, R38 ;  /* 0x000000ffff0e7224 */ /* 0x000fc400078e0026 */
[----:B------:R-:W-:Y:S01]  /*37450*/  IMAD.MOV.U32 R9, RZ, RZ, R39 ;  /* 0x000000ffff097224 */ /* 0x000fe200078e0027 */
[----:B------:R-:W-:Y:S04]  /*37460*/  STL.64 [R1+0x238], R54 ;  /* 0x0002383601007387 */ /* 0x000fe80000100a00 */
[----:B------:R-:W-:Y:S04]  /*37470*/  STL.64 [R1+0x240], R56 ;  /* 0x0002403801007387 */ /* 0x000fe80000100a00 */
[----:B------:R-:W-:Y:S04]  /*37480*/  STL.64 [R1+0x248], R58 ;  /* 0x0002483a01007387 */ /* 0x000fe80000100a00 */
[----:B------:R-:W-:Y:S04]  /*37490*/  STL.64 [R1+0x250], R60 ;  /* 0x0002503c01007387 */ /* 0x000fe80000100a00 */
[----:B------:R-:W-:Y:S04]  /*374a0*/  STL.64 [R1+0x258], R62 ;  /* 0x0002583e01007387 */ /* 0x000fe80000100a00 */
[----:B------:R0:W-:Y:S04]  /*374b0*/  STL.64 [R1+0x260], R64 ;  /* 0x0002604001007387 */ /* 0x0001e80000100a00 */
[----:B------:R-:W-:Y:S04]  /*374c0*/  STL.64 [R1+0x268], R66 ;  /* 0x0002684201007387 */ /* 0x000fe80000100a00 */
[----:B------:R1:W-:Y:S04]  /*374d0*/  STL.64 [R1+0x270], R68 ;  /* 0x0002704401007387 */ /* 0x0003e80000100a00 */
[----:B------:R-:W-:Y:S01]  /*374e0*/  STL.64 [R1+0x278], R70 ;  /* 0x0002784601007387 */ /* 0x000fe20000100a00 */
[----:B------:R-:W-:-:S02]  /*374f0*/  IMAD.X R29, R6, 0x1, R2, P2 ;  /* 0x00000001061d7824 */ /* 0x000fc400010e0602 */
[----:B0-----:R-:W-:Y:S01]  /*37500*/  IMAD.MOV.U32 R65, RZ, RZ, R40 ;  /* 0x000000ffff417224 */ /* 0x001fe200078e0028 */
[----:B------:R-:W-:Y:S04]  /*37510*/  STL.64 [R1+0x280], R72 ;  /* 0x0002804801007387 */ /* 0x000fe80000100a00 */
        /* <DEDUP_REMOVED lines=9> */
[----:B-1----:R-:W2:Y:S04]  /*375b0*/  LDL.LU.64 R68, [R1+0x1128] ;  /* 0x0011280001447983 */ /* 0x002ea80000300a00 */
[----:B------:R-:W3:Y:S04]  /*375c0*/  LDL.LU.64 R42, [R1+0x1120] ;  /* 0x00112000012a7983 */ /* 0x000ee80000300a00 */
[----:B------:R-:W3:Y:S04]  /*375d0*/  LDL.LU.64 R30, [R1+0x1118] ;  /* 0x00111800011e7983 */ /* 0x000ee80000300a00 */
[----:B------:R-:W3:Y:S04]  /*375e0*/  LDL.LU R28, [R1+0x1110] ;  /* 0x00111000011c7983 */ /* 0x000ee80000300800 */
        /* <DEDUP_REMOVED lines=18> */
[----:B------:R-:W4:Y:S01]  /*37710*/  LDL.LU R46, [R1+0x24c] ;  /* 0x00024c00012e7983 */ /* 0x000f220000300800 */
[----:B--2---:R-:W-:Y:S01]  /*37720*/  IMAD.X R27, R6, 0x1, R69, P5 ;  /* 0x00000001061b7824 */ /* 0x004fe200028e0645 */
[----:B------:R-:W-:-:S02]  /*37730*/  SHF.R.S32.HI R6, RZ, 0x1f, R5 ;  /* 0x0000001fff067819 */ /* 0x000fc40000011405 */
[----:B---3--:R0:W-:Y:S04]  /*37740*/  STL.64 [R1+0x410], R28 ;  /* 0x0004101c01007387 */ /* 0x0081e80000100a00 */
[----:B------:R1:W-:Y:S01]  /*37750*/  STL.64 [R1+0x408], R26 ;  /* 0x0004081a01007387 */ /* 0x0003e20000100a00 */
[C---:B0-----:R-:W-:Y:S02]  /*37760*/  IADD3 R28, P2, PT, R4.reuse, R3, RZ ;  /* 0x00000003041c7210 */ /* 0x041fe40007f5e0ff */
[----:B-1----:R-:W-:-:S03]  /*37770*/  IADD3 R26, P5, PT, R4, R68, RZ ;  /* 0x00000044041a7210 */ /* 0x002fc60007fbe0ff */
[----:B------:R-:W-:Y:S02]  /*37780*/  IMAD.X R29, R7, 0x1, R2, P2 ;  /* 0x00000001071d7824 */ /* 0x000fe400010e0602 */
[----:B------:R-:W-:Y:S02]  /*37790*/  VIADD R4, R5, UR28 ;  /* 0x0000001c05047c36 */ /* 0x000fe40008000000 */
[----:B------:R-:W-:Y:S01]  /*377a0*/  IMAD.X R27, R7, 0x1, R69, P5 ;  /* 0x00000001071b7824 */ /* 0x000fe200028e0645 */
[----:B------:R0:W-:Y:S02]  /*377b0*/  STL.64 [R1+0x400], R28 ;  /* 0x0004001c01007387 */ /* 0x0001e40000100a00 */
[----:B------:R-:W-:Y:S02]  /*377c0*/  SHF.R.S32.HI R7, RZ, 0x1f, R4 ;  /* 0x0000001fff077819 */ /* 0x000fe40000011404 */
[----:B------:R1:W-:Y:S01]  /*377d0*/  STL.64 [R1+0x3f8], R26 ;  /* 0x0003f81a01007387 */ /* 0x0003e20000100a00 */
[----:B0-----:R-:W-:-:S02]  /*377e0*/  IADD3 R28, P2, PT, R5, R3, RZ ;  /* 0x00000003051c7210 */ /* 0x001fc40007f5e0ff */
        /* <DEDUP_REMOVED lines=124> */
[----:B------:R0:W-:Y:S01]  /*37fb0*/  STL.64 [R1+0x300], R28 ;  /* 0x0003001c01007387 */ /* 0x0001e20000100a00 */
[----:B------:R-:W-:Y:S01]  /*37fc0*/  VIADD R90, R4, UR28 ;  /* 0x0000001c045a7c36 */ /* 0x000fe20008000000 */
[----:B------:R-:W-:Y:S02]  /*37fd0*/  F2FP.SATFINITE.E5M2.F32.PACK_AB_MERGE_C R7, R23, R24, RZ ;  /* 0x000000181707723e */ /* 0x000fe400048060ff */
[----:B------:R1:W-:Y:S01]  /*37fe0*/  STL.64 [R1+0x2f8], R26 ;  /* 0x0002f81a01007387 */ /* 0x0003e20000100a00 */
[----:B------:R-:W-:-:S04]  /*37ff0*/  VIADD R86, R90, UR28 ;  /* 0x0000001c5a567c36 */ /* 0x000fc80008000000 */
[----:B------:R-:W-:Y:S01]  /*38000*/  VIADD R82, R86, UR28 ;  /* 0x0000001c56527c36 */ /* 0x000fe20008000000 */
[C---:B0-----:R-:W-:Y:S02]  /*38010*/  IADD3 R28, P2, PT, R5.reuse, R3, RZ ;  /* 0x00000003051c7210 */ /* 0x041fe40007f5e0ff */
[----:B-1----:R-:W-:-:S03]  /*38020*/  IADD3 R26, P5, PT, R5, R68, RZ ;  /* 0x00000044051a7210 */ /* 0x002fc60007fbe0ff */
[C---:B------:R-:W-:Y:S01]  /*38030*/  IMAD.X R29, R6.reuse, 0x1, R2, P2 ;  /* 0x00000001061d7824 */ /* 0x040fe200010e0602 */
[----:B------:R-:W-:Y:S01]  /*38040*/  SHF.R.S32.HI R5, RZ, 0x1f, R4 ;  /* 0x0000001fff057819 */ /* 0x000fe20000011404 */
[----:B------:R-:W-:-:S03]  /*38050*/  IMAD.X R27, R6, 0x1, R69, P5 ;  /* 0x00000001061b7824 */ /* 0x000fc600028e0645 */
[----:B------:R0:W-:Y:S01]  /*38060*/  STL.64 [R1+0x2f0], R28 ;  /* 0x0002f01c01007387 */ /* 0x0001e20000100a00 */
[----:B------:R-:W-:-:S03]  /*38070*/  F2FP.SATFINITE.E5M2.F32.PACK_AB_MERGE_C R6, R21, R22, RZ ;  /* 0x000000161506723e */ /* 0x000fc600048060ff */
[----:B------:R1:W-:Y:S01]  /*38080*/  STL.64 [R1+0x2e8], R26 ;  /* 0x0002e81a01007387 */ /* 0x0003e20000100a00 */
[C---:B0-----:R-:W-:Y:S02]  /*38090*/  IADD3 R28, P5, PT, R4.reuse, R3, RZ ;  /* 0x00000003041c7210 */ /* 0x041fe40007fbe0ff */
[----:B-1----:R-:W-:-:S03]  /*380a0*/  IADD3 R26, P2, PT, R4, R68, RZ ;  /* 0x00000044041a7210 */ /* 0x002fc60007f5e0ff */
[C---:B------:R-:W-:Y:S01]  /*380b0*/  IMAD.X R29, R5.reuse, 0x1, R2, P5 ;  /* 0x00000001051d7824 */ /* 0x040fe200028e0602 */
[----:B------:R-:W-:Y:S02]  /*380c0*/  SHF.R.S32.HI R4, RZ, 0x1f, R90 ;  /* 0x0000001fff047819 */ /* 0x000fe4000001145a */
[CC--:B------:R-:W-:Y:S01]  /*380d0*/  IADD3 R92, P5, PT, R90.reuse, R3.reuse, RZ ;  /* 0x000000035a5c7210 */ /* 0x0c0fe20007fbe0ff */
[--C-:B------:R-:W-:Y:S01]  /*380e0*/  IMAD.X R27, R5, 0x1, R69.reuse, P2 ;  /* 0x00000001051b7824 */ /* 0x100fe200010e0645 */
[----:B------:R-:W-:Y:S01]  /*380f0*/  IADD3 R90, P2, PT, R90, R68, RZ ;  /* 0x000000445a5a7210 */ /* 0x000fe20007f5e0ff */
[----:B------:R-:W-:Y:S01]  /*38100*/  STL.64 [R1+0x2e0], R28 ;  /* 0x0002e01c01007387 */ /* 0x000fe20000100a00 */
[----:B------:R-:W-:Y:S01]  /*38110*/  SHF.R.S32.HI R5, RZ, 0x1f, R86 ;  /* 0x0000001fff057819 */ /* 0x000fe20000011456 */
[----:B------:R-:W-:Y:S01]  /*38120*/  IMAD.X R93, R4, 0x1, R2, P5 ;  /* 0x00000001045d7824 */ /* 0x000fe200028e0602 */
[----:B------:R-:W-:Y:S01]  /*38130*/  IADD3 R88, P5, PT, R86, R3, RZ ;  /* 0x0000000356587210 */ /* 0x000fe20007fbe0ff */
[----:B------:R-:W-:Y:S01]  /*38140*/  IMAD.X R91, R4, 0x1, R69, P2 ;  /* 0x00000001045b7824 */ /* 0x000fe200010e0645 */
[----:B------:R-:W-:Y:S01]  /*38150*/  STL.64 [R1+0x2d8], R26 ;  /* 0x0002d81a01007387 */ /* 0x000fe20000100a00 */
[----:B------:R-:W-:-:S02]  /*38160*/  SHF.R.S32.HI R4, RZ, 0x1f, R82 ;  /* 0x0000001fff047819 */ /* 0x000fc40000011452 */
[--C-:B------:R-:W-:Y:S01]  /*38170*/  IMAD.X R89, R5, 0x1, R2.reuse, P5 ;  /* 0x0000000105597824 */ /* 0x100fe200028e0602 */
[----:B------:R-:W-:Y:S01]  /*38180*/  IADD3 R86, P5, PT, R86, R68, RZ ;  /* 0x0000004456567210 */ /* 0x000fe20007fbe0ff */
[----:B------:R-:W-:Y:S01]  /*38190*/  STL.64 [R1+0xf88], R92 ;  /* 0x000f885c01007387 */ /* 0x000fe20000100a00 */
[----:B------:R-:W-:Y:S01]  /*381a0*/  ISETP.GE.AND P2, PT, R8, UR4, PT ;  /* 0x0000000408007c0c */ /* 0x000fe2000bf46270 */
[----:B------:R-:W0:Y:S01]  /*381b0*/  LDCU.64 UR4, c[0x0][0x398] ;  /* 0x00007300ff0477ac */ /* 0x000e220008000a00 */
[----:B------:R-:W-:Y:S01]  /*381c0*/  F2FP.SATFINITE.E5M2.F32.PACK_AB_MERGE_C R8, R15, R16, RZ ;  /* 0x000000100f08723e */ /* 0x000fe200048060ff */
[----:B------:R-:W-:Y:S01]  /*381d0*/  STL [R1+0xf90], R90 ;  /* 0x000f905a01007387 */ /* 0x000fe20000100800 */
[----:B------:R-:W-:Y:S01]  /*381e0*/  IMAD.X R87, R5, 0x1, R69, P5 ;  /* 0x0000000105577824 */ /* 0x000fe200028e0645 */
[C---:B------:R-:W-:Y:S01]  /*381f0*/  IADD3 R84, P5, PT, R82.reuse, R3, RZ ;  /* 0x0000000352547210 */ /* 0x040fe20007fbe0ff */
[----:B------:R-:W-:Y:S01]  /*38200*/  VIADD R5, R82, UR28 ;  /* 0x0000001c52057c36 */ /* 0x000fe20008000000 */
[----:B------:R-:W-:Y:S03]  /*38210*/  STL [R1+0xf80], R91 ;  /* 0x000f805b01007387 */ /* 0x000fe60000100800 */
[----:B------:R-:W-:Y:S01]  /*38220*/  IMAD.X R85, R4, 0x1, R2, P5 ;  /* 0x0000000104557824 */ /* 0x000fe200028e0602 */
[----:B------:R-:W-:Y:S01]  /*38230*/  STL.64 [R1+0xf98], R88 ;  /* 0x000f985801007387 */ /* 0x000fe20000100a00 */
[----:B------:R-:W-:-:S03]  /*38240*/  IADD3 R82, P5, PT, R82, R68, RZ ;  /* 0x0000004452527210 */ /* 0x000fc60007fbe0ff */
[----:B------:R1:W-:Y:S02]  /*38250*/  STL [R1+0x468], R7 ;  /* 0x0004680701007387 */ /* 0x0003e40000100800 */
[----:B------:R-:W-:Y:S01]  /*38260*/  IMAD.X R83, R4, 0x1, R69, P5 ;  /* 0x0000000104537824 */ /* 0x000fe200028e0645 */
[----:B------:R-:W-:Y:S01]  /*38270*/  IADD3 R80, P5, PT, R5, R3, RZ ;  /* 0x0000000305507210 */ /* 0x000fe20007fbe0ff */
[----:B------:R2:W-:Y:S04]  /*38280*/  STL [R1+0x46c], R6 ;  /* 0x00046c0601007387 */ /* 0x0005e80000100800 */
[----:B------:R-:W-:Y:S01]  /*38290*/  STL [R1+0xfa8], R86 ;  /* 0x000fa85601007387 */ /* 0x000fe20000100800 */
[----:B-1----:R-:W-:-:S03]  /*382a0*/  F2FP.SATFINITE.E5M2.F32.PACK_AB_MERGE_C R7, R19, R20, RZ ;  /* 0x000000141307723e */ /* 0x002fc600048060ff */
[----:B------:R-:W-:Y:S01]  /*382b0*/  STL [R1+0xf7c], R87 ;  /* 0x000f7c5701007387 */ /* 0x000fe20000100800 */
[----:B--2---:R-:W-:-:S03]  /*382c0*/  F2FP.SATFINITE.E5M2.F32.PACK_AB_MERGE_C R6, R17, R18, RZ ;  /* 0x000000121106723e */ /* 0x004fc600048060ff */
[----:B------:R1:W-:Y:S04]  /*382d0*/  STL [R1+0x470], R7 ;  /* 0x0004700701007387 */ /* 0x0003e80000100800 */
[----:B------:R2:W-:Y:S04]  /*382e0*/  STL [R1+0x474], R6 ;  /* 0x0004740601007387 */ /* 0x0005e80000100800 */
[----:B------:R-:W-:Y:S01]  /*382f0*/  STL [R1+0xfac], R84 ;  /* 0x000fac5401007387 */ /* 0x000fe20000100800 */
[----:B-1----:R-:W-:-:S03]  /*38300*/  F2FP.SATFINITE.E5M2.F32.PACK_AB_MERGE_C R7, R9, R14, RZ ;  /* 0x0000000e0907723e */ /* 0x002fc600048060ff */
[----:B------:R-:W-:Y:S01]  /*38310*/  STL [R1+0xf78], R85 ;  /* 0x000f785501007387 */ /* 0x000fe20000100800 */
[----:B--2---:R-:W-:-:S03]  /*38320*/  SHF.R.S32.HI R6, RZ, 0x1f, R5 ;  /* 0x0000001fff067819 */ /* 0x004fc60000011405 */
[----:B------:R-:W-:Y:S04]  /*38330*/  STL [R1+0x478], R8 ;  /* 0x0004780801007387 */ /* 0x000fe80000100800 */
[----:B------:R-:W-:Y:S04]  /*38340*/  STL [R1+0x47c], R7 ;  /* 0x00047c0701007387 */ /* 0x000fe80000100800 */
[----:B------:R-:W-:Y:S04]  /*38350*/  STL.64 [R1+0x1108], R68 ;  /* 0x0011084401007387 */ /* 0x000fe80000100a00 */
[----:B----4-:R-:W-:Y:S04]  /*38360*/  STL.64 [R1+0x1100], R64 ;  /* 0x0011004001007387 */ /* 0x010fe80000100a00 */
        /* <DEDUP_REMOVED lines=12> */
[----:B------:R1:W-:Y:S04]  /*38430*/  STL.64 [R1+0x1098], R10 ;  /* 0x0010980a01007387 */ /* 0x0003e80000100a00 */
[----:B------:R-:W-:Y:S01]  /*38440*/  STL [R1+0xf74], R83 ;  /* 0x000f745301007387 */ /* 0x000fe20000100800 */
[----:B-1----:R-:W1:Y:S03]  /*38450*/  LDTM.x64 R8, tmem[UR10+0x40] ;  /* 0x0000400a000879ee */ /* 0x002e660008340000 */
[----:B-1----:R-:W-:Y:S04]  /*38460*/  STL.64 [R1+0x100], R8 ;  /* 0x0001000801007387 */ /* 0x002fe80000100a00 */
        /* <DEDUP_REMOVED lines=30> */
[----:B------:R-:W-:Y:S04]  /*38650*/  STL.64 [R1+0x1f8], R70 ;  /* 0x0001f84601007387 */ /* 0x000fe80000100a00 */
[----:B-1----:R-:W2:Y:S04]  /*38660*/  LDL.LU.64 R68, [R1+0x1108] ;  /* 0x0011080001447983 */ /* 0x002ea80000300a00 */
[----:B------:R-:W3:Y:S04]  /*38670*/  LDL.LU.64 R64, [R1+0x1100] ;  /* 0x0011000001407983 */ /* 0x000ee80000300a00 */
[----:B------:R-:W4:Y:S04]  /*38680*/  LDL.LU.64 R62, [R1+0x10f8] ;  /* 0x0010f800013e7983 */ /* 0x000f280000300a00 */
[----:B------:R-:W2:Y:S04]  /*38690*/  LDL.LU.64 R60, [R1+0x10f0] ;  /* 0x0010f000013c7983 */ /* 0x000ea80000300a00 */
[----:B------:R-:W5:Y:S04]  /*386a0*/  LDL.LU.64 R58, [R1+0x10e8] ;  /* 0x0010e800013a7983 */ /* 0x000f680000300a00 */
        /* <DEDUP_REMOVED lines=10> */
[----:B------:R-:W5:Y:S04]  /*38750*/  LDL R41, [R1+0x2d0] ;  /* 0x0002d00001297983 */ /* 0x000f680000100800 */
[----:B---3--:R-:W-:Y:S04]  /*38760*/  STL.64 [R1+0x1090], R64 ;  /* 0x0010904001007387 */ /* 0x008fe80000100a00 */
[----:B----4-:R-:W-:Y:S04]  /*38770*/  STL.64 [R1+0x1088], R62 ;  /* 0x0010883e01007387 */ /* 0x010fe80000100a00 */
[----:B--2---:R-:W-:Y:S04]  /*38780*/  STL.64 [R1+0x1080], R60 ;  /* 0x0010803c01007387 */ /* 0x004fe80000100a00 */
[----:B-----5:R-:W-:Y:S04]  /*38790*/  STL.64 [R1+0x1078], R58 ;  /* 0x0010783a01007387 */ /* 0x020fe80000100a00 */
[----:B------:R-:W-:Y:S04]  /*387a0*/  STL.64 [R1+0x1070], R56 ;  /* 0x0010703801007387 */ /* 0x000fe80000100a00 */
[----:B------:R-:W-:Y:S04]  /*387b0*/  STL.64 [R1+0x1068], R54 ;  /* 0x0010683601007387 */ /* 0x000fe80000100a00 */
[----:B------:R-:W-:Y:S04]  /*387c0*/  STL.64 [R1+0x1060], R52 ;  /* 0x0010603401007387 */ /* 0x000fe80000100a00 */
[----:B------:R-:W-:Y:S04]  /*387d0*/  STL.64 [R1+0x1058], R50 ;  /* 0x0010583201007387 */ /* 0x000fe80000100a00 */
[----:B------:R-:W-:Y:S04]  /*387e0*/  STL.64 [R1+0x1050], R48 ;  /* 0x0010503001007387 */ /* 0x000fe80000100a00 */
[----:B------:R-:W-:Y:S04]  /*387f0*/  STL.64 [R1+0x1048], R46 ;  /* 0x0010482e01007387 */ /* 0x000fe80000100a00 */
[----:B------:R-:W-:Y:S04]  /*38800*/  STL.64 [R1+0x1040], R42 ;  /* 0x0010402a01007387 */ /* 0x000fe80000100a00 */
[----:B------:R-:W-:Y:S04]  /*38810*/  STL [R1+0x1038], R41 ;  /* 0x0010382901007387 */ /* 0x000fe80000100800 */
[----:B------:R-:W-:Y:S04]  /*38820*/  STL.64 [R1+0x1030], R30 ;  /* 0x0010301e01007387 */ /* 0x000fe80000100a00 */
[----:B------:R-:W-:Y:S04]  /*38830*/  STL.64 [R1+0x1028], R12 ;  /* 0x0010280c01007387 */ /* 0x000fe80000100a00 */
[----:B------:R-:W-:Y:S04]  /*38840*/  STL.64 [R1+0x1020], R10 ;  /* 0x0010200a01007387 */ /* 0x000fe80000100a00 */
[----:B------:R-:W-:Y:S04]  /*38850*/  STL [R1+0x101c], R6 ;  /* 0x00101c0601007387 */ /* 0x000fe80000100800 */
[----:B------:R1:W-:Y:S02]  /*38860*/  STL [R1+0x1018], R5 ;  /* 0x0010180501007387 */ /* 0x0003e40000100800 */
[----:B-1----:R-:W1:Y:S02]  /*38870*/  LDTM.x64 R4, tmem[UR10+0x80] ;  /* 0x0000800a000479ee */ /* 0x002e640008340000 */
[----:B-1----:R-:W-:Y:S04]  /*38880*/  STL [R1+0x4], R5 ;  /* 0x0000040501007387 */ /* 0x002fe80000100800 */
        /* <DEDUP_REMOVED lines=21> */
[----:B------:R-:W-:Y:S04]  /*389e0*/  STL.64 [R1+0xb0], R48 ;  /* 0x0000b03001007387 */ /* 0x000fe80000100a00 */
[----:B------:R-:W-:Y:S01]  /*389f0*/  STL.64 [R1+0xb8], R50 ;  /* 0x0000b83201007387 */ /* 0x000fe20000100a00 */
[----:B-1----:R-:W-:-:S03]  /*38a00*/  IMAD.MOV.U32 R45, RZ, RZ, R4 ;  /* 0x000000ffff2d7224 */ /* 0x002fc600078e0004 */
        /* <DEDUP_REMOVED lines=19> */
[----:B------:R-:W5:Y:S04]  /*38b40*/  LDL.LU R41, [R1+0x1038] ;  /* 0x0010380001297983 */ /* 0x000f680000300800 */
[----:B------:R-:W5:Y:S04]  /*38b50*/  LDL.LU.64 R30, [R1+0x1030] ;  /* 0x00103000011e7983 */ /* 0x000f680000300a00 */
[----:B------:R-:W5:Y:S04]  /*38b60*/  LDL.LU.64 R12, [R1+0x1028] ;  /* 0x00102800010c7983 */ /* 0x000f680000300a00 */
[----:B------:R-:W5:Y:S04]  /*38b70*/  LDL.LU.64 R10, [R1+0x1020] ;  /* 0x00102000010a7983 */ /* 0x000f680000300a00 */
        /* <DEDUP_REMOVED lines=30> */
[----:B------:R-:W5:Y:S01]  /*38d60*/  LDL.LU R7, [R1+0x74] ;  /* 0x0000740001077983 */ /* 0x000f620000300800 */
[----:B--2---:R-:W-:-:S02]  /*38d70*/  F2FP.SATFINITE.E5M2.F32.PACK_AB_MERGE_C R93, R64, R65, RZ ;  /* 0x00000041405d723e */ /* 0x004fc400048060ff */
[----:B---3--:R-:W-:Y:S02]  /*38d80*/  F2FP.SATFINITE.E5M2.F32.PACK_AB_MERGE_C R89, R62, R63, RZ ;  /* 0x0000003f3e59723e */ /* 0x008fe400048060ff */
[----:B----4-:R-:W-:Y:S02]  /*38d90*/  F2FP.SATFINITE.E5M2.F32.PACK_AB_MERGE_C R92, R60, R61, RZ ;  /* 0x0000003d3c5c723e */ /* 0x010fe400048060ff */
[----:B-----5:R-:W-:Y:S02]  /*38da0*/  F2FP.SATFINITE.E5M2.F32.PACK_AB_MERGE_C R84, R55, R56, RZ ;  /* 0x000000383754723e */ /* 0x020fe400048060ff */
[----:B------:R-:W-:Y:S02]  /*38db0*/  F2FP.SATFINITE.E5M2.F32.PACK_AB_MERGE_C R91, R53, R54, RZ ;  /* 0x00000036355b723e */ /* 0x000fe400048060ff */
[----:B------:R-:W-:Y:S02]  /*38dc0*/  F2FP.SATFINITE.E5M2.F32.PACK_AB_MERGE_C R88, R50, R59, RZ ;  /* 0x0000003b3258723e */ /* 0x000fe400048060ff */
[----:B------:R-:W-:Y:S01]  /*38dd0*/  F2FP.SATFINITE.E5M2.F32.PACK_AB_MERGE_C R85, R51, R52, RZ ;  /* 0x000000343355723e */ /* 0x000fe200048060ff */
[----:B------:R-:W-:Y:S01]  /*38de0*/  IMAD.X R81, R6, 0x1, R2, P5 ;  /* 0x0000000106517824 */ /* 0x000fe200028e0602 */
[C---:B------:R-:W-:Y:S01]  /*38df0*/  IADD3 R78, P5, PT, R5.reuse, R68, RZ ;  /* 0x00000044054e7210 */ /* 0x040fe20007fbe0ff */
[----:B------:R-:W-:-:S03]  /*38e00*/  VIADD R4, R5, UR28 ;  /* 0x0000001c05047c36 */ /* 0x000fc60008000000 */
[----:B------:R1:W-:Y:S01]  /*38e10*/  STL.64 [R1+0xfa0], R80 ;  /* 0x000fa05001007387 */ /* 0x0003e20000100a00 */
[----:B------:R-:W-:Y:S01]  /*38e20*/  IMAD.X R79, R6, 0x1, R69, P5 ;  /* 0x00000001064f7824 */ /* 0x000fe200028e0645 */
[----:B------:R-:W-:Y:S01]  /*38e30*/  SHF.R.S32.HI R5, RZ, 0x1f, R4 ;  /* 0x0000001fff057819 */ /* 0x000fe20000011404 */
[C---:B------:R-:W-:Y:S01]  /*38e40*/  VIADD R50, R4.reuse, UR28 ;  /* 0x0000001c04327c36 */ /* 0x040fe20008000000 */
[C---:B------:R-:W-:Y:S02]  /*38e50*/  IADD3 R76, P5, PT, R4.reuse, R3, RZ ;  /* 0x00000003044c7210 */ /* 0x040fe40007fbe0ff */
[----:B------:R-:W-:Y:S03]  /*38e60*/  STL.64 [R1+0xfb0], R78 ;  /* 0x000fb04e01007387 */ /* 0x000fe60000100a00 */
[----:B------:R-:W-:Y:S01]  /*38e70*/  IMAD.X R77, R5, 0x1, R2, P5 ;  /* 0x00000001054d7824 */ /* 0x000fe200028e0602 */
[----:B------:R-:W-:Y:S01]  /*38e80*/  IADD3 R74, P5, PT, R4, R68, RZ ;  /* 0x00000044044a7210 */ /* 0x000fe20007fbe0ff */
[----:B------:R-:W-:Y:S01]  /*38e90*/  STL [R1+0xfe0], R92 ;  /* 0x000fe05c01007387 */ /* 0x000fe20000100800 */
[----:B------:R-:W-:-:S02]  /*38ea0*/  SHF.R.S32.HI R4, RZ, 0x1f, R50 ;  /* 0x0000001fff047819 */ /* 0x000fc40000011432 */
[----:B-1----:R-:W-:Y:S01]  /*38eb0*/  F2FP.SATFINITE.E5M2.F32.PACK_AB_MERGE_C R81, R57, R58, RZ ;  /* 0x0000003a3951723e */ /* 0x002fe200048060ff */
[----:B------:R-:W-:Y:S01]  /*38ec0*/  IMAD.X R75, R5, 0x1, R69, P5 ;  /* 0x00000001054b7824 */ /* 0x000fe200028e0645 */
[----:B------:R-:W-:Y:S01]  /*38ed0*/  IADD3 R72, P5, PT, R50, R3, RZ ;  /* 0x0000000332487210 */ /* 0x000fe20007fbe0ff */
[----:B------:R-:W-:Y:S04]  /*38ee0*/  STL [R1+0xff4], R93 ;  /* 0x000ff45d01007387 */ /* 0x000fe80000100800 */
[----:B------:R-:W-:Y:S01]  /*38ef0*/  STL [R1+0xfd4], R88 ;  /* 0x000fd45801007387 */ /* 0x000fe20000100800 */
[----:B------:R-:W-:Y:S01]  /*38f00*/  IMAD.X R73, R4, 0x1, R2, P5 ;  /* 0x0000000104497824 */ /* 0x000fe200028e0602 */
[----:B------:R-:W-:Y:S02]  /*38f10*/  IADD3 R70, P5, PT, R50, R68, RZ ;  /* 0x0000004432467210 */ /* 0x000fe40007fbe0ff */
[----:B------:R-:W-:Y:S04]  /*38f20*/  STL [R1+0xff0], R89 ;  /* 0x000ff05901007387 */ /* 0x000fe80000100800 */
[----:B------:R1:W-:Y:S04]  /*38f30*/  STL [R1+0xf70], R77 ;  /* 0x000f704d01007387 */ /* 0x0003e80000100800 */
[----:B------:R-:W-:Y:S04]  /*38f40*/  STL [R1+0x200], R50 ;  /* 0x0002003201007387 */ /* 0x000fe80000100800 */
[----:B------:R-:W-:Y:S01]  /*38f50*/  STL [R1+0xfd0], R81 ;  /* 0x000fd05101007387 */ /* 0x000fe20000100800 */
[----:B-1----:R-:W-:-:S03]  /*38f60*/  F2FP.SATFINITE.E5M2.F32.PACK_AB_MERGE_C R77, R48, R49, RZ ;  /* 0x00000031304d723e */ /* 0x002fc600048060ff */
[----:B------:R-:W-:Y:S04]  /*38f70*/  STL [R1+0xf6c], R75 ;  /* 0x000f6c4b01007387 */ /* 0x000fe80000100800 */
[----:B------:R-:W-:Y:S01]  /*38f80*/  STL.64 [R1+0xfc8], R84 ;  /* 0x000fc85401007387 */ /* 0x000fe20000100a00 */
[----:B------:R-:W-:-:S03]  /*38f90*/  IMAD.X R71, R4, 0x1, R69, P5 ;  /* 0x0000000104477824 */ /* 0x000fc600028e0645 */
[----:B------:R-:W-:Y:S04]  /*38fa0*/  STL.64 [R1+0xfc0], R72 ;  /* 0x000fc04801007387 */ /* 0x000fe80000100a00 */
[----:B------:R1:W-:Y:S04]  /*38fb0*/  STL.64 [R1+0xfb8], R2 ;  /* 0x000fb80201007387 */ /* 0x0003e80000100a00 */
[----:B------:R-:W-:Y:S04]  /*38fc0*/  STL.64 [R1+0xfd8], R76 ;  /* 0x000fd84c01007387 */ /* 0x000fe80000100a00 */
[----:B------:R-:W2:Y:S01]  /*38fd0*/  LDL.LU R92, [R1+0x468] ;  /* 0x00046800015c7983 */ /* 0x000ea20000300800 */
[----:B-1----:R-:W-:-:S05]  /*38fe0*/  F2FP.SATFINITE.E5M2.F32.PACK_AB_MERGE_C R2, R46, R47, RZ ;  /* 0x0000002f2e02723e */ /* 0x002fca00048060ff */
[----:B------:R-:W-:Y:S04]  /*38ff0*/  STL [R1+0x228], R2 ;  /* 0x0002280201007387 */ /* 0x000fe80000100800 */
[----:B------:R1:W-:Y:S04]  /*39000*/  STL.64 [R1+0xff8], R70 ;  /* 0x000ff84601007387 */ /* 0x0003e80000100a00 */
[----:B------:R3:W-:Y:S01]  /*39010*/  STL.64 [R1+0xfe8], R68 ;  /* 0x000fe84401007387 */ /* 0x0007e20000100a00 */
[----:B------:R-:W-:Y:S02]  /*39020*/  F2FP.SATFINITE.E5M2.F32.PACK_AB_MERGE_C R84, R44, R45, RZ ;  /* 0x0000002d2c54723e */ /* 0x000fe400048060ff */
[----:B-1----:R-:W-:-:S02]  /*39030*/  F2FP.SATFINITE.E5M2.F32.PACK_AB_MERGE_C R70, R35, R36, RZ ;  /* 0x000000242346723e */ /* 0x002fc400048060ff */
[----:B---3--:R-:W-:Y:S02]  /*39040*/  F2FP.SATFINITE.E5M2.F32.PACK_AB_MERGE_C R69, R33, R34, RZ ;  /* 0x000000222145723e */ /* 0x008fe400048060ff */
[----:B------:R-:W-:Y:S01]  /*39050*/  F2FP.SATFINITE.E5M2.F32.PACK_AB_MERGE_C R68, R29, R32, RZ ;  /* 0x000000201d44723e */ /* 0x000fe200048060ff */
[----:B------:R-:W-:Y:S01]  /*39060*/  STL [R1+0x1008], R70 ;  /* 0x0010084601007387 */ /* 0x000fe20000100800 */
[----:B------:R-:W-:Y:S01]  /*39070*/  ISETP.GE.AND P5, PT, R41, UR14, PT ;  /* 0x0000000e29007c0c */ /* 0x000fe2000bfa6270 */
[----:B------:R-:W-:Y:S01]  /*39080*/  IMAD.MOV.U32 R88, RZ, RZ, R42 ;  /* 0x000000ffff587224 */ /* 0x000fe200078e002a */
[----:B------:R-:W-:Y:S01]  /*39090*/  F2FP.SATFINITE.E5M2.F32.PACK_AB_MERGE_C R71, R39, R40, RZ ;  /* 0x000000282747723e */ /* 0x000fe200048060ff */
[----:B------:R1:W-:Y:S01]  /*390a0*/  STL.64 [R1+0x1000], R68 ;  /* 0x0010004401007387 */ /* 0x0003e20000100a00 */
[----:B------:R-:W-:Y:S01]  /*390b0*/  IMAD.MOV.U32 R89, RZ, RZ, R43 ;  /* 0x000000ffff597224 */ /* 0x000fe200078e002b */
[----:B------:R-:W-:Y:S01]  /*390c0*/  F2FP.SATFINITE.E5M2.F32.PACK_AB_MERGE_C R73, R37, R38, RZ ;  /* 0x000000262549723e */ /* 0x000fe200048060ff */
        /* <DEDUP_REMOVED lines=8> */
[----:B-1----:R-:W-:Y:S01]  /*39150*/  IMAD.MOV.U32 R68, RZ, RZ, R30 ;  /* 0x000000ffff447224 */ /* 0x002fe200078e001e */
[----:B------:R-:W-:Y:S01]  /*39160*/  F2FP.SATFINITE.E5M2.F32.PACK_AB_MERGE_C R86, R19, R20, RZ ;  /* 0x000000141356723e */ /* 0x000fe200048060ff */
[----:B------:R-:W-:Y:S01]  /*39170*/  IMAD.MOV.U32 R69, RZ, RZ, R31 ;  /* 0x000000ffff457224 */ /* 0x000fe200078e001f */
[----:B------:R-:W-:-:S02]  /*39180*/  F2FP.SATFINITE.E5M2.F32.PACK_AB_MERGE_C R90, R17, R18, RZ ;  /* 0x00000012115a723e */ /* 0x000fc400048060ff */
[----:B------:R-:W-:Y:S02]  /*39190*/  F2FP.SATFINITE.E5M2.F32.PACK_AB_MERGE_C R87, R15, R16, RZ ;  /* 0x000000100f57723e */ /* 0x000fe400048060ff */
[----:B------:R-:W-:Y:S02]  /*391a0*/  F2FP.SATFINITE.E5M2.F32.PACK_AB_MERGE_C R83, R9, R14, RZ ;  /* 0x0000000e0953723e */ /* 0x000fe400048060ff */
[----:B------:R-:W-:Y:S02]  /*391b0*/  F2FP.SATFINITE.E5M2.F32.PACK_AB_MERGE_C R75, R7, R8, RZ ;  /* 0x00000008074b723e */ /* 0x000fe400048060ff */
[----:B------:R-:W1:Y:S01]  /*391c0*/  LDTM.x64 R4, tmem[UR10+0xc0] ;  /* 0x0000c00a000479ee */ /* 0x000e620008340000 */
[----:B------:R3:W-:Y:S01]  /*391d0*/  STL.64 [R1+0x1010], R72 ;  /* 0x0010104801007387 */ /* 0x0007e20000100a00 */
[C---:B------:R-:W-:Y:S01]  /*391e0*/  ISETP.LT.AND P5, PT, R0.reuse, UR33, !P5 ;  /* 0x0000002100007c0c */ /* 0x040fe2000efa1270 */
[----:B------:R-:W-:Y:S01]  /*391f0*/  NOP ;  /* 0x0000000000007918 */ /* 0x000fe20000000000 */
[----:B------:R-:W4:Y:S01]  /*39200*/  LDCU.64 UR10, c[0x0][0x398] ;  /* 0x00007300ff0a77ac */ /* 0x000f220008000a00 */
[----:B---3--:R-:W3:Y:S04]  /*39210*/  LDL.LU.64 R72, [R1+0x450] ;  /* 0x0004500001487983 */ /* 0x008ee80000300a00 */
[----:B------:R-:W5:Y:S04]  /*39220*/  LDL.LU R79, [R1+0x46c] ;  /* 0x00046c00014f7983 */ /* 0x000f680000300800 */
[----:B-1----:R1:W-:Y:S04]  /*39230*/  STL [R1+0xf68], R66 ;  /* 0x000f684201007387 */ /* 0x0023e80000100800 */
[----:B-1----:R-:W3:Y:S04]  /*39240*/  LDL.LU R66, [R1+0x2d0] ;  /* 0x0002d00001427983 */ /* 0x002ee80000300800 */
[----:B------:R1:W-:Y:S04]  /*39250*/  STL [R1+0xf64], R67 ;  /* 0x000f644301007387 */ /* 0x0003e80000100800 */
[----:B-1----:R-:W0:Y:S04]  /*39260*/  LDL.LU R67, [R1+0x2d4] ;  /* 0x0002d40001437983 */ /* 0x002e280000300800 */
[----:B--2---:R1:W-:Y:S01]  /*39270*/  @P5 STG.E.U8 desc[UR20][R88.64], R92 ;  /* 0x0000005c58005986 */ /* 0x0043e2000c101114 */
[----:B------:R-:W-:Y:S01]  /*39280*/  ISETP.GE.AND P5, PT, R0, UR15, PT ;  /* 0x0000000f00007c0c */ /* 0x000fe2000bfa6270 */
[----:B------:R-:W2:Y:S02]  /*39290*/  LDCU.64 UR14, c[0x0][0x398] ;  /* 0x00007300ff0e77ac */ /* 0x000ea40008000a00 */
[----:B-1----:R-:W2:Y:S01]  /*392a0*/  LDL.LU.64 R88, [R1+0x438] ;  /* 0x0004380001587983 */ /* 0x002ea20000300a00 */
[----:B0-----:R-:W-:Y:S01]  /*392b0*/  ISETP.LT.AND P5, PT, R67, UR4, !P5 ;  /* 0x0000000443007c0c */ /* 0x001fe2000efa1270 */
[----:B------:R-:W0:-:S12]  /*392c0*/  LDCU UR4, c[0x0][0x39c] ;  /* 0x00007380ff0477ac */ /* 0x000e180008000800 */
[----:B------:R1:W-:Y:S01]  /*392d0*/  @P5 STG.E.U8 desc[UR20][R68.64], R84 ;  /* 0x0000005444005986 */ /* 0x0003e2000c101114 */
[----:B---3--:R-:W-:Y:S01]  /*392e0*/  ISETP.LT.AND P5, PT, R66, UR6, !P0 ;  /* 0x0000000642007c0c */ /* 0x008fe2000c7a1270 */
[----:B------:R-:W3:Y:S01]  /*392f0*/  LDCU UR6, c[0x0][0x398] ;  /* 0x00007300ff0677ac */ /* 0x000ee20008000800 */
[----:B-1----:R-:W-:Y:S02]  /*39300*/  PRMT R68, R92, 0x9910, RZ ;  /* 0x000099105c447816 */ /* 0x002fe400000000ff */
[----:B------:R-:W3:Y:S02]  /*39310*/  LDL.LU.64 R92, [R1+0x430] ;  /* 0x00043000015c7983 */ /* 0x000ee40000300a00 */
[----:B------:R-:W-:-:S07]  /*39320*/  SHF.R.S32.HI R68, RZ, 0x8, R68 ;  /* 0x00000008ff447819 */ /* 0x000fce0000011444 */
[----:B------:R1:W-:Y:S04]  /*39330*/  @P5 STG.E.U8 desc[UR20][R72.64], R68 ;  /* 0x0000004448005986 */ /* 0x0003e8000c101114 */
[----:B-1----:R-:W3:Y:S01]  /*39340*/  LDL.LU.64 R72, [R1+0x428] ;  /* 0x0004280001487983 */ /* 0x002ee20000300a00 */
[----:B------:R-:W-:Y:S01]  /*39350*/  VIADD R68, R0, 0x6 ;  /* 0x0000000600447836 */ /* 0x000fe20000000000 */
[----:B------:R-:W-:Y:S01]  /*39360*/  ISETP.LT.AND P0, PT, R67, UR12, !P0 ;  /* 0x0000000c43007c0c */ /* 0x000fe2000c701270 */
[----:B------:R-:W1:Y:S03]  /*39370*/  LDCU UR12, c[0x0][0x398] ;  /* 0x00007300ff0c77ac */ /* 0x000e660008000800 */
[----:B0-----:R-:W-:Y:S01]  /*39380*/  ISETP.GE.AND P5, PT, R68, UR4, PT ;  /* 0x0000000444007c0c */ /* 0x001fe2000bfa6270 */
[----:B------:R-:W0:Y:S01]  /*39390*/  LDCU UR4, c[0x0][0x39c] ;  /* 0x00007380ff0477ac */ /* 0x000e220008000800 */
[----:B------:R-:W-:-:S02]  /*393a0*/  PRMT R68, R84, 0x9910, RZ ;  /* 0x0000991054447816 */ /* 0x000fc400000000ff */
[----:B-----5:R-:W-:Y:S01]  /*393b0*/  PRMT R70, R79, 0x9910, RZ ;  /* 0x000099104f467816 */ /* 0x020fe200000000ff */
[----:B------:R-:W5:Y:S01]  /*393c0*/  LDL.LU.64 R84, [R1+0x420] ;  /* 0x0004200001547983 */ /* 0x000f620000300a00 */
[----:B------:R-:W-:-:S05]  /*393d0*/  SHF.R.S32.HI R68, RZ, 0x8, R68 ;  /* 0x00000008ff447819 */ /* 0x000fca0000011444 */
[----:B------:R0:W-:Y:S01]  /*393e0*/  @P0 STG.E.U8 desc[UR20][R80.64], R68 ;  /* 0x0000004450000986 */ /* 0x0001e2000c101114 */
[----:B----4-:R-:W-:Y:S01]  /*393f0*/  ISETP.LT.AND P0, PT, R66, UR10, !P3 ;  /* 0x0000000a42007c0c */ /* 0x010fe2000df01270 */
[----:B------:R-:W4:Y:S01]  /*39400*/  LDCU UR10, c[0x0][0x398] ;  /* 0x00007300ff0a77ac */ /* 0x000f220008000800 */
[----:B------:R-:W-:Y:S02]  /*39410*/  ISETP.LT.AND P3, PT, R67, UR16, !P3 ;  /* 0x0000001043007c0c */ /* 0x000fe4000df61270 */
[----:B------:R-:W-:Y:S01]  /*39420*/  SHF.R.S32.HI R70, RZ, 0x8, R70 ;  /* 0x00000008ff467819 */ /* 0x000fe20000011446 */
[----:B------:R-:W1:Y:S01]  /*39430*/  LDCU UR16, c[0x0][0x398] ;  /* 0x00007300ff1077ac */ /* 0x000e620008000800 */
[----:B0-----:R-:W-:Y:S01]  /*39440*/  VIADD R68, R0, 0x7 ;  /* 0x0000000700447836 */ /* 0x001fe20000000000 */
[----:B------:R-:W5:Y:S06]  /*39450*/  LDL.LU R80, [R1+0x470] ;  /* 0x0004700001507983 */ /* 0x000f6c0000300800 */
[----:B------:R0:W-:Y:S01]  /*39460*/  @P0 STG.E.U8 desc[UR20][R76.64], R79 ;  /* 0x0000004f4c000986 */ /* 0x0001e2000c101114 */
[----:B------:R-:W-:Y:S01]  /*39470*/  ISETP.GE.AND P0, PT, R68, UR4, PT ;  /* 0x0000000444007c0c */ /* 0x000fe2000bf06270 */
[----:B------:R-:W1:Y:S02]  /*39480*/  LDCU UR4, c[0x0][0x39c] ;  /* 0x00007380ff0477ac */ /* 0x000e640008000800 */
[----:B------:R-:W4:Y:S01]  /*39490*/  LDL.LU.64 R68, [R1+0x418] ;  /* 0x0004180001447983 */ /* 0x000f220000300a00 */
[----:B0-----:R-:W-:-:S04]  /*394a0*/  PRMT R76, R71, 0x9910, RZ ;  /* 0x00009910474c7816 */ /* 0x001fc800000000ff */
[----:B------:R-:W-:Y:S01]  /*394b0*/  SHF.R.S32.HI R76, RZ, 0x8, R76 ;  /* 0x00000008ff4c7819 */ /* 0x000fe2000001144c */
[----:B--2---:R0:W-:Y:S01]  /*394c0*/  @P3 STG.E.U8 desc[UR20][R88.64], R71 ;  /* 0x0000004758003986 */ /* 0x0041e2000c101114 */
[----:B------:R-:W-:Y:S01]  /*394d0*/  ISETP.LT.AND P3, PT, R66, UR14, !P4 ;  /* 0x0000000e42007c0c */ /* 0x000fe2000e761270 */
[C---:B------:R-:W-:Y:S01]  /*394e0*/  VIADD R79, R0.reuse, 0x9 ;  /* 0x00000009004f7836 */ /* 0x040fe20000000000 */
[----:B------:R-:W-:Y:S01]  /*394f0*/  ISETP.LT.AND P4, PT, R67, UR22, !P4 ;  /* 0x0000001643007c0c */ /* 0x000fe2000e781270 */
[----:B------:R-:W2:Y:S01]  /*39500*/  LDCU UR14, c[0x0][0x398] ;  /* 0x00007300ff0e77ac */ /* 0x000ea20008000800 */
[----:B0-----:R-:W2:Y:S09]  /*39510*/  LDL.LU.64 R88, [R1+0x410] ;  /* 0x0004100001587983 */ /* 0x001eb20000300a00 */
[----:B---3--:R0:W-:Y:S02]  /*39520*/  @P3 STG.E.U8 desc[UR20][R92.64], R70 ;  /* 0x000000465c003986 */ /* 0x0081e4000c101114 */
[----:B0-----:R-:W-:-:S05]  /*39530*/  VIADD R70, R0, 0x8 ;  /* 0x0000000800467836 */ /* 0x001fca0000000000 */
[----:B-1----:R-:W-:Y:S01]  /*39540*/  ISETP.GE.AND P3, PT, R70, UR4, PT ;  /* 0x0000000446007c0c */ /* 0x002fe2000bf66270 */
[----:B------:R-:W0:Y:S01]  /*39550*/  LDCU UR4, c[0x0][0x39c] ;  /* 0x00007380ff0477ac */ /* 0x000e220008000800 */
[----:B------:R-:W3:Y:S04]  /*39560*/  LDL.LU.64 R70, [R1+0x408] ;  /* 0x0004080001467983 */ /* 0x000ee80000300a00 */
[----:B------:R-:W2:Y:S04]  /*39570*/  LDL.LU R92, [R1+0x474] ;  /* 0x00047400015c7983 */ /* 0x000ea80000300800 */
[----:B------:R1:W-:Y:S04]  /*39580*/  @P4 STG.E.U8 desc[UR20][R72.64], R76 ;  /* 0x0000004c48004986 */ /* 0x0003e8000c101114 */
[----:B-1----:R-:W4:Y:S01]  /*39590*/  LDL.LU.64 R72, [R1+0x1010] ;  /* 0x0010100001487983 */ /* 0x002f220000300a00 */
[C---:B------:R-:W-:Y:S01]  /*395a0*/  ISETP.LT.AND P4, PT, R66.reuse, UR18, !P6 ;  /* 0x0000001242007c0c */ /* 0x040fe2000f781270 */
[----:B------:R-:W1:Y:S01]  /*395b0*/  LDCU UR18, c[0x0][0x398] ;  /* 0x00007300ff1277ac */ /* 0x000e620008000800 */
[----:B------:R-:W-:Y:S01]  /*395c0*/  ISETP.LT.AND P6, PT, R67, UR26, !P6 ;  /* 0x0000001a43007c0c */ /* 0x000fe2000f7c1270 */
[----:B------:R-:W2:Y:S10]  /*395d0*/  LDL.LU.64 R76, [R1+0x400] ;  /* 0x00040000014c7983 */ /* 0x000eb40000300a00 */
[----:B-----5:R5:W-:Y:S01]  /*395e0*/  @P4 STG.E.U8 desc[UR20][R84.64], R80 ;  /* 0x0000005054004986 */ /* 0x020be2000c101114 */
[----:B0-----:R-:W-:Y:S01]  /*395f0*/  ISETP.GE.AND P4, PT, R79, UR4, PT ;  /* 0x000000044f007c0c */ /* 0x001fe2000bf86270 */
[----:B------:R-:W0:Y:S02]  /*39600*/  LDCU UR4, c[0x0][0x39c] ;  /* 0x00007380ff0477ac */ /* 0x000e240008000800 */
[----:B-----5:R-:W5:Y:S04]  /*39610*/  LDL.LU.64 R84, [R1+0x3f8] ;  /* 0x0003f80001547983 */ /* 0x020f680000300a00 */
[----:B----4-:R4:W-:Y:S01]  /*39620*/  @P6 STG.E.U8 desc[UR20][R68.64], R73 ;  /* 0x0000004944006986 */ /* 0x0109e2000c101114 */
[----:B------:R-:W-:-:S02]  /*39630*/  ISETP.LT.AND P6, PT, R66, UR24, !P2 ;  /* 0x0000001842007c0c */ /* 0x000fc4000d7c1270 */
[----:B------:R-:W-:Y:S02]  /*39640*/  ISETP.LT.AND P2, PT, R67, UR30, !P2 ;  /* 0x0000001e43007c0c */ /* 0x000fe4000d741270 */
[----:B----4-:R-:W-:Y:S02]  /*39650*/  PRMT R68, R80, 0x9910, RZ ;  /* 0x0000991050447816 */ /* 0x010fe400000000ff */
[----:B------:R-:W4:Y:S02]  /*39660*/  LDL.LU.64 R80, [R1+0x3f0] ;  /* 0x0003f00001507983 */ /* 0x000f240000300a00 */
[----:B------:R-:W-:Y:S01]  /*39670*/  SHF.R.S32.HI R69, RZ, 0x8, R68 ;  /* 0x00000008ff457819 */ /* 0x000fe20000011444 */
[----:B------:R-:W-:-:S04]  /*39680*/  VIADD R68, R0, 0xa ;  /* 0x0000000a00447836 */ /* 0x000fc80000000000 */
[----:B--2---:R2:W-:Y:S01]  /*39690*/  @P6 STG.E.U8 desc[UR20][R88.64], R69 ;  /* 0x0000004558006986 */ /* 0x0045e2000c101114 */
[----:B0-----:R-:W-:Y:S01]  /*396a0*/  ISETP.GE.AND P6, PT, R68, UR4, PT ;  /* 0x0000000444007c0c */ /* 0x001fe2000bfc6270 */
[----:B------:R-:W0:Y:S01]  /*396b0*/  LDCU UR4, c[0x0][0x39c] ;  /* 0x00007380ff0477ac */ /* 0x000e220008000800 */
[----:B------:R-:W-:-:S04]  /*396c0*/  PRMT R68, R73, 0x9910, RZ ;  /* 0x0000991049447816 */ /* 0x000fc800000000ff */
[----:B------:R-:W-:Y:S01]  /*396d0*/  SHF.R.S32.HI R68, RZ, 0x8, R68 ;  /* 0x00000008ff447819 */ /* 0x000fe20000011444 */
[----:B--2---:R-:W2:Y:S04]  /*396e0*/  LDL.LU.64 R88, [R1+0x3e8] ;  /* 0x0003e80001587983 */ /* 0x004ea80000300a00 */
[----:B---3--:R3:W-:Y:S04]  /*396f0*/  @P2 STG.E.U8 desc[UR20][R70.64], R68 ;  /* 0x0000004446002986 */ /* 0x0087e8000c101114 */
[----:B---3--:R-:W5:Y:S04]  /*39700*/  LDL.LU R70, [R1+0x1008] ;  /* 0x0010080001467983 */ /* 0x008f680000300800 */
[----:B------:R-:W3:Y:S04]  /*39710*/  LDL.LU.64 R68, [R1+0x3e0] ;  /* 0x0003e00001447983 */ /* 0x000ee80000300a00 */
[----:B------:R-:W3:Y:S01]  /*39720*/  LDL.LU R79, [R1+0x478] ;  /* 0x00047800014f7983 */ /* 0x000ee20000300800 */
[----:B------:R-:W-:Y:S01]  /*39730*/  ISETP.LT.AND P2, PT, R66, UR32, !P5 ;  /* 0x0000002042007c0c */ /* 0x000fe2000ef41270 */
[----:B------:R-:W-:-:S12]  /*39740*/  VIADD R71, R0, 0xb ;  /* 0x0000000b00477836 */ /* 0x000fd80000000000 */
[----:B------:R1:W-:Y:S01]  /*39750*/  @P2 STG.E.U8 desc[UR20][R76.64], R92 ;  /* 0x0000005c4c002986 */ /* 0x0003e2000c101114 */
[----:B0-----:R-:W-:Y:S01]  /*39760*/  ISETP.GE.AND P2, PT, R71, UR4, PT ;  /* 0x0000000447007c0c */ /* 0x001fe2000bf46270 */
[----:B------:R-:W0:Y:S02]  /*39770*/  LDCU UR4, c[0x0][0x398] ;  /* 0x00007300ff0477ac */ /* 0x000e240008000800 */
[----:B-1----:R-:W2:Y:S01]  /*39780*/  LDL.LU.64 R76, [R1+0x3d8] ;  /* 0x0003d800014c7983 */ /* 0x002ea20000300a00 */
[----:B0-----:R-:W-:Y:S01]  /*39790*/  ISETP.LT.AND P5, PT, R67, UR4, !P5 ;  /* 0x0000000443007c0c */ /* 0x001fe2000efa1270 */
[----:B------:R-:W0:Y:S01]  /*397a0*/  LDCU UR4, c[0x0][0x39c] ;  /* 0x00007380ff0477ac */ /* 0x000e220008000800 */
[----:B------:R-:W-:Y:S02]  /*397b0*/  PRMT R71, R92, 0x9910, RZ ;  /* 0x000099105c477816 */ /* 0x000fe400000000ff */
[----:B------:R-:W2:Y:S02]  /*397c0*/  LDL.LU.64 R92, [R1+0x3d0] ;  /* 0x0003d000015c7983 */ /* 0x000ea40000300a00 */
[----:B------:R-:W-:Y:S01]  /*397d0*/  SHF.R.S32.HI R73, RZ, 0x8, R71 ;  /* 0x00000008ff497819 */ /* 0x000fe20000011447 */
[----:B------:R-:W-:-:S06]  /*397e0*/  VIADD R71, R0, 0xc ;  /* 0x0000000c00477836 */ /* 0x000fcc0000000000 */
[----:B-----5:R1:W-:Y:S01]  /*397f0*/  @P5 STG.E.U8 desc[UR20][R84.64], R70 ;  /* 0x0000004654005986 */ /* 0x0203e2000c101114 */
[----:B------:R-:W-:Y:S01]  /*39800*/  ISETP.LT.AND P5, PT, R66, UR6, !P0 ;  /* 0x0000000642007c0c */ /* 0x000fe2000c7a1270 */
[----:B------:R-:W5:Y:S01]  /*39810*/  LDCU UR6, c[0x0][0x398] ;  /* 0x00007300ff0677ac */ /* 0x000f620008000800 */
[----:B-1----:R-:W-:Y:S01]  /*39820*/  PRMT R70, R70, 0x9910, RZ ;  /* 0x0000991046467816 */ /* 0x002fe200000000ff */
[----:B------:R-:W3:Y:S10]  /*39830*/  LDL.LU.64 R84, [R1+0x3c8] ;  /* 0x0003c80001547983 */ /* 0x000ef40000300a00 */
[----:B----4-:R1:W-:Y:S01]  /*39840*/  @P5 STG.E.U8 desc[UR20][R80.64], R73 ;  /* 0x0000004950005986 */ /* 0x0103e2000c101114 */
[----:B0-----:R-:W-:Y:S01]  /*39850*/  ISETP.GE.AND P5, PT, R71, UR4, PT ;  /* 0x0000000447007c0c */ /* 0x001fe2000bfa6270 */
[----:B------:R-:W0:Y:S01]  /*39860*/  LDCU UR4, c[0x0][0x398] ;  /* 0x00007300ff0477ac */ /* 0x000e220008000800 */
[----:B------:R-:W-:Y:S01]  /*39870*/  SHF.R.S32.HI R70, RZ, 0x8, R70 ;  /* 0x00000008ff467819 */ /* 0x000fe20000011446 */
[----:B-1----:R-:W4:Y:S01]  /*39880*/  LDL.LU R80, [R1+0x47c] ;  /* 0x00047c0001507983 */ /* 0x002f220000300800 */
[----:B0-----:R-:W-:Y:S01]  /*39890*/  ISETP.LT.AND P0, PT, R67, UR4, !P0 ;  /* 0x0000000443007c0c */ /* 0x001fe2000c701270 */
[----:B------:R-:W0:-:S12]  /*398a0*/  LDCU UR4, c[0x0][0x39c] ;  /* 0x00007380ff0477ac */ /* 0x000e180008000800 */
[----:B--2---:R1:W-:Y:S01]  /*398b0*/  @P0 STG.E.U8 desc[UR20][R88.64], R70 ;  /* 0x0000004658000986 */ /* 0x0043e2000c101114 */
[----:B-----5:R-:W-:Y:S01]  /*398c0*/  ISETP.LT.AND P0, PT, R66, UR6, !P3 ;  /* 0x0000000642007c0c */ /* 0x020fe2000df01270 */
[----:B------:R-:W2:Y:S02]  /*398d0*/  LDCU UR6, c[0x0][0x398] ;  /* 0x00007300ff0677ac */ /* 0x000ea40008000800 */
[----:B-1----:R-:W4:Y:S10]  /*398e0*/  LDL.LU.64 R88, [R1+0x3c0] ;  /* 0x0003c00001587983 */ /* 0x002f340000300a00 */
[----:B---3--:R1:W-:Y:S04]  /*398f0*/  @P0 STG.E.U8 desc[UR20][R68.64], R79 ;  /* 0x0000004f44000986 */ /* 0x0083e8000c101114 */
[----:B-1----:R-:W3:Y:S01]  /*39900*/  LDL.LU.64 R68, [R1+0x1000] ;  /* 0x0010000001447983 */ /* 0x002ee20000300a00 */
[----:B------:R-:W-:-:S05]  /*39910*/  VIADD R70, R0, 0xd ;  /* 0x0000000d00467836 */ /* 0x000fca0000000000 */
[----:B0-----:R-:W-:Y:S01]  /*39920*/  ISETP.GE.AND P0, PT, R70, UR4, PT ;  /* 0x0000000446007c0c */ /* 0x001fe2000bf06270 */
[----:B------:R-:W0:Y:S01]  /*39930*/  LDCU UR4, c[0x0][0x398] ;  /* 0x00007300ff0477ac */ /* 0x000e220008000800 */
[----:B------:R-:W5:Y:S01]  /*39940*/  LDL.LU.64 R70, [R1+0x3b8] ;  /* 0x0003b80001467983 */ /* 0x000f620000300a00 */
[----:B0-----:R-:W-:Y:S01]  /*39950*/  ISETP.LT.AND P3, PT, R67, UR4, !P3 ;  /* 0x0000000443007c0c */ /* 0x001fe2000df61270 */
[----:B------:R-:W0:Y:S01]  /*39960*/  LDCU UR4, c[0x0][0x39c] ;  /* 0x00007380ff0477ac */ /* 0x000e220008000800 */
[----:B------:R-:W-:-:S04]  /*39970*/  PRMT R73, R79, 0x9910, RZ ;  /* 0x000099104f497816 */ /* 0x000fc800000000ff */
[----:B------:R-:W-:Y:S01]  /*39980*/  SHF.R.S32.HI R79, RZ, 0x8, R73 ;  /* 0x00000008ff4f7819 */ /* 0x000fe20000011449 */
[----:B------:R-:W-:-:S06]  /*39990*/  VIADD R73, R0, 0xe ;  /* 0x0000000e00497836 */ /* 0x000fcc0000000000 */
[----:B---3--:R1:W-:Y:S04]  /*399a0*/  @P3 STG.E.U8 desc[UR20][R76.64], R69 ;  /* 0x000000454c003986 */ /* 0x0083e8000c101114 */
[----:B-1----:R-:W3:Y:S01]  /*399b0*/  LDL.LU.64 R76, [R1+0x3b0] ;  /* 0x0003b000014c7983 */ /* 0x002ee20000300a00 */
[----:B--2---:R-:W-:Y:S01]  /*399c0*/  ISETP.LT.AND P3, PT, R66, UR6, !P4 ;  /* 0x0000000642007c0c */ /* 0x004fe2000e761270 */
[----:B------:R-:W1:-:S12]  /*399d0*/  LDCU UR6, c[0x0][0x398] ;  /* 0x00007300ff0677ac */ /* 0x000e580008000800 */
[----:B------:R2:W-:Y:S04]  /*399e0*/  @P3 STG.E.U8 desc[UR20][R92.64], R79 ;  /* 0x0000004f5c003986 */ /* 0x0005e8000c101114 */
[----:B--2---:R-:W2:Y:S01]  /*399f0*/  LDL.LU.64 R92, [R1+0x3a8] ;  /* 0x0003a800015c7983 */ /* 0x004ea20000300a00 */
[----:B0-----:R-:W-:Y:S01]  /*39a00*/  ISETP.GE.AND P3, PT, R73, UR4, PT ;  /* 0x0000000449007c0c */ /* 0x001fe2000bf66270 */
[----:B------:R-:W0:Y:S01]  /*39a10*/  LDCU UR4, c[0x0][0x398] ;  /* 0x00007300ff0477ac */ /* 0x000e220008000800 */
[----:B------:R-:W-:-:S04]  /*39a20*/  PRMT R69, R69, 0x9910, RZ ;  /* 0x0000991045457816 */ /* 0x000fc800000000ff */
[----:B------:R-:W-:Y:S02]  /*39a30*/  SHF.R.S32.HI R69, RZ, 0x8, R69 ;  /* 0x00000008ff457819 */ /* 0x000fe40000011445 */
[----:B0-----:R-:W-:Y:S01]  /*39a40*/  ISETP.LT.AND P4, PT, R67, UR4, !P4 ;  /* 0x0000000443007c0c */ /* 0x001fe2000e781270 */
[----:B------:R-:W0:-:S12]  /*39a50*/  LDCU UR4, c[0x0][0x39c] ;  /* 0x00007380ff0477ac */ /* 0x000e180008000800 */
[----:B------:R0:W-:Y:S01]  /*39a60*/  @P4 STG.E.U8 desc[UR20][R84.64], R69 ;  /* 0x0000004554004986 */ /* 0x0001e2000c101114 */
[----:B-1----:R-:W-:Y:S01]  /*39a70*/  ISETP.LT.AND P4, PT, R66, UR6, !P6 ;  /* 0x0000000642007c0c */ /* 0x002fe2000f781270 */
[----:B------:R-:W1:Y:S01]  /*39a80*/  LDCU UR6, c[0x0][0x398] ;  /* 0x00007300ff0677ac */ /* 0x000e620008000800 */
[----:B0-----:R-:W-:Y:S01]  /*39a90*/  VIADD R69, R0, 0xf ;  /* 0x0000000f00457836 */ /* 0x001fe20000000000 */
[----:B------:R-:W2:Y:S10]  /*39aa0*/  LDL.LU.64 R84, [R1+0x3a0] ;  /* 0x0003a00001547983 */ /* 0x000eb40000300a00 */
[----:B----4-:R0:W-:Y:S01]  /*39ab0*/  @P4 STG.E.U8 desc[UR20][R88.64], R80 ;  /* 0x0000005058004986 */ /* 0x0101e2000c101114 */
[----:B------:R-:W-:Y:S01]  /*39ac0*/  ISETP.GE.AND P4, PT, R69, UR4, PT ;  /* 0x0000000445007c0c */ /* 0x000fe2000bf86270 */
[----:B------:R-:W4:Y:S02]  /*39ad0*/  LDCU UR4, c[0x0][0x398] ;  /* 0x00007300ff0477ac */ /* 0x000f240008000800 */
[----:B0-----:R-:W2:Y:S01]  /*39ae0*/  LDL.LU.64 R88, [R1+0x398] ;  /* 0x0003980001587983 */ /* 0x001ea20000300a00 */
[----:B----4-:R-:W-:Y:S01]  /*39af0*/  ISETP.LT.AND P6, PT, R67, UR4, !P6 ;  /* 0x0000000443007c0c */ /* 0x010fe2000f7c1270 */
[----:B------:R-:W0:Y:S01]  /*39b00*/  LDCU UR4, c[0x0][0x39c] ;  /* 0x00007380ff0477ac */ /* 0x000e220008000800 */
[----:B------:R-:W-:-:S11]  /*39b10*/  PRMT R69, R80, 0x9910, RZ ;  /* 0x0000991050457816 */ /* 0x000fd600000000ff */
[----:B-----5:R4:W-:Y:S01]  /*39b20*/  @P6 STG.E.U8 desc[UR20][R70.64], R68 ;  /* 0x0000004446006986 */ /* 0x0209e2000c101114 */
[----:B-1----:R-:W-:Y:S01]  /*39b30*/  ISETP.LT.AND P6, PT, R66, UR6, !P2 ;  /* 0x0000000642007c0c */ /* 0x002fe2000d7c1270 */
[----:B------:R-:W1:Y:S01]  /*39b40*/  LDCU UR6, c[0x0][0x398] ;  /* 0x00007300ff0677ac */ /* 0x000e620008000800 */
[----:B------:R-:W-:Y:S01]  /*39b50*/  SHF.R.S32.HI R73, RZ, 0x8, R69 ;  /* 0x00000008ff497819 */ /* 0x000fe20000011445 */
[----:B------:R-:W-:Y:S01]  /*39b60*/  VIADD R69, R0, 0x10 ;  /* 0x0000001000457836 */ /* 0x000fe20000000000 */
[----:B----4-:R-:W-:Y:S01]  /*39b70*/  PRMT R68, R68, 0x9910, RZ ;  /* 0x0000991044447816 */ /* 0x010fe200000000ff */
[----:B------:R-:W4:Y:S03]  /*39b80*/  LDL.LU.64 R70, [R1+0xff8] ;  /* 0x000ff80001467983 */ /* 0x000f260000300a00 */
[----:B------:R-:W-:Y:S01]  /*39b90*/  SHF.R.S32.HI R68, RZ, 0x8, R68 ;  /* 0x00000008ff447819 */ /* 0x000fe20000011444 */
[----:B------:R-:W5:Y:S04]  /*39ba0*/  LDL.LU.64 R80, [R1+0x390] ;  /* 0x0003900001507983 */ /* 0x000f680000300a00 */
[----:B---3--:R3:W-:Y:S01]  /*39bb0*/  @P6 STG.E.U8 desc[UR20][R76.64], R73 ;  /* 0x000000494c006986 */ /* 0x0087e2000c101114 */
[----:B0-----:R-:W-:Y:S01]  /*39bc0*/  ISETP.GE.AND P6, PT, R69, UR4, PT ;  /* 0x0000000445007c0c */ /* 0x001fe2000bfc6270 */
[----:B------:R-:W0:Y:S02]  /*39bd0*/  LDCU UR4, c[0x0][0x398] ;  /* 0x00007300ff0477ac */ /* 0x000e240008000800 */
[----:B---3--:R-:W3:Y:S01]  /*39be0*/  LDL.LU.64 R76, [R1+0x388] ;  /* 0x00038800014c7983 */ /* 0x008ee20000300a00 */
[----:B0-----:R-:W-:Y:S01]  /*39bf0*/  ISETP.LT.AND P2, PT, R67, UR4, !P2 ;  /* 0x0000000443007c0c */ /* 0x001fe2000d741270 */
[----:B------:R-:W0:-:S12]  /*39c00*/  LDCU UR4, c[0x0][0x39c] ;  /* 0x00007380ff0477ac */ /* 0x000e180008000800 */
[----:B--2---:R2:W-:Y:S04]  /*39c10*/  @P2 STG.E.U8 desc[UR20][R92.64], R68 ;  /* 0x000000445c002986 */ /* 0x0045e8000c101114 */
[----:B--2---:R-:W2:Y:S01]  /*39c20*/  LDL.LU R93, [R1+0xff4] ;  /* 0x000ff400015d7983 */ /* 0x004ea20000300800 */
[----:B-1----:R-:W-:Y:S01]  /*39c30*/  ISETP.LT.AND P2, PT, R66, UR6, !P5 ;  /* 0x0000000642007c0c */ /* 0x002fe2000ef41270 */
[----:B------:R-:W-:Y:S01]  /*39c40*/  VIADD R73, R0, 0x11 ;  /* 0x0000001100497836 */ /* 0x000fe20000000000 */
[----:B------:R-:W1:Y:S01]  /*39c50*/  LDCU UR6, c[0x0][0x398] ;  /* 0x00007300ff0677ac */ /* 0x000e620008000800 */
[----:B------:R-:W3:Y:S10]  /*39c60*/  LDL.LU.64 R68, [R1+0x380] ;  /* 0x0003800001447983 */ /* 0x000ef40000300a00 */
[----:B--2---:R2:W-:Y:S01]  /*39c70*/  @P2 STG.E.U8 desc[UR20][R84.64], R93 ;  /* 0x0000005d54002986 */ /* 0x0045e2000c101114 */
[----:B0-----:R-:W-:Y:S01]  /*39c80*/  ISETP.GE.AND P2, PT, R73, UR4, PT ;  /* 0x0000000449007c0c */ /* 0x001fe2000bf46270 */
[----:B------:R-:W0:Y:S02]  /*39c90*/  LDCU UR4, c[0x0][0x398] ;  /* 0x00007300ff0477ac */ /* 0x000e240008000800 */
[----:B--2---:R-:W2:Y:S01]  /*39ca0*/  LDL.LU.64 R84, [R1+0x378] ;  /* 0x0003780001547983 */ /* 0x004ea20000300a00 */
[----:B0-----:R-:W-:Y:S01]  /*39cb0*/  ISETP.LT.AND P5, PT, R67, UR4, !P5 ;  /* 0x0000000443007c0c */ /* 0x001fe2000efa1270 */
[----:B------:R-:W0:-:S12]  /*39cc0*/  LDCU UR4, c[0x0][0x39c] ;  /* 0x00007380ff0477ac */ /* 0x000e180008000800 */
[----:B------:R0:W-:Y:S04]  /*39cd0*/  @P5 STG.E.U8 desc[UR20][R88.64], R72 ;  /* 0x0000004858005986 */ /* 0x0001e8000c101114 */
[----:B0-----:R-:W2:Y:S01]  /*39ce0*/  LDL.LU R89, [R1+0xff0] ;  /* 0x000ff00001597983 */ /* 0x001ea20000300800 */
[----:B------:R-:W-:-:S03]  /*39cf0*/  PRMT R73, R93, 0x9910, RZ ;  /* 0x000099105d497816 */ /* 0x000fc600000000ff */
[----:B------:R-:W4:Y:S01]  /*39d00*/  LDL.LU.64 R92, [R1+0x370] ;  /* 0x00037000015c7983 */ /* 0x000f220000300a00 */
[----:B-1----:R-:W-:Y:S01]  /*39d10*/  ISETP.LT.AND P5, PT, R66, UR6, !P0 ;  /* 0x0000000642007c0c */ /* 0x002fe2000c7a1270 */
[----:B------:R-:W0:Y:S01]  /*39d20*/  LDCU UR6, c[0x0][0x398] ;  /* 0x00007300ff0677ac */ /* 0x000e220008000800 */
[----:B------:R-:W-:Y:S01]  /*39d30*/  SHF.R.S32.HI R79, RZ, 0x8, R73 ;  /* 0x00000008ff4f7819 */ /* 0x000fe20000011449 */
[----:B------:R-:W-:-:S10]  /*39d40*/  VIADD R73, R0, 0x12 ;  /* 0x0000001200497836 */ /* 0x000fd40000000000 */
[----:B-----5:R1:W-:Y:S01]  /*39d50*/  @P5 STG.E.U8 desc[UR20][R80.64], R79 ;  /* 0x0000004f50005986 */ /* 0x0203e2000c101114 */
[----:B------:R-:W-:Y:S01]  /*39d60*/  ISETP.GE.AND P5, PT, R73, UR4, PT ;  /* 0x0000000449007c0c */ /* 0x000fe2000bfa6270 */
[----:B------:R-:W5:Y:S01]  /*39d70*/  LDCU UR4, c[0x0][0x398] ;  /* 0x00007300ff0477ac */ /* 0x000f620008000800 */
[----:B------:R-:W-:-:S04]  /*39d80*/  PRMT R72, R72, 0x9910, RZ ;  /* 0x0000991048487816 */ /* 0x000fc800000000ff */
[----:B------:R-:W-:Y:S01]  /*39d90*/  SHF.R.S32.HI R72, RZ, 0x8, R72 ;  /* 0x00000008ff487819 */ /* 0x000fe20000011448 */
[----:B-1----:R-:W4:Y:S01]  /*39da0*/  LDL.LU.64 R80, [R1+0x368] ;  /* 0x0003680001507983 */ /* 0x002f220000300a00 */
[----:B-----5:R-:W-:Y:S01]  /*39db0*/  ISETP.LT.AND P0, PT, R67, UR4, !P0 ;  /* 0x0000000443007c0c */ /* 0x020fe2000c701270 */
[----:B------:R-:W1:-:S12]  /*39dc0*/  LDCU UR4, c[0x0][0x39c] ;  /* 0x00007380ff0477ac */ /* 0x000e580008000800 */
[----:B---3--:R3:W-:Y:S01]  /*39dd0*/  @P0 STG.E.U8 desc[UR20][R76.64], R72 ;  /* 0x000000484c000986 */ /* 0x0087e2000c101114 */
[----:B0-----:R-:W-:Y:S01]  /*39de0*/  ISETP.LT.AND P0, PT, R66, UR6, !P3 ;  /* 0x0000000642007c0c */ /* 0x001fe2000df01270 */
[----:B------:R-:W0:Y:S01]  /*39df0*/  LDCU UR6, c[0x0][0x398] ;  /* 0x00007300ff0677ac */ /* 0x000e220008000800 */
[----:B---3--:R-:W-:Y:S01]  /*39e00*/  VIADD R72, R0, 0x13 ;  /* 0x0000001300487836 */ /* 0x008fe20000000000 */
[----:B------:R-:W3:Y:S10]  /*39e10*/  LDL.LU.64 R76, [R1+0x360] ;  /* 0x00036000014c7983 */ /* 0x000ef40000300a00 */
[----:B--2---:R2:W-:Y:S01]  /*39e20*/  @P0 STG.E.U8 desc[UR20][R68.64], R89 ;  /* 0x0000005944000986 */ /* 0x0045e2000c101114 */
[----:B-1----:R-:W-:Y:S01]  /*39e30*/  ISETP.GE.AND P0, PT, R72, UR4, PT ;  /* 0x0000000448007c0c */ /* 0x002fe2000bf06270 */
[----:B------:R-:W1:Y:S01]  /*39e40*/  LDCU UR4, c[0x0][0x398] ;  /* 0x00007300ff0477ac */ /* 0x000e620008000800 */
[----:B------:R-:W-:Y:S01]  /*39e50*/  PRMT R79, R89, 0x9910, RZ ;  /* 0x00009910594f7816 */ /* 0x000fe200000000ff */
[----:B--2---:R-:W2:Y:S04]  /*39e60*/  LDL.LU.64 R68, [R1+0xfe8] ;  /* 0x000fe80001447983 */ /* 0x004ea80000300a00 */
[----:B------:R-:W5:Y:S01]  /*39e70*/  LDL.LU.64 R72, [R1+0x358] ;  /* 0x0003580001487983 */ /* 0x000f620000300a00 */
[----:B-1----:R-:W-:-:S03]  /*39e80*/  ISETP.LT.AND P3, PT, R67, UR4, !P3 ;  /* 0x0000000443007c0c */ /* 0x002fc6000df61270 */
[----:B------:R-:W2:Y:S01]  /*39e90*/  LDL.LU.64 R88, [R1+0x350] ;  /* 0x0003500001587983 */ /* 0x000ea20000300a00 */
[----:B------:R-:W1:Y:S09]  /*39ea0*/  LDCU UR4, c[0x0][0x39c] ;  /* 0x00007380ff0477ac */ /* 0x000e720008000800 */
[----:B------:R1:W-:Y:S01]  /*39eb0*/  @P3 STG.E.U8 desc[UR20][R84.64], R78 ;  /* 0x0000004e54003986 */ /* 0x0003e2000c101114 */
[----:B0-----:R-:W-:Y:S01]  /*39ec0*/  ISETP.LT.AND P3, PT, R66, UR6, !P4 ;  /* 0x0000000642007c0c */ /* 0x001fe2000e761270 */
[----:B------:R-:W0:Y:S01]  /*39ed0*/  LDCU UR6, c[0x0][0x398] ;  /* 0x00007300ff0677ac */ /* 0x000e220008000800 */
[----:B-1----:R-:W-:-:S11]  /*39ee0*/  SHF.R.S32.HI R84, RZ, 0x8, R79 ;  /* 0x00000008ff547819 */ /* 0x002fd6000001144f */
[----:B----4-:R1:W-:Y:S04]  /*39ef0*/  @P3 STG.E.U8 desc[UR20][R92.64], R84 ;  /* 0x000000545c003986 */ /* 0x0103e8000c101114 */
[----:B-1----:R-:W3:Y:S01]  /*39f00*/  LDL.LU R92, [R1+0xfe0] ;  /* 0x000fe000015c7983 */ /* 0x002ee20000300800 */
[----:B------:R-:W-:Y:S01]  /*39f10*/  VIADD R79, R0, 0x14 ;  /* 0x00000014004f7836 */ /* 0x000fe20000000000 */
[----:B------:R-:W-:Y:S02]  /*39f20*/  PRMT R78, R78, 0x9910, RZ ;  /* 0x000099104e4e7816 */ /* 0x000fe400000000ff */
[----:B------:R-:W4:Y:S02]  /*39f30*/  LDL.LU.64 R84, [R1+0x348] ;  /* 0x0003480001547983 */ /* 0x000f240000300a00 */
[----:B------:R-:W-:Y:S01]  /*39f40*/  ISETP.GE.AND P3, PT, R79, UR4, PT ;  /* 0x000000044f007c0c */ /* 0x000fe2000bf66270 */
[----:B------:R-:W1:Y:S01]  /*39f50*/  LDCU UR4, c[0x0][0x398] ;  /* 0x00007300ff0477ac */ /* 0x000e620008000800 */
[----:B------:R-:W-:-:S02]  /*39f60*/  SHF.R.S32.HI R78, RZ, 0x8, R78 ;  /* 0x00000008ff4e7819 */ /* 0x000fc4000001144e */
[----:B-1----:R-:W-:Y:S01]  /*39f70*/  ISETP.LT.AND P4, PT, R67, UR4, !P4 ;  /* 0x0000000443007c0c */ /* 0x002fe2000e781270 */
[----:B------:R-:W1:-:S12]  /*39f80*/  LDCU UR4, c[0x0][0x39c] ;  /* 0x00007380ff0477ac */ /* 0x000e580008000800 */
[----:B------:R1:W-:Y:S01]  /*39f90*/  @P4 STG.E.U8 desc[UR20][R80.64], R78 ;  /* 0x0000004e50004986 */ /* 0x0003e2000c101114 */
[----:B0-----:R-:W-:Y:S01]  /*39fa0*/  ISETP.LT.AND P4, PT, R66, UR6, !P6 ;  /* 0x0000000642007c0c */ /* 0x001fe2000f781270 */
[----:B------:R-:W0:Y:S01]  /*39fb0*/  LDCU UR6, c[0x0][0x398] ;  /* 0x00007300ff0677ac */ /* 0x000e220008000800 */
[----:B-1----:R-:W-:Y:S01]  /*39fc0*/  VIADD R80, R0, 0x15 ;  /* 0x0000001500507836 */ /* 0x002fe20000000000 */
[----:B------:R-:W2:Y:S10]  /*39fd0*/  LDL.LU.64 R78, [R1+0x340] ;  /* 0x00034000014e7983 */ /* 0x000eb40000300a00 */
[----:B---3--:R1:W-:Y:S01]  /*39fe0*/  @P4 STG.E.U8 desc[UR20][R76.64], R92 ;  /* 0x0000005c4c004986 */ /* 0x0083e2000c101114 */
[----:B------:R-:W-:Y:S01]  /*39ff0*/  ISETP.GE.AND P4, PT, R80, UR4, PT ;  /* 0x0000000450007c0c */ /* 0x000fe2000bf86270 */
[----:B------:R-:W3:Y:S02]  /*3a000*/  LDCU UR4, c[0x0][0x398] ;  /* 0x00007300ff0477ac */ /* 0x000ee40008000800 */
[----:B-1----:R-:W4:Y:S04]  /*3a010*/  LDL.LU.64 R76, [R1+0xfd8] ;  /* 0x000fd800014c7983 */ /* 0x002f280000300a00 */
[----:B------:R-:W4:Y:S01]  /*3a020*/  LDL.LU.64 R80, [R1+0x338] ;  /* 0x0003380001507983 */ /* 0x000f220000300a00 */
[----:B---3--:R-:W-:Y:S01]  /*3a030*/  ISETP.LT.AND P6, PT, R67, UR4, !P6 ;  /* 0x0000000443007c0c */ /* 0x008fe2000f7c1270 */
[----:B------:R-:W1:-:S12]  /*3a040*/  LDCU UR4, c[0x0][0x39c] ;  /* 0x00007380ff0477ac */ /* 0x000e580008000800 */
[----:B-----5:R3:W-:Y:S01]  /*3a050*/  @P6 STG.E.U8 desc[UR20][R72.64], R3 ;  /* 0x0000000348006986 */ /* 0x0207e2000c101114 */
[----:B0-----:R-:W-:Y:S01]  /*3a060*/  ISETP.LT.AND P6, PT, R66, UR6, !P2 ;  /* 0x0000000642007c0c */ /* 0x001fe2000d7c1270 */
[----:B------:R-:W0:Y:S01]  /*3a070*/  LDCU UR6, c[0x0][0x398] ;  /* 0x00007300ff0677ac */ /* 0x000e220008000800 */
[----:B---3--:R-:W-:Y:S02]  /*3a080*/  PRMT R72, R92, 0x9910, RZ ;  /* 0x000099105c487816 */ /* 0x008fe400000000ff */
[----:B------:R-:W3:Y:S02]  /*3a090*/  LDL.LU.64 R92, [R1+0x330] ;  /* 0x00033000015c7983 */ /* 0x000ee40000300a00 */
[----:B------:R-:W-:-:S07]  /*3a0a0*/  SHF.R.S32.HI R73, RZ, 0x8, R72 ;  /* 0x00000008ff497819 */ /* 0x000fce0000011448 */
[----:B--2---:R2:W-:Y:S04]  /*3a0b0*/  @P6 STG.E.U8 desc[UR20][R88.64], R73 ;  /* 0x0000004958006986 */ /* 0x0045e8000c101114 */
[----:B--2---:R-:W2:Y:S01]  /*3a0c0*/  LDL.LU R88, [R1+0xfd4] ;  /* 0x000fd40001587983 */ /* 0x004ea20000300800 */
[----:B------:R-:W-:-:S05]  /*3a0d0*/  VIADD R72, R0, 0x16 ;  /* 0x0000001600487836 */ /* 0x000fca0000000000 */
[----:B-1----:R-:W-:Y:S01]  /*3a0e0*/  ISETP.GE.AND P6, PT, R72, UR4, PT ;  /* 0x0000000448007c0c */ /* 0x002fe2000bfc6270 */
[----:B------:R-:W1:Y:S01]  /*3a0f0*/  LDCU UR4, c[0x0][0x398] ;  /* 0x00007300ff0477ac */ /* 0x000e620008000800 */
[----:B------:R-:W-:Y:S01]  /*3a100*/  PRMT R3, R3, 0x9910, RZ ;  /* 0x0000991003037816 */ /* 0x000fe200000000ff */
[----:B------:R-:W5:Y:S03]  /*3a110*/  LDL.LU.64 R72, [R1+0x328] ;  /* 0x0003280001487983 */ /* 0x000f660000300a00 */
[----:B------:R-:W-:Y:S02]  /*3a120*/  SHF.R.S32.HI R3, RZ, 0x8, R3 ;  /* 0x00000008ff037819 */ /* 0x000fe40000011403 */
[----:B-1----:R-:W-:Y:S01]  /*3a130*/  ISETP.LT.AND P2, PT, R67, UR4, !P2 ;  /* 0x0000000443007c0c */ /* 0x002fe2000d741270 */
[----:B------:R-:W1:-:S12]  /*3a140*/  LDCU UR4, c[0x0][0x39c] ;  /* 0x00007380ff0477ac */ /* 0x000e580008000800 */
[----:B----4-:R4:W-:Y:S01]  /*3a150*/  @P2 STG.E.U8 desc[UR20][R84.64], R3 ;  /* 0x0000000354002986 */ /* 0x0109e2000c101114 */
[----:B0-----:R-:W-:Y:S01]  /*3a160*/  ISETP.LT.AND P2, PT, R66, UR6, !P5 ;  /* 0x0000000642007c0c */ /* 0x001fe2000ef41270 */
[----:B------:R-:W0:Y:S01]  /*3a170*/  LDCU UR6, c[0x0][0x398] ;  /* 0x00007300ff0677ac */ /* 0x000e220008000800 */
[----:B----4-:R-:W-:Y:S01]  /*3a180*/  VIADD R3, R0, 0x17 ;  /* 0x0000001700037836 */ /* 0x010fe20000000000 */
[----:B------:R-:W4:Y:S10]  /*3a190*/  LDL.LU.64 R84, [R1+0x320] ;  /* 0x0003200001547983 */ /* 0x000f340000300a00 */
[----:B--2---:R2:W-:Y:S01]  /*3a1a0*/  @P2 STG.E.U8 desc[UR20][R78.64], R88 ;  /* 0x000000584e002986 */ /* 0x0045e2000c101114 */
[----:B-1----:R-:W-:Y:S01]  /*3a1b0*/  ISETP.GE.AND P2, PT, R3, UR4, PT ;  /* 0x0000000403007c0c */ /* 0x002fe2000bf46270 */
[----:B------:R-:W1:Y:S02]  /*3a1c0*/  LDCU UR4, c[0x0][0x398] ;  /* 0x00007300ff0477ac */ /* 0x000e640008000800 */
[----:B--2---:R-:W2:Y:S01]  /*3a1d0*/  LDL.LU.64 R78, [R1+0x318] ;  /* 0x00031800014e7983 */ /* 0x004ea20000300a00 */
[----:B-1----:R-:W-:Y:S01]  /*3a1e0*/  ISETP.LT.AND P5, PT, R67, UR4, !P5 ;  /* 0x0000000443007c0c */ /* 0x002fe2000efa1270 */
[----:B------:R-:W1:-:S12]  /*3a1f0*/  LDCU UR4, c[0x0][0x39c] ;  /* 0x00007380ff0477ac */ /* 0x000e580008000800 */
[----:B------:R0:W-:Y:S04]  /*3a200*/  @P5 STG.E.U8 desc[UR20][R80.64], R2 ;  /* 0x0000000250005986 */ /* 0x0001e8000c101114 */
[----:B0-----:R-:W4:Y:S01]  /*3a210*/  LDL.LU R81, [R1+0xfd0] ;  /* 0x000fd00001517983 */ /* 0x001f220000300800 */
[----:B------:R-:W-:-:S03]  /*3a220*/  PRMT R3, R88, 0x9910, RZ ;  /* 0x0000991058037816 */ /* 0x000fc600000000ff */
[----:B------:R-:W2:Y:S01]  /*3a230*/  LDL.LU.64 R88, [R1+0x310] ;  /* 0x0003100001587983 */ /* 0x000ea20000300a00 */
[----:B------:R-:W-:Y:S01]  /*3a240*/  ISETP.LT.AND P5, PT, R66, UR6, !P0 ;  /* 0x0000000642007c0c */ /* 0x000fe2000c7a1270 */
[----:B------:R-:W0:Y:S01]  /*3a250*/  LDCU UR6, c[0x0][0x398] ;  /* 0x00007300ff0677ac */ /* 0x000e220008000800 */
[----:B------:R-:W-:-:S11]  /*3a260*/  SHF.R.S32.HI R80, RZ, 0x8, R3 ;  /* 0x00000008ff507819 */ /* 0x000fd60000011403 */
[----:B---3--:R3:W-:Y:S04]  /*3a270*/  @P5 STG.E.U8 desc[UR20][R92.64], R80 ;  /* 0x000000505c005986 */ /* 0x0087e8000c101114 */
[----:B---3--:R-:W3:Y:S01]  /*3a280*/  LDL.LU.64 R92, [R1+0x308] ;  /* 0x00030800015c7983 */ /* 0x008ee20000300a00 */
[----:B------:R-:W-:-:S05]  /*3a290*/  VIADD R3, R0, 0x18 ;  /* 0x0000001800037836 */ /* 0x000fca0000000000 */
[----:B-1----:R-:W-:Y:S01]  /*3a2a0*/  ISETP.GE.AND P5, PT, R3, UR4, PT ;  /* 0x0000000403007c0c */ /* 0x002fe2000bfa6270 */
[----:B------:R-:W1:Y:S01]  /*3a2b0*/  LDCU UR4, c[0x0][0x398] ;  /* 0x00007300ff0477ac */ /* 0x000e620008000800 */
[----:B------:R-:W-:-:S04]  /*3a2c0*/  PRMT R2, R2, 0x9910, RZ ;  /* 0x0000991002027816 */ /* 0x000fc800000000ff */
[----:B------:R-:W-:Y:S02]  /*3a2d0*/  SHF.R.S32.HI R2, RZ, 0x8, R2 ;  /* 0x00000008ff027819 */ /* 0x000fe40000011402 */
[----:B-1----:R-:W-:Y:S01]  /*3a2e0*/  ISETP.LT.AND P0, PT, R67, UR4, !P0 ;  /* 0x0000000443007c0c */ /* 0x002fe2000c701270 */
[----:B------:R-:W1:-:S12]  /*3a2f0*/  LDCU UR4, c[0x0][0x39c] ;  /* 0x00007380ff0477ac */ /* 0x000e580008000800 */
[----:B-----5:R5:W-:Y:S01]  /*3a300*/  @P0 STG.E.U8 desc[UR20][R72.64], R2 ;  /* 0x0000000248000986 */ /* 0x020be2000c101114 */
[----:B0-----:R-:W-:Y:S01]  /*3a310*/  ISETP.LT.AND P0, PT, R66, UR6, !P3 ;  /* 0x0000000642007c0c */ /* 0x001fe2000df01270 */
[----:B------:R-:W0:Y:S02]  /*3a320*/  LDCU UR6, c[0x0][0x398] ;  /* 0x00007300ff0677ac */ /* 0x000e240008000800 */
[----:B-----5:R-:W5:Y:S01]  /*3a330*/  LDL.LU.64 R72, [R1+0x300] ;  /* 0x0003000001487983 */ /* 0x020f620000300a00 */
[----:B------:R-:W-:-:S09]  /*3a340*/  VIADD R2, R0, 0x19 ;  /* 0x0000001900027836 */ /* 0x000fd20000000000 */
[----:B----4-:R4:W-:Y:S04]  /*3a350*/  @P0 STG.E.U8 desc[UR20][R84.64], R81 ;  /* 0x0000005154000986 */ /* 0x0109e8000c101114 */
[----:B----4-:R-:W5:Y:S01]  /*3a360*/  LDL.LU.64 R84, [R1+0xfc8] ;  /* 0x000fc80001547983 */ /* 0x010f620000300a00 */
[----:B-1----:R-:W-:Y:S01]  /*3a370*/  ISETP.GE.AND P0, PT, R2, UR4, PT ;  /* 0x0000000402007c0c */ /* 0x002fe2000bf06270 */
[----:B------:R-:W1:Y:S02]  /*3a380*/  LDCU UR4, c[0x0][0x398] ;  /* 0x00007300ff0477ac */ /* 0x000e640008000800 */
[----:B------:R-:W4:Y:S01]  /*3a390*/  LDL.LU.64 R2, [R1+0x2f8] ;  /* 0x0002f80001027983 */ /* 0x000f220000300a00 */
[----:B-1----:R-:W-:Y:S01]  /*3a3a0*/  ISETP.LT.AND P3, PT, R67, UR4, !P3 ;  /* 0x0000000443007c0c */ /* 0x002fe2000df61270 */
[----:B------:R-:W1:-:S12]  /*3a3b0*/  LDCU UR4, c[0x0][0x39c] ;  /* 0x00007380ff0477ac */ /* 0x000e580008000800 */
[----:B--2---:R2:W-:Y:S04]  /*3a3c0*/  @P3 STG.E.U8 desc[UR20][R78.64], R86 ;  /* 0x000000564e003986 */ /* 0x0045e8000c101114 */
[----:B--2---:R-:W2:Y:S01]  /*3a3d0*/  LDL.LU.64 R78, [R1+0x2f0] ;  /* 0x0002f000014e7983 */ /* 0x004ea20000300a00 */
[----:B0-----:R-:W-:Y:S01]  /*3a3e0*/  ISETP.LT.AND P3, PT, R66, UR6, !P4 ;  /* 0x0000000642007c0c */ /* 0x001fe2000e761270 */
[----:B------:R-:W0:Y:S01]  /*3a3f0*/  LDCU UR6, c[0x0][0x398] ;  /* 0x00007300ff0677ac */ /* 0x000e220008000800 */
[----:B------:R-:W-:-:S04]  /*3a400*/  PRMT R80, R81, 0x9910, RZ ;  /* 0x0000991051507816 */ /* 0x000fc800000000ff */
[----:B------:R-:W-:Y:S01]  /*3a410*/  SHF.R.S32.HI R81, RZ, 0x8, R80 ;  /* 0x00000008ff517819 */ /* 0x000fe20000011450 */
[----:B------:R-:W-:-:S06]  /*3a420*/  VIADD R80, R0, 0x1a ;  /* 0x0000001a00507836 */ /* 0x000fcc0000000000 */
[----:B------:R0:W-:Y:S01]  /*3a430*/  @P3 STG.E.U8 desc[UR20][R88.64], R81 ;  /* 0x0000005158003986 */ /* 0x0001e2000c101114 */
[----:B-1----:R-:W-:Y:S01]  /*3a440*/  ISETP.GE.AND P3, PT, R80, UR4, PT ;  /* 0x0000000450007c0c */ /* 0x002fe2000bf66270 */
[----:B------:R-:W1:Y:S02]  /*3a450*/  LDCU UR4, c[0x0][0x398] ;  /* 0x00007300ff0477ac */ /* 0x000e640008000800 */
[----:B0-----:R-:W2:Y:S04]  /*3a460*/  LDL.LU.64 R80, [R1+0x2e8] ;  /* 0x0002e80001507983 */ /* 0x001ea80000300a00 */
[----:B------:R-:W2:Y:S01]  /*3a470*/  LDL.LU.64 R88, [R1+0x2e0] ;  /* 0x0002e00001587983 */ /* 0x000ea20000300a00 */
[----:B-1----:R-:W-:Y:S01]  /*3a480*/  ISETP.LT.AND P4, PT, R67, UR4, !P4 ;  /* 0x0000000443007c0c */ /* 0x002fe2000e781270 */
[----:B------:R-:W0:Y:S01]  /*3a490*/  LDCU UR4, c[0x0][0x39c] ;  /* 0x00007380ff0477ac */ /* 0x000e220008000800 */
[----:B------:R-:W-:-:S04]  /*3a4a0*/  PRMT R86, R86, 0x9910, RZ ;  /* 0x0000991056567816 */ /* 0x000fc800000000ff */
[----:B------:R-:W-:-:S07]  /*3a4b0*/  SHF.R.S32.HI R86, RZ, 0x8, R86 ;  /* 0x00000008ff567819 */ /* 0x000fce0000011456 */
[----:B---3--:R1:W-:Y:S04]  /*3a4c0*/  @P4 STG.E.U8 desc[UR20][R92.64], R86 ;  /* 0x000000565c004986 */ /* 0x0083e8000c101114 */
[----:B-1----:R-:W3:Y:S01]  /*3a4d0*/  LDL.LU.64 R92, [R1+0x2d8] ;  /* 0x0002d800015c7983 */ /* 0x002ee20000300a00 */
[----:B------:R-:W-:Y:S01]  /*3a4e0*/  ISETP.LT.AND P4, PT, R66, UR6, !P6 ;  /* 0x0000000642007c0c */ /* 0x000fe2000f781270 */
[----:B------:R-:W-:Y:S01]  /*3a4f0*/  VIADD R86, R0, 0x1b ;  /* 0x0000001b00567836 */ /* 0x000fe20000000000 */
[----:B------:R-:W1:Y:S11]  /*3a500*/  LDCU UR6, c[0x0][0x398] ;  /* 0x00007300ff0677ac */ /* 0x000e760008000800 */
[----:B-----5:R5:W-:Y:S01]  /*3a510*/  @P4 STG.E.U8 desc[UR20][R72.64], R84 ;  /* 0x0000005448004986 */ /* 0x020be2000c101114 */
[----:B0-----:R-:W-:Y:S01]  /*3a520*/  ISETP.GE.AND P4, PT, R86, UR4, PT ;  /* 0x0000000456007c0c */ /* 0x001fe2000bf86270 */
[----:B------:R-:W0:Y:S01]  /*3a530*/  LDCU UR4, c[0x0][0x398] ;  /* 0x00007300ff0477ac */ /* 0x000e220008000800 */
[----:B-----5:R-:W-:Y:S01]  /*3a540*/  PRMT R84, R84, 0x9910, RZ ;  /* 0x0000991054547816 */ /* 0x020fe200000000ff */
[----:B------:R-:W5:Y:S01]  /*3a550*/  LDL.LU.64 R72, [R1+0xfc0] ;  /* 0x000fc00001487983 */ /* 0x000f620000300a00 */
[----:B0-----:R-:W-:Y:S01]  /*3a560*/  ISETP.LT.AND P6, PT, R67, UR4, !P6 ;  /* 0x0000000443007c0c */ /* 0x001fe2000f7c1270 */
[----:B------:R-:W0:Y:S01]  /*3a570*/  LDCU UR4, c[0x0][0x39c] ;  /* 0x00007380ff0477ac */ /* 0x000e220008000800 */
[----:B------:R-:W-:Y:S01]  /*3a580*/  SHF.R.S32.HI R84, RZ, 0x8, R84 ;  /* 0x00000008ff547819 */ /* 0x000fe20000011454 */
[----:B------:R-:W-:-:S10]  /*3a590*/  VIADD R86, R0, 0x1c ;  /* 0x0000001c00567836 */ /* 0x000fd40000000000 */
[----:B----4-:R4:W-:Y:S01]  /*3a5a0*/  @P6 STG.E.U8 desc[UR20][R2.64], R90 ;  /* 0x0000005a02006986 */ /* 0x0109e2000c101114 */
[----:B-1----:R-:W-:Y:S01]  /*3a5b0*/  ISETP.LT.AND P6, PT, R66, UR6, !P2 ;  /* 0x0000000642007c0c */ /* 0x002fe2000d7c1270 */
[----:B------:R-:W1:Y:S01]  /*3a5c0*/  LDCU UR6, c[0x0][0x398] ;  /* 0x00007300ff0677ac */ /* 0x000e620008000800 */
[----:B----4-:R-:W-:Y:S01]  /*3a5d0*/  PRMT R90, R90, 0x9910, RZ ;  /* 0x000099105a5a7816 */ /* 0x010fe200000000ff */
[----:B------:R-:W4:Y:S10]  /*3a5e0*/  LDL.LU.64 R2, [R1+0xfb8] ;  /* 0x000fb80001027983 */ /* 0x000f340000300a00 */
[----:B--2---:R2:W-:Y:S01]  /*3a5f0*/  @P6 STG.E.U8 desc[UR20][R78.64], R84 ;  /* 0x000000544e006986 */ /* 0x0045e2000c101114 */
[----:B0-----:R-:W-:Y:S01]  /*3a600*/  ISETP.GE.AND P6, PT, R86, UR4, PT ;  /* 0x0000000456007c0c */ /* 0x001fe2000bfc6270 */
[----:B------:R-:W0:Y:S01]  /*3a610*/  LDCU UR4, c[0x0][0x398] ;  /* 0x00007300ff0477ac */ /* 0x000e220008000800 */
[----:B------:R-:W-:Y:S01]  /*3a620*/  SHF.R.S32.HI R90, RZ, 0x8, R90 ;  /* 0x00000008ff5a7819 */ /* 0x000fe2000001145a */
[----:B--2---:R-:W2:Y:S04]  /*3a630*/  LDL.LU.64 R78, [R1+0xfb0] ;  /* 0x000fb000014e7983 */ /* 0x004ea80000300a00 */
[----:B------:R-:W2:Y:S01]  /*3a640*/  LDL.LU R84, [R1+0xfac] ;  /* 0x000fac0001547983 */ /* 0x000ea20000300800 */
[C---:B0-----:R-:W-:Y:S01]  /*3a650*/  ISETP.LT.AND P2, PT, R67.reuse, UR4, !P2 ;  /* 0x0000000443007c0c */ /* 0x041fe2000d741270 */
[----:B------:R-:W0:Y:S02]  /*3a660*/  LDCU UR4, c[0x0][0x39c] ;  /* 0x00007380ff0477ac */ /* 0x000e240008000800 */
[----:B------:R-:W2:Y:S10]  /*3a670*/  LDL.LU R86, [R1+0xfa8] ;  /* 0x000fa80001567983 */ /* 0x000eb40000300800 */
[----:B------:R0:W-:Y:S01]  /*3a680*/  @P2 STG.E.U8 desc[UR20][R80.64], R90 ;  /* 0x0000005a50002986 */ /* 0x0001e2000c101114 */
[----:B-1----:R-:W-:Y:S01]  /*3a690*/  ISETP.LT.AND P2, PT, R66, UR6, !P5 ;  /* 0x0000000642007c0c */ /* 0x002fe2000ef41270 */
[----:B------:R-:W1:Y:S01]  /*3a6a0*/  LDCU UR6, c[0x0][0x398] ;  /* 0x00007300ff0677ac */ /* 0x000e620008000800 */
[----:B0-----:R-:W-:Y:S01]  /*3a6b0*/  VIADD R90, R0, 0x1d ;  /* 0x0000001d005a7836 */ /* 0x001fe20000000000 */
[----:B------:R-:W2:Y:S10]  /*3a6c0*/  LDL.LU.64 R80, [R1+0xfa0] ;  /* 0x000fa00001507983 */ /* 0x000eb40000300a00 */
[----:B------:R0:W-:Y:S01]  /*3a6d0*/  @P2 STG.E.U8 desc[UR20][R88.64], R91 ;  /* 0x0000005b58002986 */ /* 0x0001e2000c101114 */
[----:B------:R-:W-:Y:S01]  /*3a6e0*/  ISETP.GE.AND P2, PT, R90, UR4, PT ;  /* 0x000000045a007c0c */ /* 0x000fe2000bf46270 */
[----:B------:R-:W1:Y:S02]  /*3a6f0*/  LDCU UR4, c[0x0][0x398] ;  /* 0x00007300ff0477ac */ /* 0x000e640008000800 */
[----:B0-----:R-:W2:Y:S04]  /*3a700*/  LDL.LU.64 R88, [R1+0xf98] ;  /* 0x000f980001587983 */ /* 0x001ea80000300a00 */
[----:B------:R-:W2:Y:S01]  /*3a710*/  LDL.LU R90, [R1+0xf90] ;  /* 0x000f9000015a7983 */ /* 0x000ea20000300800 */
[----:B-1----:R-:W-:Y:S01]  /*3a720*/  ISETP.LT.AND P5, PT, R67, UR4, !P5 ;  /* 0x0000000443007c0c */ /* 0x002fe2000efa1270 */
[----:B------:R-:W0:-:S12]  /*3a730*/  LDCU UR4, c[0x0][0x39c] ;  /* 0x00007380ff0477ac */ /* 0x000e180008000800 */
[----:B---3--:R1:W-:Y:S04]  /*3a740*/  @P5 STG.E.U8 desc[UR20][R92.64], R87 ;  /* 0x000000575c005986 */ /* 0x0083e8000c101114 */
[----:B-1----:R-:W3:Y:S01]  /*3a750*/  LDL.LU.64 R92, [R1+0xf88] ;  /* 0x000f8800015c7983 */ /* 0x002ee20000300a00 */
[----:B------:R-:W-:Y:S01]  /*3a760*/  ISETP.LT.AND P5, PT, R66, UR6, !P0 ;  /* 0x0000000642007c0c */ /* 0x000fe2000c7a1270 */
[----:B------:R-:W1:Y:S01]  /*3a770*/  LDCU UR6, c[0x0][0x398] ;  /* 0x00007300ff0677ac */ /* 0x000e620008000800 */
[----:B------:R-:W-:-:S04]  /*3a780*/  PRMT R91, R91, 0x9910, RZ ;  /* 0x000099105b5b7816 */ /* 0x000fc800000000ff */
[----:B------:R-:W-:-:S07]  /*3a790*/  SHF.R.S32.HI R91, RZ, 0x8, R91 ;  /* 0x00000008ff5b7819 */ /* 0x000fce000001145b */
[----:B---3--:R3:W-:Y:S04]  /*3a7a0*/  @P5 STG.E.U8 desc[UR20][R92.64], R91 ;  /* 0x0000005b5c005986 */ /* 0x0087e8000c101114 */
[----:B---3--:R-:W2:Y:S01]  /*3a7b0*/  LDL.LU R91, [R1+0xf80] ;  /* 0x000f8000015b7983 */ /* 0x008ea20000300800 */
[----:B------:R-:W-:-:S03]  /*3a7c0*/  PRMT R92, R87, 0x9910, RZ ;  /* 0x00009910575c7816 */ /* 0x000fc600000000ff */
[----:B------:R-:W3:Y:S01]  /*3a7d0*/  LDL.LU R87, [R1+0xf7c] ;  /* 0x000f7c0001577983 */ /* 0x000ee20000300800 */
[----:B------:R-:W-:-:S05]  /*3a7e0*/  VIADD R93, R0, 0x1e ;  /* 0x0000001e005d7836 */ /* 0x000fca0000000000 */
[----:B0-----:R-:W-:Y:S01]  /*3a7f0*/  ISETP.GE.AND P5, PT, R93, UR4, PT ;  /* 0x000000045d007c0c */ /* 0x001fe2000bfa6270 */
[----:B------:R-:W0:Y:S01]  /*3a800*/  LDCU UR4, c[0x0][0x398] ;  /* 0x00007300ff0477ac */ /* 0x000e220008000800 */
[----:B------:R-:W-:Y:S02]  /*3a810*/  SHF.R.S32.HI R92, RZ, 0x8, R92 ;  /* 0x00000008ff5c7819 */ /* 0x000fe4000001145c */
[----:B0-----:R-:W-:Y:S01]  /*3a820*/  ISETP.LT.AND P0, PT, R67, UR4, !P0 ;  /* 0x0000000443007c0c */ /* 0x001fe2000c701270 */
[----:B------:R-:W0:-:S12]  /*3a830*/  LDCU UR4, c[0x0][0x39c] ;  /* 0x00007380ff0477ac */ /* 0x000e180008000800 */
[----:B--2---:R2:W-:Y:S01]  /*3a840*/  @P0 STG.E.U8 desc[UR20][R90.64], R92 ;  /* 0x0000005c5a000986 */ /* 0x0045e2000c101114 */
[----:B-1----:R-:W-:Y:S01]  /*3a850*/  ISETP.LT.AND P0, PT, R66, UR6, !P3 ;  /* 0x0000000642007c0c */ /* 0x002fe2000df01270 */
[----:B------:R-:W1:Y:S01]  /*3a860*/  LDCU UR6, c[0x0][0x398] ;  /* 0x00007300ff0677ac */ /* 0x000e620008000800 */
[----:B--2---:R-:W-:-:S11]  /*3a870*/  VIADD R90, R0, 0x1f ;  /* 0x0000001f005a7836 */ /* 0x004fd60000000000 */
[----:B------:R-:W-:Y:S01]  /*3a880*/  @P0 STG.E.U8 desc[UR20][R88.64], R85 ;  /* 0x0000005558000986 */ /* 0x000fe2000c101114 */
[----:B0-----:R-:W-:Y:S01]  /*3a890*/  ISETP.GE.AND P0, PT, R90, UR4, PT ;  /* 0x000000045a007c0c */ /* 0x001fe2000bf06270 */
[----:B------:R-:W0:Y:S02]  /*3a8a0*/  LDCU UR4, c[0x0][0x398] ;  /* 0x00007300ff0477ac */ /* 0x000e240008000800 */
[----:B0-----:R-:W-:Y:S01]  /*3a8b0*/  ISETP.LT.AND P3, PT, R67, UR4, !P3 ;  /* 0x0000000443007c0c */ /* 0x001fe2000df61270 */
[----:B------:R-:W0:-:S12]  /*3a8c0*/  LDCU UR4, c[0x0][0x39c] ;  /* 0x00007380ff0477ac */ /* 0x000e180008000800 */
[----:B---3--:R2:W-:Y:S02]  /*3a8d0*/  @P3 STG.E.U8 desc[UR20][R86.64], R83 ;  /* 0x0000005356003986 */ /* 0x0085e4000c101114 */
[----:B--2---:R-:W-:Y:S02]  /*3a8e0*/  PRMT R86, R85, 0x9910, RZ ;  /* 0x0000991055567816 */ /* 0x004fe400000000ff */
[----:B------:R-:W2:Y:S01]  /*3a8f0*/  LDL.LU R85, [R1+0xf78] ;  /* 0x000f780001557983 */ /* 0x000ea20000300800 */
[----:B------:R-:W-:-:S03]  /*3a900*/  PRMT R87, R83, 0x9910, RZ ;  /* 0x0000991053577816 */ /* 0x000fc600000000ff */
[----:B------:R-:W3:Y:S01]  /*3a910*/  LDL.LU R83, [R1+0xf74] ;  /* 0x000f740001537983 */ /* 0x000ee20000300800 */
[C---:B-1----:R-:W-:Y:S01]  /*3a920*/  ISETP.LT.AND P3, PT, R66.reuse, UR6, !P4 ;  /* 0x0000000642007c0c */ /* 0x042fe2000e761270 */
[----:B------:R-:W1:Y:S01]  /*3a930*/  LDCU UR6, c[0x0][0x39c] ;  /* 0x00007380ff0677ac */ /* 0x000e620008000800 */
[----:B------:R-:W-:Y:S01]  /*3a940*/  SHF.R.S32.HI R86, RZ, 0x8, R86 ;  /* 0x00000008ff567819 */ /* 0x000fe20000011456 */
[----:B------:R-:W3:Y:S01]  /*3a950*/  LDL.LU R92, [R1+0x78] ;  /* 0x00007800015c7983 */ /* 0x000ee20000300800 */
[C---:B------:R-:W-:Y:S01]  /*3a960*/  ISETP.LT.AND P4, PT, R67.reuse, UR9, !P4 ;  /* 0x0000000943007c0c */ /* 0x040fe2000e781270 */
[----:B------:R-:W0:Y:S02]  /*3a970*/  LDCU UR9, c[0x0][0x398] ;  /* 0x00007300ff0977ac */ /* 0x000e240008000800 */
[----:B------:R-:W3:Y:S04]  /*3a980*/  LDL.LU R91, [R1+0x7c] ;  /* 0x00007c00015b7983 */ /* 0x000ee80000300800 */
[----:B------:R-:W3:Y:S04]  /*3a990*/  LDL.LU R93, [R1+0x200] ;  /* 0x00020000015d7983 */ /* 0x000ee80000300800 */
[----:B------:R-:W5:Y:S04]  /*3a9a0*/  LDL.LU R88, [R1+0x228] ;  /* 0x0002280001587983 */ /* 0x000f680000300800 */
[----:B--2---:R2:W-:Y:S01]  /*3a9b0*/  @P3 STG.E.U8 desc[UR20][R84.64], R86 ;  /* 0x0000005654003986 */ /* 0x0045e2000c101114 */
[----:B------:R-:W-:Y:S01]  /*3a9c0*/  ISETP.LT.AND P3, PT, R66, UR10, !P6 ;  /* 0x0000000a42007c0c */ /* 0x000fe2000f761270 */
[----:B------:R-:W0:Y:S01]  /*3a9d0*/  LDCU UR10, c[0x0][0x398] ;  /* 0x00007300ff0a77ac */ /* 0x000e220008000800 */
[----:B------:R-:W-:Y:S01]  /*3a9e0*/  ISETP.LT.AND P6, PT, R67, UR12, !P6 ;  /* 0x0000000c43007c0c */ /* 0x000fe2000f7c1270 */
[----:B------:R-:W0:Y:S01]  /*3a9f0*/  LDCU UR12, c[0x0][0x398] ;  /* 0x00007300ff0c77ac */ /* 0x000e220008000800 */
[----:B--2---:R-:W-:-:S05]  /*3aa00*/  IMAD.MOV.U32 R85, RZ, RZ, R87 ;  /* 0x000000ffff557224 */ /* 0x004fca00078e0057 */
[----:B------:R-:W-:-:S05]  /*3aa10*/  SHF.R.S32.HI R85, RZ, 0x8, R85 ;  /* 0x00000008ff557819 */ /* 0x000fca0000011455 */
[----:B---3--:R-:W-:Y:S04]  /*3aa20*/  @P4 STG.E.U8 desc[UR20][R82.64], R85 ;  /* 0x0000005552004986 */ /* 0x008fe8000c101114 */
[----:B------:R2:W-:Y:S04]  /*3aa30*/  @P3 STG.E.U8 desc[UR20][R80.64], R77 ;  /* 0x0000004d50003986 */ /* 0x0005e8000c101114 */
[----:B------:R3:W-:Y:S01]  /*3aa40*/  @P6 STG.E.U8 desc[UR20][R78.64], R75 ;  /* 0x0000004b4e006986 */ /* 0x0007e2000c101114 */
[----:B--2---:R-:W-:-:S03]  /*3aa50*/  PRMT R80, R77, 0x9910, RZ ;  /* 0x000099104d507816 */ /* 0x004fc600000000ff */
[----:B------:R-:W2:Y:S02]  /*3aa60*/  LDL.LU R77, [R1+0xf70] ;  /* 0x000f7000014d7983 */ /* 0x000ea40000300800 */
[----:B---3--:R-:W-:Y:S01]  /*3aa70*/  IMAD.MOV.U32 R79, RZ, RZ, R80 ;  /* 0x000000ffff4f7224 */ /* 0x008fe200078e0050 */
[----:B------:R-:W-:Y:S02]  /*3aa80*/  PRMT R80, R75, 0x9910, RZ ;  /* 0x000099104b507816 */ /* 0x000fe400000000ff */
[----:B------:R-:W3:Y:S01]  /*3aa90*/  LDL.LU R75, [R1+0xf6c] ;  /* 0x000f6c00014b7983 */ /* 0x000ee20000300800 */
[----:B------:R-:W-:Y:S01]  /*3aaa0*/  ISETP.LT.AND P3, PT, R66, UR14, !P2 ;  /* 0x0000000e42007c0c */ /* 0x000fe2000d761270 */
[C---:B------:R-:W-:Y:S01]  /*3aab0*/  VIADD R84, R0.reuse, 0x20 ;  /* 0x0000002000547836 */ /* 0x040fe20000000000 */
[C---:B------:R-:W-:Y:S01]  /*3aac0*/  ISETP.LT.AND P2, PT, R67.reuse, UR16, !P2 ;  /* 0x0000001043007c0c */ /* 0x040fe2000d741270 */
[----:B------:R-:W3:Y:S01]  /*3aad0*/  LDL.LU R89, [R1+0x250] ;  /* 0x0002500001597983 */ /* 0x000ee20000300800 */
[----:B------:R-:W-:Y:S01]  /*3aae0*/  SHF.R.S32.HI R79, RZ, 0x8, R79 ;  /* 0x00000008ff4f7819 */ /* 0x000fe2000001144f */
[----:B------:R-:W-:Y:S01]  /*3aaf0*/  VIADD R78, R0, 0x21 ;  /* 0x00000021004e7836 */ /* 0x000fe20000000000 */
[----:B0-----:R-:W-:Y:S01]  /*3ab00*/  ISETP.LT.AND P6, PT, R66, UR9, !P5 ;  /* 0x0000000942007c0c */ /* 0x001fe2000efc1270 */
[----:B------:R-:W0:Y:S01]  /*3ab10*/  LDCU UR14, c[0x0][0x398] ;  /* 0x00007300ff0e77ac */ /* 0x000e220008000800 */
[----:B------:R-:W-:-:S02]  /*3ab20*/  ISETP.LT.AND P5, PT, R67, UR10, !P5 ;  /* 0x0000000a43007c0c */ /* 0x000fc4000efa1270 */
[----:B------:R-:W-:Y:S01]  /*3ab30*/  ISETP.GE.AND P4, PT, R84, UR4, PT ;  /* 0x0000000454007c0c */ /* 0x000fe2000bf86270 */
[----:B------:R-:W0:Y:S01]  /*3ab40*/  LDCU UR4, c[0x0][0x39c] ;  /* 0x00007380ff0477ac */ /* 0x000e220008000800 */
[----:B------:R-:W0:Y:S01]  /*3ab50*/  LDCU UR9, c[0x0][0x398] ;  /* 0x00007300ff0977ac */ /* 0x000e220008000800 */
[----:B------:R-:W0:Y:S01]  /*3ab60*/  LDCU UR10, c[0x0][0x398] ;  /* 0x00007300ff0a77ac */ /* 0x000e220008000800 */
[----:B--2---:R2:W-:Y:S02]  /*3ab70*/  @P3 STG.E.U8 desc[UR20][R76.64], R79 ;  /* 0x0000004f4c003986 */ /* 0x0045e4000c101114 */
[----:B--2---:R-:W-:Y:S02]  /*3ab80*/  SHF.R.S32.HI R76, RZ, 0x8, R80 ;  /* 0x00000008ff4c7819 */ /* 0x004fe40000011450 */
[----:B------:R-:W-:Y:S02]  /*3ab90*/  F2FP.SATFINITE.E5M2.F32.PACK_AB_MERGE_C R77, R91, R92, RZ ;  /* 0x0000005c5b4d723e */ /* 0x000fe400048060ff */
[----:B------:R-:W2:Y:S04]  /*3aba0*/  LDL.LU R92, [R1+0x254] ;  /* 0x00025400015c7983 */ /* 0x000ea80000300800 */
[----:B---3--:R3:W-:Y:S04]  /*3abb0*/  @P2 STG.E.U8 desc[UR20][R74.64], R76 ;  /* 0x0000004c4a002986 */ /* 0x0087e8000c101114 */
[----:B------:R-:W2:Y:S01]  /*3abc0*/  LDL.LU R91, [R1+0x80] ;  /* 0x00008000015b7983 */ /* 0x000ea20000300800 */
[----:B---3--:R-:W-:-:S03]  /*3abd0*/  VIADD R74, R93, UR28 ;  /* 0x0000001c5d4a7c36 */ /* 0x008fc60008000000 */
[----:B------:R-:W3:Y:S04]  /*3abe0*/  LDL.LU R93, [R1+0x84] ;  /* 0x00008400015d7983 */ /* 0x000ee80000300800 */
[----:B-----5:R4:W-:Y:S04]  /*3abf0*/  @P6 STG.E.U8 desc[UR20][R72.64], R88 ;  /* 0x0000005848006986 */ /* 0x0209e8000c101114 */
[----:B------:R5:W-:Y:S01]  /*3ac00*/  @P5 STG.E.U8 desc[UR20][R70.64], R77 ;  /* 0x0000004d46005986 */ /* 0x000be2000c101114 */
[----:B------:R-:W-:Y:S02]  /*3ac10*/  ISETP.LT.AND P5, PT, R66, UR12, !P0 ;  /* 0x0000000c42007c0c */ /* 0x000fe4000c7a1270 */
[----:B------:R-:W-:Y:S01]  /*3ac20*/  PRMT R76, R88, 0x9910, RZ ;  /* 0x00009910584c7816 */ /* 0x000fe200000000ff */
[----:B------:R-:W-:Y:S01]  /*3ac30*/  VIADD R75, R0, 0x22 ;  /* 0x00000022004b7836 */ /* 0x000fe20000000000 */
[----:B-1----:R-:W-:Y:S01]  /*3ac40*/  ISETP.GE.AND P3, PT, R78, UR6, PT ;  /* 0x000000064e007c0c */ /* 0x002fe2000bf66270 */
[----:B------:R-:W1:Y:S01]  /*3ac50*/  LDCU UR6, c[0x0][0x39c] ;  /* 0x00007380ff0677ac */ /* 0x000e620008000800 */
[----:B----4-:R-:W-:-:S02]  /*3ac60*/  IADD3 R72, P2, PT, R74, R3, RZ ;  /* 0x000000034a487210 */ /* 0x010fc40007f5e0ff */
[----:B-----5:R-:W-:Y:S01]  /*3ac70*/  SHF.R.S32.HI R71, RZ, 0x1f, R74 ;  /* 0x0000001fff477819 */ /* 0x020fe2000001144a */
[----:B------:R-:W4:Y:S01]  /*3ac80*/  LDCU UR12, c[0x0][0x398] ;  /* 0x00007300ff0c77ac */ /* 0x000f220008000800 */
[----:B------:R-:W-:-:S03]  /*3ac90*/  SHF.R.S32.HI R76, RZ, 0x8, R76 ;  /* 0x00000008ff4c7819 */ /* 0x000fc6000001144c */
[----:B------:R-:W-:Y:S01]  /*3aca0*/  IMAD.X R73, R71, 0x1, R2, P2 ;  /* 0x0000000147497824 */ /* 0x000fe200010e0602 */
[----:B------:R-:W-:Y:S02]  /*3acb0*/  PRMT R77, R77, 0x9910, RZ ;  /* 0x000099104d4d7816 */ /* 0x000fe400000000ff */
[----:B0-----:R-:W-:Y:S01]  /*3acc0*/  ISETP.GE.AND P2, PT, R75, UR4, PT ;  /* 0x000000044b007c0c */ /* 0x001fe2000bf46270 */
[----:B------:R-:W0:Y:S01]  /*3acd0*/  LDCU UR4, c[0x0][0x39c] ;  /* 0x00007380ff0477ac */ /* 0x000e220008000800 */
[----:B------:R2:W-:Y:S01]  /*3ace0*/  @P5 STG.E.U8 desc[UR20][R72.64], R76 ;  /* 0x0000004c48005986 */ /* 0x0005e2000c101114 */
[----:B------:R-:W-:Y:S02]  /*3acf0*/  SHF.R.S32.HI R75, RZ, 0x8, R77 ;  /* 0x00000008ff4b7819 */ /* 0x000fe4000001144d */
[----:B--2---:R-:W-:Y:S02]  /*3ad00*/  F2FP.SATFINITE.E5M2.F32.PACK_AB_MERGE_C R76, R92, R89, RZ ;  /* 0x000000595c4c723e */ /* 0x004fe400048060ff */
[----:B------:R-:W2:Y:S04]  /*3ad10*/  LDL.LU R89, [R1+0x258] ;  /* 0x0002580001597983 */ /* 0x000ea80000300800 */
[----:B------:R-:W2:Y:S01]  /*3ad20*/  LDL.LU R92, [R1+0x25c] ;  /* 0x00025c00015c7983 */ /* 0x000ea20000300800 */
[----:B---3--:R-:W-:-:S03]  /*3ad30*/  F2FP.SATFINITE.E5M2.F32.PACK_AB_MERGE_C R77, R93, R91, RZ ;  /* 0x0000005b5d4d723e */ /* 0x008fc600048060ff */
[----:B------:R-:W3:Y:S04]  /*3ad40*/  LDL.LU R91, [R1+0x88] ;  /* 0x00008800015b7983 */ /* 0x000ee80000300800 */
[----:B------:R-:W3:Y:S01]  /*3ad50*/  LDL.LU R93, [R1+0x8c] ;  /* 0x00008c00015d7983 */ /* 0x000ee20000300800 */
[----:B------:R-:W-:Y:S02]  /*3ad60*/  ISETP.LT.AND P0, PT, R67, UR18, !P0 ;  /* 0x0000001243007c0c */ /* 0x000fe4000c701270 */
[C---:B------:R-:W-:Y:S01]  /*3ad70*/  IADD3 R70, P6, PT, R74.reuse, R68, RZ ;  /* 0x000000444a467210 */ /* 0x040fe20007fde0ff */
[----:B------:R-:W-:-:S04]  /*3ad80*/  VIADD R74, R74, UR28 ;  /* 0x0000001c4a4a7c36 */ /* 0x000fc80008000000 */
[----:B------:R-:W-:Y:S01]  /*3ad90*/  IMAD.X R71, R71, 0x1, R69, P6 ;  /* 0x0000000147477824 */ /* 0x000fe200030e0645 */
[----:B------:R-:W-:Y:S02]  /*3ada0*/  IADD3 R72, P6, PT, R74, R3, RZ ;  /* 0x000000034a487210 */ /* 0x000fe40007fde0ff */
[----:B------:R-:W-:Y:S01]  /*3adb0*/  ISETP.LT.AND P5, PT, R66, UR14, !P4 ;  /* 0x0000000e42007c0c */ /* 0x000fe2000e7a1270 */
[----:B------:R-:W5:Y:S02]  /*3adc0*/  LDCU UR14, c[0x0][0x398] ;  /* 0x00007300ff0e77ac */ /* 0x000f640008000800 */
[----:B------:R0:W-:Y:S01]  /*3add0*/  @P0 STG.E.U8 desc[UR20][R70.64], R75 ;  /* 0x0000004b46000986 */ /* 0x0001e2000c101114 */
[----:B------:R-:W-:Y:S01]  /*3ade0*/  ISETP.LT.AND P4, PT, R67, UR9, !P4 ;  /* 0x0000000943007c0c */ /* 0x000fe2000e781270 */
[----:B------:R-:W2:Y:S01]  /*3adf0*/  LDCU UR9, c[0x0][0x398] ;  /* 0x00007300ff0977ac */ /* 0x000ea20008000800 */
[----:B0-----:R-:W-:Y:S01]  /*3ae00*/  VIADD R70, R0, 0x23 ;  /* 0x0000002300467836 */ /* 0x001fe20000000000 */
[----:B------:R-:W-:-:S04]  /*3ae10*/  SHF.R.S32.HI R71, RZ, 0x1f, R74 ;  /* 0x0000001fff477819 */ /* 0x000fc8000001144a */
[----:B-1----:R-:W-:Y:S01]  /*3ae20*/  ISETP.GE.AND P0, PT, R70, UR6, PT ;  /* 0x0000000646007c0c */ /* 0x002fe2000bf06270 */
[C---:B------:R-:W-:Y:S01]  /*3ae30*/  IMAD.X R73, R71.reuse, 0x1, R2, P6 ;  /* 0x0000000147497824 */ /* 0x040fe200030e0602 */
[C---:B------:R-:W-:Y:S01]  /*3ae40*/  IADD3 R70, P6, PT, R74.reuse, R68, RZ ;  /* 0x000000444a467210 */ /* 0x040fe20007fde0ff */
[----:B------:R-:W-:Y:S01]  /*3ae50*/  VIADD R74, R74, UR28 ;  /* 0x0000001c4a4a7c36 */ /* 0x000fe20008000000 */
[----:B------:R-:W0:Y:S03]  /*3ae60*/  LDCU UR6, c[0x0][0x398] ;  /* 0x00007300ff0677ac */ /* 0x000e260008000800 */
[----:B------:R-:W-:Y:S01]  /*3ae70*/  IMAD.X R71, R71, 0x1, R69, P6 ;  /* 0x0000000147477824 */ /* 0x000fe200030e0645 */
[----:B------:R1:W-:Y:S04]  /*3ae80*/  @P5 STG.E.U8 desc[UR20][R72.64], R76 ;  /* 0x0000004c48005986 */ /* 0x0003e8000c101114 */
[----:B------:R0:W-:Y:S01]  /*3ae90*/  @P4 STG.E.U8 desc[UR20][R70.64], R77 ;  /* 0x0000004d46004986 */ /* 0x0001e2000c101114 */
[----:B------:R-:W-:Y:S01]  /*3aea0*/  ISETP.LT.AND P4, PT, R66, UR10, !P3 ;  /* 0x0000000a42007c0c */ /* 0x000fe2000df81270 */
[----:B------:R-:W-:Y:S01]  /*3aeb0*/  VIADD R75, R0, 0x24 ;  /* 0x00000024004b7836 */ /* 0x000fe20000000000 */
[----:B------:R-:W2:Y:S01]  /*3aec0*/  LDCU UR10, c[0x0][0x398] ;  /* 0x00007300ff0a77ac */ /* 0x000ea20008000800 */
[----:B-1----:R-:W-:-:S02]  /*3aed0*/  IADD3 R72, P6, PT, R74, R3, RZ ;  /* 0x000000034a487210 */ /* 0x002fc40007fde0ff */
[----:B------:R-:W-:Y:S02]  /*3aee0*/  PRMT R76, R76, 0x9910, RZ ;  /* 0x000099104c4c7816 */ /* 0x000fe400000000ff */
[----:B0-----:R-:W-:Y:S02]  /*3aef0*/  SHF.R.S32.HI R71, RZ, 0x1f, R74 ;  /* 0x0000001fff477819 */ /* 0x001fe4000001144a */
[----:B------:R-:W-:-:S03]  /*3af00*/  SHF.R.S32.HI R76, RZ, 0x8, R76 ;  /* 0x00000008ff4c7819 */ /* 0x000fc6000001144c */
[----:B------:R-:W-:Y:S01]  /*3af10*/  IMAD.X R73, R71, 0x1, R2, P6 ;  /* 0x0000000147497824 */ /* 0x000fe200030e0602 */
[----:B------:R-:W-:Y:S01]  /*3af20*/  ISETP.GE.AND P5, PT, R75, UR4, PT ;  /* 0x000000044b007c0c */ /* 0x000fe2000bfa6270 */
[----:B------:R-:W0:Y:S01]  /*3af30*/  LDCU UR4, c[0x0][0x39c] ;  /* 0x00007380ff0477ac */ /* 0x000e220008000800 */
[----:B------:R-:W-:Y:S02]  /*3af40*/  PRMT R75, R77, 0x9910, RZ ;  /* 0x000099104d4b7816 */ /* 0x000fe400000000ff */
[----:B------:R3:W-:Y:S01]  /*3af50*/  @P4 STG.E.U8 desc[UR20][R72.64], R76 ;  /* 0x0000004c48004986 */ /* 0x0007e2000c101114 */
[----:B--2---:R-:W-:-:S03]  /*3af60*/  F2FP.SATFINITE.E5M2.F32.PACK_AB_MERGE_C R77, R92, R89, RZ ;  /* 0x000000595c4d723e */ /* 0x004fc600048060ff */
[----:B------:R-:W2:Y:S04]  /*3af70*/  LDL.LU R89, [R1+0x260] ;  /* 0x0002600001597983 */ /* 0x000ea80000300800 */
[----:B------:R-:W2:Y:S01]  /*3af80*/  LDL.LU R92, [R1+0x264] ;  /* 0x00026400015c7983 */ /* 0x000ea20000300800 */
[----:B---3--:R-:W-:-:S03]  /*3af90*/  F2FP.SATFINITE.E5M2.F32.PACK_AB_MERGE_C R76, R93, R91, RZ ;  /* 0x0000005b5d4c723e */ /* 0x008fc600048060ff */
[----:B------:R-:W3:Y:S04]  /*3afa0*/  LDL.LU R91, [R1+0x90] ;  /* 0x00009000015b7983 */ /* 0x000ee80000300800 */
[----:B------:R-:W3:Y:S01]  /*3afb0*/  LDL.LU R93, [R1+0x94] ;  /* 0x00009400015d7983 */ /* 0x000ee20000300800 */
[----:B------:R-:W-:Y:S01]  /*3afc0*/  ISETP.LT.AND P3, PT, R67, UR6, !P3 ;  /* 0x0000000643007c0c */ /* 0x000fe2000df61270 */
[----:B------:R-:W1:Y:S01]  /*3afd0*/  LDCU UR6, c[0x0][0x39c] ;  /* 0x00007380ff0677ac */ /* 0x000e620008000800 */
[C---:B------:R-:W-:Y:S01]  /*3afe0*/  IADD3 R70, P6, PT, R74.reuse, R68, RZ ;  /* 0x000000444a467210 */ /* 0x040fe20007fde0ff */
[----:B------:R-:W-:Y:S01]  /*3aff0*/  VIADD R74, R74, UR28 ;  /* 0x0000001c4a4a7c36 */ /* 0x000fe20008000000 */
[----:B------:R-:W-:-:S03]  /*3b000*/  SHF.R.S32.HI R75, RZ, 0x8, R75 ;  /* 0x00000008ff4b7819 */ /* 0x000fc6000001144b */
[----:B------:R-:W-:Y:S01]  /*3b010*/  IMAD.X R71, R71, 0x1, R69, P6 ;  /* 0x0000000147477824 */ /* 0x000fe200030e0645 */
[----:B------:R-:W-:Y:S01]  /*3b020*/  ISETP.LT.AND P4, PT, R66, UR9, !P2 ;  /* 0x0000000942007c0c */ /* 0x000fe2000d781270 */
[----:B------:R-:W0:Y:S01]  /*3b030*/  LDCU UR9, c[0x0][0x398] ;  /* 0x00007300ff0977ac */ /* 0x000e220008000800 */
[----:B----4-:R-:W-:-:S03]  /*3b040*/  ISETP.LT.AND P2, PT, R67, UR12, !P2 ;  /* 0x0000000c43007c0c */ /* 0x010fc6000d741270 */
[----:B------:R4:W-:Y:S01]  /*3b050*/  @P3 STG.E.U8 desc[UR20][R70.64], R75 ;  /* 0x0000004b46003986 */ /* 0x0009e2000c101114 */
[C---:B------:R-:W-:Y:S01]  /*3b060*/  IADD3 R72, P3, PT, R74.reuse, R3, RZ ;  /* 0x000000034a487210 */ /* 0x040fe20007f7e0ff */
[----:B------:R-:W0:Y:S01]  /*3b070*/  LDCU UR12, c[0x0][0x398] ;  /* 0x00007300ff0c77ac */ /* 0x000e220008000800 */
[----:B----4-:R-:W-:Y:S02]  /*3b080*/  SHF.R.S32.HI R71, RZ, 0x1f, R74 ;  /* 0x0000001fff477819 */ /* 0x010fe4000001144a */
[----:B------:R-:W-:Y:S01]  /*3b090*/  IADD3 R70, P6, PT, R74, R68, RZ ;  /* 0x000000444a467210 */ /* 0x000fe20007fde0ff */
[----:B------:R-:W-:Y:S02]  /*3b0a0*/  VIADD R75, R0, 0x25 ;  /* 0x00000025004b7836 */ /* 0x000fe40000000000 */
[C---:B------:R-:W-:Y:S02]  /*3b0b0*/  IMAD.X R73, R71.reuse, 0x1, R2, P3 ;  /* 0x0000000147497824 */ /* 0x040fe400018e0602 */
[----:B------:R-:W-:Y:S01]  /*3b0c0*/  IMAD.X R71, R71, 0x1, R69, P6 ;  /* 0x0000000147477824 */ /* 0x000fe200030e0645 */
[----:B0-----:R-:W-:Y:S01]  /*3b0d0*/  ISETP.GE.AND P3, PT, R75, UR4, PT ;  /* 0x000000044b007c0c */ /* 0x001fe2000bf66270 */
[----:B------:R-:W0:Y:S01]  /*3b0e0*/  LDCU UR4, c[0x0][0x39c] ;  /* 0x00007380ff0477ac */ /* 0x000e220008000800 */
[----:B------:R-:W-:Y:S01]  /*3b0f0*/  @P4 STG.E.U8 desc[UR20][R72.64], R77 ;  /* 0x0000004d48004986 */ /* 0x000fe2000c101114 */
[----:B------:R-:W-:-:S03]  /*3b100*/  VIADD R74, R74, UR28 ;  /* 0x0000001c4a4a7c36 */ /* 0x000fc60008000000 */
[----:B------:R4:W-:Y:S01]  /*3b110*/  @P2 STG.E.U8 desc[UR20][R70.64], R76 ;  /* 0x0000004c46002986 */ /* 0x0009e2000c101114 */
[----:B------:R-:W-:Y:S01]  /*3b120*/  ISETP.LT.AND P4, PT, R66, UR10, !P0 ;  /* 0x0000000a42007c0c */ /* 0x000fe2000c781270 */
[----:B------:R-:W-:Y:S01]  /*3b130*/  VIADD R75, R0, 0x26 ;  /* 0x00000026004b7836 */ /* 0x000fe20000000000 */
[----:B----4-:R-:W-:Y:S01]  /*3b140*/  PRMT R70, R77, 0x9910, RZ ;  /* 0x000099104d467816 */ /* 0x010fe200000000ff */
[----:B------:R-:W4:Y:S01]  /*3b150*/  LDCU UR10, c[0x0][0x398] ;  /* 0x00007300ff0a77ac */ /* 0x000f220008000800 */
[----:B------:R-:W-:Y:S02]  /*3b160*/  PRMT R77, R76, 0x9910, RZ ;  /* 0x000099104c4d7816 */ /* 0x000fe400000000ff */
[----:B------:R-:W-:Y:S01]  /*3b170*/  SHF.R.S32.HI R71, RZ, 0x1f, R74 ;  /* 0x0000001fff477819 */ /* 0x000fe2000001144a */
[----:B------:R-:W-:Y:S01]  /*3b180*/  IMAD.MOV.U32 R76, RZ, RZ, R70 ;  /* 0x000000ffff4c7224 */ /* 0x000fe200078e0046 */
[----:B------:R-:W-:-:S04]  /*3b190*/  IADD3 R72, P2, PT, R74, R3, RZ ;  /* 0x000000034a487210 */ /* 0x000fc80007f5e0ff */
[----:B------:R-:W-:Y:S01]  /*3b1a0*/  SHF.R.S32.HI R76, RZ, 0x8, R76 ;  /* 0x00000008ff4c7819 */ /* 0x000fe2000001144c */
[----:B------:R-:W-:Y:S01]  /*3b1b0*/  IMAD.X R73, R71, 0x1, R2, P2 ;  /* 0x0000000147497824 */ /* 0x000fe200010e0602 */
[----:B0-----:R-:W-:Y:S01]  /*3b1c0*/  ISETP.GE.AND P2, PT, R75, UR4, PT ;  /* 0x000000044b007c0c */ /* 0x001fe2000bf46270 */
[----:B------:R-:W0:Y:S01]  /*3b1d0*/  LDCU UR4, c[0x0][0x39c] ;  /* 0x00007380ff0477ac */ /* 0x000e220008000800 */
[----:B------:R-:W-:Y:S02]  /*3b1e0*/  SHF.R.S32.HI R75, RZ, 0x8, R77 ;  /* 0x00000008ff4b7819 */ /* 0x000fe4000001144d */
[----:B------:R2:W-:Y:S02]  /*3b1f0*/  @P4 STG.E.U8 desc[UR20][R72.64], R76 ;  /* 0x0000004c48004986 */ /* 0x0005e4000c101114 */
[----:B--2---:R-:W-:Y:S02]  /*3b200*/  F2FP.SATFINITE.E5M2.F32.PACK_AB_MERGE_C R76, R92, R89, RZ ;  /* 0x000000595c4c723e */ /* 0x004fe400048060ff */
[----:B------:R-:W2:Y:S04]  /*3b210*/  LDL.LU R89, [R1+0x268] ;  /* 0x0002680001597983 */ /* 0x000ea80000300800 */
[----:B------:R-:W2:Y:S01]  /*3b220*/  LDL.LU R92, [R1+0x26c] ;  /* 0x00026c00015c7983 */ /* 0x000ea20000300800 */
[----:B---3--:R-:W-:-:S03]  /*3b230*/  F2FP.SATFINITE.E5M2.F32.PACK_AB_MERGE_C R77, R93, R91, RZ ;  /* 0x0000005b5d4d723e */ /* 0x008fc600048060ff */
[----:B------:R-:W3:Y:S04]  /*3b240*/  LDL.LU R91, [R1+0x98] ;  /* 0x00009800015b7983 */ /* 0x000ee80000300800 */
[----:B------:R-:W3:Y:S01]  /*3b250*/  LDL.LU R93, [R1+0x9c] ;  /* 0x00009c00015d7983 */ /* 0x000ee20000300800 */
[----:B-----5:R-:W-:Y:S01]  /*3b260*/  ISETP.LT.AND P0, PT, R67, UR14, !P0 ;  /* 0x0000000e43007c0c */ /* 0x020fe2000c701270 */
[----:B------:R-:W5:Y:S01]  /*3b270*/  LDCU UR14, c[0x0][0x398] ;  /* 0x00007300ff0e77ac */ /* 0x000f620008000800 */
[C---:B------:R-:W-:Y:S01]  /*3b280*/  IADD3 R70, P6, PT, R74.reuse, R68, RZ ;  /* 0x000000444a467210 */ /* 0x040fe20007fde0ff */
[----:B------:R-:W-:-:S04]  /*3b290*/  VIADD R74, R74, UR28 ;  /* 0x0000001c4a4a7c36 */ /* 0x000fc80008000000 */
[----:B------:R-:W-:Y:S01]  /*3b2a0*/  IMAD.X R71, R71, 0x1, R69, P6 ;  /* 0x0000000147477824 */ /* 0x000fe200030e0645 */
[----:B------:R-:W-:Y:S02]  /*3b2b0*/  IADD3 R72, P6, PT, R74, R3, RZ ;  /* 0x000000034a487210 */ /* 0x000fe40007fde0ff */
[----:B------:R-:W-:Y:S01]  /*3b2c0*/  ISETP.LT.AND P4, PT, R66, UR9, !P5 ;  /* 0x0000000942007c0c */ /* 0x000fe2000ef81270 */
[----:B------:R-:W0:Y:S02]  /*3b2d0*/  LDCU UR9, c[0x0][0x398] ;  /* 0x00007300ff0977ac */ /* 0x000e240008000800 */
[----:B------:R1:W-:Y:S01]  /*3b2e0*/  @P0 STG.E.U8 desc[UR20][R70.64], R75 ;  /* 0x0000004b46000986 */ /* 0x0003e2000c101114 */
[----:B------:R-:W-:Y:S01]  /*3b2f0*/  ISETP.LT.AND P5, PT, R67, UR12, !P5 ;  /* 0x0000000c43007c0c */ /* 0x000fe2000efa1270 */
[----:B------:R-:W0:Y:S01]  /*3b300*/  LDCU UR12, c[0x0][0x398] ;  /* 0x00007300ff0c77ac */ /* 0x000e220008000800 */
[----:B-1----:R-:W-:Y:S01]  /*3b310*/  VIADD R70, R0, 0x27 ;  /* 0x0000002700467836 */ /* 0x002fe20000000000 */
[----:B------:R-:W-:-:S04]  /*3b320*/  SHF.R.S32.HI R71, RZ, 0x1f, R74 ;  /* 0x0000001fff477819 */ /* 0x000fc8000001144a */
[----:B------:R-:W-:Y:S01]  /*3b330*/  ISETP.GE.AND P0, PT, R70, UR6, PT ;  /* 0x0000000646007c0c */ /* 0x000fe2000bf06270 */
[C---:B------:R-:W-:Y:S01]  /*3b340*/  IMAD.X R73, R71.reuse, 0x1, R2, P6 ;  /* 0x0000000147497824 */ /* 0x040fe200030e0602 */
[C---:B------:R-:W-:Y:S01]  /*3b350*/  IADD3 R70, P6, PT, R74.reuse, R68, RZ ;  /* 0x000000444a467210 */ /* 0x040fe20007fde0ff */
[----:B------:R-:W-:Y:S01]  /*3b360*/  VIADD R74, R74, UR28 ;  /* 0x0000001c4a4a7c36 */ /* 0x000fe20008000000 */
[----:B------:R-:W1:Y:S03]  /*3b370*/  LDCU UR6, c[0x0][0x398] ;  /* 0x00007300ff0677ac */ /* 0x000e660008000800 */
[----:B------:R-:W-:Y:S01]  /*3b380*/  IMAD.X R71, R71, 0x1, R69, P6 ;  /* 0x0000000147477824 */ /* 0x000fe200030e0645 */
[----:B------:R0:W-:Y:S04]  /*3b390*/  @P4 STG.E.U8 desc[UR20][R72.64], R76 ;  /* 0x0000004c48004986 */ /* 0x0001e8000c101114 */
[----:B------:R1:W-:Y:S01]  /*3b3a0*/  @P5 STG.E.U8 desc[UR20][R70.64], R77 ;  /* 0x0000004d46005986 */ /* 0x0003e2000c101114 */
[----:B----4-:R-:W-:Y:S01]  /*3b3b0*/  ISETP.LT.AND P5, PT, R66, UR10, !P3 ;  /* 0x0000000a42007c0c */ /* 0x010fe2000dfa1270 */
[----:B------:R-:W-:Y:S01]  /*3b3c0*/  VIADD R75, R0, 0x28 ;  /* 0x00000028004b7836 */ /* 0x000fe20000000000 */
[----:B------:R-:W4:Y:S01]  /*3b3d0*/  LDCU UR10, c[0x0][0x398] ;  /* 0x00007300ff0a77ac */ /* 0x000f220008000800 */
[----:B0-----:R-:W-:-:S02]  /*3b3e0*/  IADD3 R72, P6, PT, R74, R3, RZ ;  /* 0x000000034a487210 */ /* 0x001fc40007fde0ff */
[----:B------:R-:W-:Y:S02]  /*3b3f0*/  PRMT R76, R76, 0x9910, RZ ;  /* 0x000099104c4c7816 */ /* 0x000fe400000000ff */
[----:B-1----:R-:W-:Y:S02]  /*3b400*/  SHF.R.S32.HI R71, RZ, 0x1f, R74 ;  /* 0x0000001fff477819 */ /* 0x002fe4000001144a */
        /* <DEDUP_REMOVED lines=20> */
[----:B------:R-:W-:-:S03]  /*3b550*/  ISETP.LT.AND P2, PT, R67, UR12, !P2 ;  /* 0x0000000c43007c0c */ /* 0x000fc6000d741270 */
[----:B------:R1:W-:Y:S01]  /*3b560*/  @P3 STG.E.U8 desc[UR20][R70.64], R75 ;  /* 0x0000004b46003986 */ /* 0x0003e2000c101114 */
[C---:B------:R-:W-:Y:S01]  /*3b570*/  IADD3 R72, P3, PT, R74.reuse, R3, RZ ;  /* 0x000000034a487210 */ /* 0x040fe20007f7e0ff */
[----:B------:R-:W0:Y:S01]  /*3b580*/  LDCU UR12, c[0x0][0x398] ;  /* 0x00007300ff0c77ac */ /* 0x000e220008000800 */
[----:B-1----:R-:W-:Y:S02]  /*3b590*/  SHF.R.S32.HI R71, RZ, 0x1f, R74 ;  /* 0x0000001fff477819 */ /* 0x002fe4000001144a */
        /* <DEDUP_REMOVED lines=9> */
[----:B----4-:R-:W-:Y:S01]  /*3b630*/  ISETP.LT.AND P5, PT, R66, UR10, !P0 ;  /* 0x0000000a42007c0c */ /* 0x010fe2000c7a1270 */
[----:B------:R-:W-:Y:S01]  /*3b640*/  VIADD R75, R0, 0x2a ;  /* 0x0000002a004b7836 */ /* 0x000fe20000000000 */
[----:B-1----:R-:W-:Y:S01]  /*3b650*/  PRMT R70, R77, 0x9910, RZ ;  /* 0x000099104d467816 */ /* 0x002fe200000000ff */
[----:B------:R-:W1:Y:S01]  /*3b660*/  LDCU UR10, c[0x0][0x398] ;  /* 0x00007300ff0a77ac */ /* 0x000e620008000800 */
        /* <DEDUP_REMOVED lines=17> */
[----:B------:R-:W4:Y:S01]  /*3b780*/  LDCU UR14, c[0x0][0x398] ;  /* 0x00007300ff0e77ac */ /* 0x000f220008000800 */
        /* <DEDUP_REMOVED lines=8> */
[----:B------:R-:W1:Y:S01]  /*3b810*/  LDCU UR12, c[0x0][0x398] ;  /* 0x00007300ff0c77ac */ /* 0x000e620008000800 */
[----:B0-----:R-:W-:Y:S01]  /*3b820*/  VIADD R70, R0, 0x2b ;  /* 0x0000002b00467836 */ /* 0x001fe20000000000 */
[----:B------:R-:W-:-:S04]  /*3b830*/  SHF.R.S32.HI R71, RZ, 0x1f, R74 ;  /* 0x0000001fff477819 */ /* 0x000fc8000001144a */
[----:B------:R-:W-:Y:S01]  /*3b840*/  ISETP.GE.AND P0, PT, R70, UR6, PT ;  /* 0x0000000646007c0c */ /* 0x000fe2000bf06270 */
[C---:B------:R-:W-:Y:S01]  /*3b850*/  IMAD.X R73, R71.reuse, 0x1, R2, P6 ;  /* 0x0000000147497824 */ /* 0x040fe200030e0602 */
[C---:B------:R-:W-:Y:S01]  /*3b860*/  IADD3 R70, P6, PT, R74.reuse, R68, RZ ;  /* 0x000000444a467210 */ /* 0x040fe20007fde0ff */
[----:B------:R-:W-:Y:S01]  /*3b870*/  VIADD R74, R74, UR28 ;  /* 0x0000001c4a4a7c36 */ /* 0x000fe20008000000 */
[----:B------:R-:W0:Y:S03]  /*3b880*/  LDCU UR6, c[0x0][0x398] ;  /* 0x00007300ff0677ac */ /* 0x000e260008000800 */
[----:B------:R-:W-:Y:S01]  /*3b890*/  IMAD.X R71, R71, 0x1, R69, P6 ;  /* 0x0000000147477824 */ /* 0x000fe200030e0645 */
[----:B------:R4:W-:Y:S04]  /*3b8a0*/  @P5 STG.E.U8 desc[UR20][R72.64], R76 ;  /* 0x0000004c48005986 */ /* 0x0009e8000c101114 */
[----:B------:R0:W-:Y:S01]  /*3b8b0*/  @P4 STG.E.U8 desc[UR20][R70.64], R77 ;  /* 0x0000004d46004986 */ /* 0x0001e2000c101114 */
[----:B-1----:R-:W-:Y:S01]  /*3b8c0*/  ISETP.LT.AND P4, PT, R66, UR10, !P3 ;  /* 0x0000000a42007c0c */ /* 0x002fe2000df81270 */
[----:B------:R-:W-:Y:S01]  /*3b8d0*/  VIADD R75, R0, 0x2c ;  /* 0x0000002c004b7836 */ /* 0x000fe20000000000 */
[----:B------:R-:W1:Y:S01]  /*3b8e0*/  LDCU UR10, c[0x0][0x398] ;  /* 0x00007300ff0a77ac */ /* 0x000e620008000800 */
[----:B----4-:R-:W-:-:S02]  /*3b8f0*/  IADD3 R72, P6, PT, R74, R3, RZ ;  /* 0x000000034a487210 */ /* 0x010fc40007fde0ff */
        /* <DEDUP_REMOVED lines=15> */
[----:B------:R-:W4:Y:S01]  /*3b9f0*/  LDCU UR6, c[0x0][0x39c] ;  /* 0x00007380ff0677ac */ /* 0x000f220008000800 */
[----:B------:R-:W-:Y:S02]  /*3ba00*/  IADD3 R70, P6, PT, R74, R68, RZ ;  /* 0x000000444a467210 */ /* 0x000fe40007fde0ff */
[----:B------:R-:W-:-:S03]  /*3ba10*/  SHF.R.S32.HI R75, RZ, 0x8, R75 ;  /* 0x00000008ff4b7819 */ /* 0x000fc6000001144b */
[----:B------:R-:W-:Y:S02]  /*3ba20*/  IMAD.X R71, R71, 0x1, R69, P6 ;  /* 0x0000000147477824 */ /* 0x000fe400030e0645 */
[----:B------:R-:W-:-:S04]  /*3ba30*/  VIADD R74, R74, UR28 ;  /* 0x0000001c4a4a7c36 */ /* 0x000fc80008000000 */
[----:B------:R0:W-:Y:S01]  /*3ba40*/  @P3 STG.E.U8 desc[UR20][R70.64], R75 ;  /* 0x0000004b46003986 */ /* 0x0001e2000c101114 */
[----:B-----5:R-:W-:Y:S01]  /*3ba50*/  ISETP.LT.AND P3, PT, R66, UR9, !P2 ;  /* 0x0000000942007c0c */ /* 0x020fe2000d761270 */
[----:B------:R-:W5:Y:S01]  /*3ba60*/  LDCU UR9, c[0x0][0x398] ;  /* 0x00007300ff0977ac */ /* 0x000f620008000800 */
[----:B------:R-:W-:Y:S02]  /*3ba70*/  ISETP.LT.AND P2, PT, R67, UR12, !P2 ;  /* 0x0000000c43007c0c */ /* 0x000fe4000d741270 */
[C---:B------:R-:W-:Y:S01]  /*3ba80*/  IADD3 R72, P4, PT, R74.reuse, R3, RZ ;  /* 0x000000034a487210 */ /* 0x040fe20007f9e0ff */
[----:B------:R-:W1:Y:S01]  /*3ba90*/  LDCU UR12, c[0x0][0x398] ;  /* 0x00007300ff0c77ac */ /* 0x000e620008000800 */
[----:B0-----:R-:W-:Y:S02]  /*3baa0*/  SHF.R.S32.HI R71, RZ, 0x1f, R74 ;  /* 0x0000001fff477819 */ /* 0x001fe4000001144a */
[----:B------:R-:W-:Y:S01]  /*3bab0*/  IADD3 R70, P6, PT, R74, R68, RZ ;  /* 0x000000444a467210 */ /* 0x000fe20007fde0ff */
[----:B------:R-:W-:-:S02]  /*3bac0*/  VIADD R75, R0, 0x2d ;  /* 0x0000002d004b7836 */ /* 0x000fc40000000000 */
[C---:B------:R-:W-:Y:S02]  /*3bad0*/  IMAD.X R73, R71.reuse, 0x1, R2, P4 ;  /* 0x0000000147497824 */ /* 0x040fe400020e0602 */
[----:B------:R-:W-:Y:S01]  /*3bae0*/  IMAD.X R71, R71, 0x1, R69, P6 ;  /* 0x0000000147477824 */ /* 0x000fe200030e0645 */
[----:B------:R-:W-:Y:S01]  /*3baf0*/  ISETP.GE.AND P4, PT, R75, UR4, PT ;  /* 0x000000044b007c0c */ /* 0x000fe2000bf86270 */
[----:B------:R-:W0:Y:S01]  /*3bb00*/  LDCU UR4, c[0x0][0x39c] ;  /* 0x00007380ff0477ac */ /* 0x000e220008000800 */
[----:B------:R-:W-:Y:S01]  /*3bb10*/  @P3 STG.E.U8 desc[UR20][R72.64], R77 ;  /* 0x0000004d48003986 */ /* 0x000fe2000c101114 */
[----:B------:R-:W-:-:S03]  /*3bb20*/  VIADD R74, R74, UR28 ;  /* 0x0000001c4a4a7c36 */ /* 0x000fc60008000000 */
[----:B------:R4:W-:Y:S01]  /*3bb30*/  @P2 STG.E.U8 desc[UR20][R70.64], R76 ;  /* 0x0000004c46002986 */ /* 0x0009e2000c101114 */
[----:B-1----:R-:W-:Y:S01]  /*3bb40*/  ISETP.LT.AND P3, PT, R66, UR10, !P0 ;  /* 0x0000000a42007c0c */ /* 0x002fe2000c761270 */
[----:B------:R-:W-:Y:S01]  /*3bb50*/  VIADD R75, R0, 0x2e ;  /* 0x0000002e004b7836 */ /* 0x000fe20000000000 */
[----:B----4-:R-:W-:Y:S01]  /*3bb60*/  PRMT R70, R77, 0x9910, RZ ;  /* 0x000099104d467816 */ /* 0x010fe200000000ff */
        /* <DEDUP_REMOVED lines=17> */
[----:B------:R-:W-:Y:S01]  /*3bc80*/  ISETP.LT.AND P0, PT, R67, UR14, !P0 ;  /* 0x0000000e43007c0c */ /* 0x000fe2000c701270 */
[----:B------:R-:W4:Y:S01]  /*3bc90*/  LDCU UR14, c[0x0][0x398] ;  /* 0x00007300ff0e77ac */ /* 0x000f220008000800 */
[C---:B------:R-:W-:Y:S01]  /*3bca0*/  IADD3 R70, P6, PT, R74.reuse, R68, RZ ;  /* 0x000000444a467210 */ /* 0x040fe20007fde0ff */
[----:B------:R-:W-:-:S04]  /*3bcb0*/  VIADD R74, R74, UR28 ;  /* 0x0000001c4a4a7c36 */ /* 0x000fc80008000000 */
[----:B------:R-:W-:Y:S01]  /*3bcc0*/  IMAD.X R71, R71, 0x1, R69, P6 ;  /* 0x0000000147477824 */ /* 0x000fe200030e0645 */
[----:B------:R-:W-:Y:S02]  /*3bcd0*/  IADD3 R72, P6, PT, R74, R3, RZ ;  /* 0x000000034a487210 */ /* 0x000fe40007fde0ff */
[----:B-----5:R-:W-:Y:S01]  /*3bce0*/  ISETP.LT.AND P3, PT, R66, UR9, !P5 ;  /* 0x0000000942007c0c */ /* 0x020fe2000ef61270 */
        /* <DEDUP_REMOVED lines=37> */
[----:B------:R-:W-:Y:S01]  /*3bf40*/  VIADD R74, R74, UR28 ;  /* 0x0000001c4a4a7c36 */ /* 0x000fe20008000000 */
[----:B-----5:R-:W-:Y:S01]  /*3bf50*/  ISETP.LT.AND P5, PT, R66, UR9, !P2 ;  /* 0x0000000942007c0c */ /* 0x020fe2000d7a1270 */
[----:B------:R-:W5:Y:S02]  /*3bf60*/  LDCU UR9, c[0x0][0x398] ;  /* 0x00007300ff0977ac */ /* 0x000f640008000800 */
[----:B------:R0:W-:Y:S01]  /*3bf70*/  @P4 STG.E.U8 desc[UR20][R70.64], R75 ;  /* 0x0000004b46004986 */ /* 0x0001e2000c101114 */
[----:B------:R-:W-:Y:S01]  /*3bf80*/  ISETP.LT.AND P4, PT, R67, UR12, !P2 ;  /* 0x0000000c43007c0c */ /* 0x000fe2000d781270 */
[----:B------:R-:W1:Y:S01]  /*3bf90*/  LDCU UR12, c[0x0][0x398] ;  /* 0x00007300ff0c77ac */ /* 0x000e620008000800 */
[----:B------:R-:W-:Y:S02]  /*3bfa0*/  IADD3 R72, P2, PT, R74, R3, RZ ;  /* 0x000000034a487210 */ /* 0x000fe40007f5e0ff */
[----:B0-----:R-:W-:-:S02]  /*3bfb0*/  SHF.R.S32.HI R71, RZ, 0x1f, R74 ;  /* 0x0000001fff477819 */ /* 0x001fc4000001144a */
[----:B------:R-:W-:Y:S01]  /*3bfc0*/  IADD3 R70, P6, PT, R74, R68, RZ ;  /* 0x000000444a467210 */ /* 0x000fe20007fde0ff */
[----:B------:R-:W-:Y:S02]  /*3bfd0*/  VIADD R75, R0, 0x31 ;  /* 0x00000031004b7836 */ /* 0x000fe40000000000 */
        /* <DEDUP_REMOVED lines=9> */
[----:B------:R-:W-:Y:S01]  /*3c070*/  ISETP.LT.AND P4, PT, R67, UR14, !P0 ;  /* 0x0000000e43007c0c */ /* 0x000fe2000c781270 */
[----:B------:R-:W1:Y:S01]  /*3c080*/  LDCU UR10, c[0x0][0x398] ;  /* 0x00007300ff0a77ac */ /* 0x000e620008000800 */
        /* <DEDUP_REMOVED lines=18> */
[C---:B------:R-:W-:Y:S01]  /*3c1b0*/  IADD3 R70, P6, PT, R74.reuse, R68, RZ ;  /* 0x000000444a467210 */ /* 0x040fe20007fde0ff */
[----:B------:R-:W-:-:S04]  /*3c1c0*/  VIADD R74, R74, UR28 ;  /* 0x0000001c4a4a7c36 */ /* 0x000fc80008000000 */
[----:B------:R-:W-:Y:S01]  /*3c1d0*/  IMAD.X R71, R71, 0x1, R69, P6 ;  /* 0x0000000147477824 */ /* 0x000fe200030e0645 */
[----:B------:R-:W-:-:S04]  /*3c1e0*/  IADD3 R72, P6, PT, R74, R3, RZ ;  /* 0x000000034a487210 */ /* 0x000fc80007fde0ff */
[----:B------:R0:W-:Y:S01]  /*3c1f0*/  @P4 STG.E.U8 desc[UR20][R70.64], R75 ;  /* 0x0000004b46004986 */ /* 0x0001e2000c101114 */
[----:B-----5:R-:W-:Y:S01]  /*3c200*/  ISETP.LT.AND P5, PT, R66, UR9, !P3 ;  /* 0x0000000942007c0c */ /* 0x020fe2000dfa1270 */
[----:B------:R-:W5:Y:S01]  /*3c210*/  LDCU UR9, c[0x0][0x398] ;  /* 0x00007300ff0977ac */ /* 0x000f620008000800 */
        /* <DEDUP_REMOVED lines=77> */
[----:B-----5:R-:W-:Y:S01]  /*3c6f0*/  ISETP.LT.AND P6, PT, R66, UR9, !P5 ;  /* 0x0000000942007c0c */ /* 0x020fe2000efc1270 */
[----:B------:R-:W5:Y:S04]  /*3c700*/  LDCU UR9, c[0x0][0x398] ;  /* 0x00007300ff0977ac */ /* 0x000f680008000800 */
[----:B------:R0:W-:Y:S01]  /*3c710*/  @P4 STG.E.U8 desc[UR20][R70.64], R75 ;  /* 0x0000004b46004986 */ /* 0x0001e2000c101114 */
[----:B------:R-:W-:Y:S02]  /*3c720*/  IADD3 R72, P4, PT, R74, R3, RZ ;  /* 0x000000034a487210 */ /* 0x000fe40007f9e0ff */
        /* <DEDUP_REMOVED lines=33> */
[----:B------:R-:W-:Y:S01]  /*3c940*/  VIADD R74, R74, UR28 ;  /* 0x0000001c4a4a7c36 */ /* 0x000fe20008000000 */
[----:B------:R-:W-:-:S03]  /*3c950*/  SHF.R.S32.HI R75, RZ, 0x8, R75 ;  /* 0x00000008ff4b7819 */ /* 0x000fc6000001144b */
[----:B------:R-:W-:Y:S01]  /*3c960*/  IMAD.X R71, R71, 0x1, R69, P6 ;  /* 0x0000000147477824 */ /* 0x000fe200030e0645 */
[----:B-----5:R-:W-:Y:S01]  /*3c970*/  ISETP.LT.AND P5, PT, R66, UR9, !P2 ;  /* 0x0000000942007c0c */ /* 0x020fe2000d7a1270 */
[----:B------:R-:W5:Y:S01]  /*3c980*/  LDCU UR9, c[0x0][0x398] ;  /* 0x00007300ff0977ac */ /* 0x000f620008000800 */
[----:B------:R-:W-:-:S03]  /*3c990*/  ISETP.LT.AND P2, PT, R67, UR12, !P2 ;  /* 0x0000000c43007c0c */ /* 0x000fc6000d741270 */
[----:B------:R0:W-:Y:S01]  /*3c9a0*/  @P0 STG.E.U8 desc[UR20][R70.64], R75 ;  /* 0x0000004b46000986 */ /* 0x0001e2000c101114 */
[C---:B------:R-:W-:Y:S01]  /*3c9b0*/  IADD3 R72, P0, PT, R74.reuse, R3, RZ ;  /* 0x000000034a487210 */ /* 0x040fe20007f1e0ff */
[----:B------:R-:W1:Y:S01]  /*3c9c0*/  LDCU UR12, c[0x0][0x398] ;  /* 0x00007300ff0c77ac */ /* 0x000e620008000800 */
[----:B0-----:R-:W-:Y:S02]  /*3c9d0*/  SHF.R.S32.HI R71, RZ, 0x1f, R74 ;  /* 0x0000001fff477819 */ /* 0x001fe4000001144a */
        /* <DEDUP_REMOVED lines=109> */
[----:B------:R-:W3:Y:S04]  /*3d0b0*/  LDL.LU R93, [R1+0xfc] ;  /* 0x0000fc00015d7983 */ /* 0x000ee80000300800 */
[----:B------:R-:W4:Y:S04]  /*3d0c0*/  LDL.LU R90, [R1+0x100] ;  /* 0x00010000015a7983 */ /* 0x000f280000300800 */
[----:B------:R-:W4:Y:S01]  /*3d0d0*/  LDL.LU R88, [R1+0x104] ;  /* 0x0001040001587983 */ /* 0x000f220000300800 */
[----:B------:R-:W-:Y:S01]  /*3d0e0*/  ISETP.LT.AND P3, PT, R67, UR14, !P3 ;  /* 0x0000000e43007c0c */ /* 0x000fe2000df61270 */
[----:B------:R-:W0:Y:S01]  /*3d0f0*/  LDCU UR14, c[0x0][0x398] ;  /* 0x00007300ff0e77ac */ /* 0x000e220008000800 */
[----:B------:R-:W-:-:S05]  /*3d100*/  IADD3 R70, P6, PT, R74, R68, RZ ;  /* 0x000000444a467210 */ /* 0x000fca0007fde0ff */
[----:B------:R-:W-:Y:S02]  /*3d110*/  IMAD.X R71, R71, 0x1, R69, P6 ;  /* 0x0000000147477824 */ /* 0x000fe400030e0645 */
[----:B------:R-:W-:-:S04]  /*3d120*/  VIADD R74, R74, UR28 ;  /* 0x0000001c4a4a7c36 */ /* 0x000fc80008000000 */
[----:B------:R0:W-:Y:S01]  /*3d130*/  @P3 STG.E.U8 desc[UR20][R70.64], R75 ;  /* 0x0000004b46003986 */ /* 0x0001e2000c101114 */
[----:B------:R-:W-:Y:S02]  /*3d140*/  IADD3 R72, P4, PT, R74, R3, RZ ;  /* 0x000000034a487210 */ /* 0x000fe40007f9e0ff */
[----:B-----5:R-:W-:Y:S01]  /*3d150*/  ISETP.LT.AND P6, PT, R66, UR9, !P5 ;  /* 0x0000000942007c0c */ /* 0x020fe2000efc1270 */
[----:B------:R-:W5:Y:S01]  /*3d160*/  LDCU UR9, c[0x0][0x398] ;  /* 0x00007300ff0977ac */ /* 0x000f620008000800 */
[----:B------:R-:W-:Y:S01]  /*3d170*/  ISETP.LT.AND P5, PT, R67, UR12, !P5 ;  /* 0x0000000c43007c0c */ /* 0x000fe2000efa1270 */
[----:B------:R-:W1:Y:S01]  /*3d180*/  LDCU UR12, c[0x0][0x398] ;  /* 0x00007300ff0c77ac */ /* 0x000e620008000800 */
[----:B0-----:R-:W-:Y:S01]  /*3d190*/  VIADD R70, R0, 0x3f ;  /* 0x0000003f00467836 */ /* 0x001fe20000000000 */
[----:B------:R-:W-:-:S04]  /*3d1a0*/  SHF.R.S32.HI R71, RZ, 0x1f, R74 ;  /* 0x0000001fff477819 */ /* 0x000fc8000001144a */
[----:B------:R-:W-:Y:S01]  /*3d1b0*/  ISETP.GE.AND P3, PT, R70, UR6, PT ;  /* 0x0000000646007c0c */ /* 0x000fe2000bf66270 */
[----:B------:R-:W0:Y:S01]  /*3d1c0*/  LDCU UR6, c[0x0][0x398] ;  /* 0x00007300ff0677ac */ /* 0x000e220008000800 */
[----:B------:R-:W-:Y:S01]  /*3d1d0*/  IMAD.X R73, R71, 0x1, R2, P4 ;  /* 0x0000000147497824 */ /* 0x000fe200020e0602 */
[C---:B------:R-:W-:Y:S01]  /*3d1e0*/  IADD3 R70, P4, PT, R74.reuse, R68, RZ ;  /* 0x000000444a467210 */ /* 0x040fe20007f9e0ff */
[----:B------:R-:W-:-:S04]  /*3d1f0*/  VIADD R74, R74, UR28 ;  /* 0x0000001c4a4a7c36 */ /* 0x000fc80008000000 */
[----:B------:R-:W-:Y:S01]  /*3d200*/  IMAD.X R71, R71, 0x1, R69, P4 ;  /* 0x0000000147477824 */ /* 0x000fe200020e0645 */
[----:B------:R0:W-:Y:S01]  /*3d210*/  @P6 STG.E.U8 desc[UR20][R72.64], R76 ;  /* 0x0000004c48006986 */ /* 0x0001e2000c101114 */
[----:B------:R-:W-:-:S03]  /*3d220*/  VIADD R75, R0, 0x40 ;  /* 0x00000040004b7836 */ /* 0x000fc60000000000 */
[----:B------:R5:W-:Y:S01]  /*3d230*/  @P5 STG.E.U8 desc[UR20][R70.64], R77 ;  /* 0x0000004d46005986 */ /* 0x000be2000c101114 */
[----:B-1----:R-:W-:Y:S01]  /*3d240*/  ISETP.LT.AND P5, PT, R66, UR10, !P0 ;  /* 0x0000000a42007c0c */ /* 0x002fe2000c7a1270 */
[----:B------:R-:W1:Y:S01]  /*3d250*/  LDCU UR10, c[0x0][0x398] ;  /* 0x00007300ff0a77ac */ /* 0x000e620008000800 */
[----:B------:R-:W-:Y:S02]  /*3d260*/  ISETP.GE.AND P4, PT, R75, UR4, PT ;  /* 0x000000044b007c0c */ /* 0x000fe4000bf86270 */
[----:B0-----:R-:W-:Y:S01]  /*3d270*/  IADD3 R72, P6, PT, R74, R3, RZ ;  /* 0x000000034a487210 */ /* 0x001fe20007fde0ff */
[----:B------:R-:W0:Y:S01]  /*3d280*/  LDCU UR4, c[0x0][0x39c] ;  /* 0x00007380ff0477ac */ /* 0x000e220008000800 */
[----:B-----5:R-:W-:Y:S02]  /*3d290*/  SHF.R.S32.HI R71, RZ, 0x1f, R74 ;  /* 0x0000001fff477819 */ /* 0x020fe4000001144a */
[----:B------:R-:W-:Y:S01]  /*3d2a0*/  ISETP.LT.AND P0, PT, R67, UR6, !P0 ;  /* 0x0000000643007c0c */ /* 0x000fe2000c701270 */
[----:B------:R-:W5:Y:S01]  /*3d2b0*/  LDCU UR6, c[0x0][0x39c] ;  /* 0x00007380ff0677ac */ /* 0x000f620008000800 */
[----:B------:R-:W-:Y:S01]  /*3d2c0*/  PRMT R76, R76, 0x9910, RZ ;  /* 0x000099104c4c7816 */ /* 0x000fe200000000ff */
[----:B------:R-:W-:Y:S01]  /*3d2d0*/  IMAD.X R73, R71, 0x1, R2, P6 ;  /* 0x0000000147497824 */ /* 0x000fe200030e0602 */
[----:B------:R-:W-:-:S02]  /*3d2e0*/  IADD3 R70, P6, PT, R74, R68, RZ ;  /* 0x000000444a467210 */ /* 0x000fc40007fde0ff */
[----:B------:R-:W-:Y:S02]  /*3d2f0*/  PRMT R75, R77, 0x9910, RZ ;  /* 0x000099104d4b7816 */ /* 0x000fe400000000ff */
[----:B------:R-:W-:Y:S01]  /*3d300*/  SHF.R.S32.HI R76, RZ, 0x8, R76 ;  /* 0x00000008ff4c7819 */ /* 0x000fe2000001144c */
[----:B------:R-:W-:Y:S01]  /*3d310*/  IMAD.X R71, R71, 0x1, R69, P6 ;  /* 0x0000000147477824 */ /* 0x000fe200030e0645 */
[----:B------:R-:W-:Y:S01]  /*3d320*/  SHF.R.S32.HI R75, RZ, 0x8, R75 ;  /* 0x00000008ff4b7819 */ /* 0x000fe2000001144b */
[----:B------:R-:W-:Y:S02]  /*3d330*/  VIADD R74, R74, UR28 ;  /* 0x0000001c4a4a7c36 */ /* 0x000fe40008000000 */
[----:B------:R0:W-:Y:S01]  /*3d340*/  @P5 STG.E.U8 desc[UR20][R72.64], R76 ;  /* 0x0000004c48005986 */ /* 0x0001e2000c101114 */
[----:B------:R-:W-:Y:S01]  /*3d350*/  ISETP.LT.AND P5, PT, R66, UR9, !P2 ;  /* 0x0000000942007c0c */ /* 0x000fe2000d7a1270 */
[----:B------:R-:W1:Y:S02]  /*3d360*/  LDCU UR9, c[0x0][0x398] ;  /* 0x00007300ff0977ac */ /* 0x000e640008000800 */
[----:B------:R5:W-:Y:S01]  /*3d370*/  @P0 STG.E.U8 desc[UR20][R70.64], R75 ;  /* 0x0000004b46000986 */ /* 0x000be2000c101114 */
[----:B------:R-:W-:Y:S01]  /*3d380*/  ISETP.LT.AND P2, PT, R67, UR12, !P2 ;  /* 0x0000000c43007c0c */ /* 0x000fe2000d741270 */
[----:B------:R-:W1:Y:S01]  /*3d390*/  LDCU UR12, c[0x0][0x398] ;  /* 0x00007300ff0c77ac */ /* 0x000e620008000800 */
[----:B0-----:R-:W-:-:S02]  /*3d3a0*/  IADD3 R72, P0, PT, R74, R3, RZ ;  /* 0x000000034a487210 */ /* 0x001fc40007f1e0ff */
[----:B-----5:R-:W-:Y:S01]  /*3d3b0*/  SHF.R.S32.HI R71, RZ, 0x1f, R74 ;  /* 0x0000001fff477819 */ /* 0x020fe2000001144a */
[----:B------:R-:W-:Y:S01]  /*3d3c0*/  VIADD R75, R0, 0x41 ;  /* 0x00000041004b7836 */ /* 0x000fe20000000000 */
[----:B------:R-:W-:-:S03]  /*3d3d0*/  IADD3 R70, P6, PT, R74, R68, RZ ;  /* 0x000000444a467210 */ /* 0x000fc60007fde0ff */
[----:B------:R-:W-:Y:S01]  /*3d3e0*/  IMAD.X R73, R71, 0x1, R2, P0 ;  /* 0x0000000147497824 */ /* 0x000fe200000e0602 */
[----:B------:R-:W-:Y:S01]  /*3d3f0*/  ISETP.GE.AND P0, PT, R75, UR4, PT ;  /* 0x000000044b007c0c */ /* 0x000fe2000bf06270 */
[----:B------:R-:W0:Y:S01]  /*3d400*/  LDCU UR4, c[0x0][0x39c] ;  /* 0x00007380ff0477ac */ /* 0x000e220008000800 */
[----:B------:R-:W-:Y:S02]  /*3d410*/  IMAD.X R71, R71, 0x1, R69, P6 ;  /* 0x0000000147477824 */ /* 0x000fe400030e0645 */
[----:B------:R-:W-:Y:S02]  /*3d420*/  VIADD R74, R74, UR28 ;  /* 0x0000001c4a4a7c36 */ /* 0x000fe40008000000 */
[----:B------:R-:W-:Y:S01]  /*3d430*/  VIADD R75, R0, 0x42 ;  /* 0x00000042004b7836 */ /* 0x000fe20000000000 */
[----:B--2---:R-:W-:Y:S02]  /*3d440*/  F2FP.SATFINITE.E5M2.F32.PACK_AB_MERGE_C R77, R92, R89, RZ ;  /* 0x000000595c4d723e */ /* 0x004fe400048060ff */
[----:B------:R-:W2:Y:S04]  /*3d450*/  LDL.LU R89, [R1+0x1b0] ;  /* 0x0001b00001597983 */ /* 0x000ea80000300800 */
[----:B------:R5:W-:Y:S01]  /*3d460*/  @P5 STG.E.U8 desc[UR20][R72.64], R77 ;  /* 0x0000004d48005986 */ /* 0x000be2000c101114 */
[----:B-1----:R-:W-:Y:S01]  /*3d470*/  ISETP.LT.AND P5, PT, R66, UR10, !P3 ;  /* 0x0000000a42007c0c */ /* 0x002fe2000dfa1270 */
[----:B------:R-:W1:Y:S01]  /*3d480*/  LDCU UR10, c[0x0][0x398] ;  /* 0x00007300ff0a77ac */ /* 0x000e620008000800 */
[----:B------:R-:W-:Y:S01]  /*3d490*/  ISETP.LT.AND P3, PT, R67, UR14, !P3 ;  /* 0x0000000e43007c0c */ /* 0x000fe2000df61270 */
[----:B------:R-:W2:Y:S01]  /*3d4a0*/  LDL.LU R92, [R1+0x1b4] ;  /* 0x0001b400015c7983 */ /* 0x000ea20000300800 */
[----:B------:R-:W0:Y:S01]  /*3d4b0*/  LDCU UR14, c[0x0][0x398] ;  /* 0x00007300ff0e77ac */ /* 0x000e220008000800 */
[----:B---3--:R-:W-:-:S02]  /*3d4c0*/  F2FP.SATFINITE.E5M2.F32.PACK_AB_MERGE_C R76, R93, R91, RZ ;  /* 0x0000005b5d4c723e */ /* 0x008fc400048060ff */
[----:B------:R-:W3:Y:S04]  /*3d4d0*/  LDL.LU R91, [R1+0x1f0] ;  /* 0x0001f000015b7983 */ /* 0x000ee80000300800 */
[----:B------:R0:W-:Y:S01]  /*3d4e0*/  @P2 STG.E.U8 desc[UR20][R70.64], R76 ;  /* 0x0000004c46002986 */ /* 0x0001e2000c101114 */
[----:B-----5:R-:W-:-:S03]  /*3d4f0*/  IADD3 R72, P2, PT, R74, R3, RZ ;  /* 0x000000034a487210 */ /* 0x020fc60007f5e0ff */
[----:B------:R-:W3:Y:S01]  /*3d500*/  LDL.LU R93, [R1+0x1f4] ;  /* 0x0001f400015d7983 */ /* 0x000ee20000300800 */
[----:B0-----:R-:W-:Y:S02]  /*3d510*/  PRMT R70, R77, 0x9910, RZ ;  /* 0x000099104d467816 */ /* 0x001fe400000000ff */
[----:B------:R-:W-:Y:S02]  /*3d520*/  PRMT R77, R76, 0x9910, RZ ;  /* 0x000099104c4d7816 */ /* 0x000fe400000000ff */
[----:B------:R-:W-:Y:S01]  /*3d530*/  SHF.R.S32.HI R71, RZ, 0x1f, R74 ;  /* 0x0000001fff477819 */ /* 0x000fe2000001144a */
[----:B------:R-:W-:Y:S01]  /*3d540*/  IMAD.MOV.U32 R76, RZ, RZ, R70 ;  /* 0x000000ffff4c7224 */ /* 0x000fe200078e0046 */
[----:B------:R-:W-:-:S03]  /*3d550*/  IADD3 R70, P6, PT, R74, R68, RZ ;  /* 0x000000444a467210 */ /* 0x000fc60007fde0ff */
[C---:B------:R-:W-:Y:S01]  /*3d560*/  IMAD.X R73, R71.reuse, 0x1, R2, P2 ;  /* 0x0000000147497824 */ /* 0x040fe200010e0602 */
[----:B------:R-:W-:Y:S01]  /*3d570*/  SHF.R.S32.HI R76, RZ, 0x8, R76 ;  /* 0x00000008ff4c7819 */ /* 0x000fe2000001144c */
[----:B------:R-:W-:Y:S01]  /*3d580*/  IMAD.X R71, R71, 0x1, R69, P6 ;  /* 0x0000000147477824 */ /* 0x000fe200030e0645 */
[----:B------:R-:W-:Y:S01]  /*3d590*/  ISETP.GE.AND P2, PT, R75, UR4, PT ;  /* 0x000000044b007c0c */ /* 0x000fe2000bf46270 */
[----:B------:R-:W-:Y:S01]  /*3d5a0*/  VIADD R74, R74, UR28 ;  /* 0x0000001c4a4a7c36 */ /* 0x000fe20008000000 */
[----:B------:R-:W-:Y:S01]  /*3d5b0*/  SHF.R.S32.HI R75, RZ, 0x8, R77 ;  /* 0x00000008ff4b7819 */ /* 0x000fe2000001144d */
[----:B------:R-:W-:Y:S01]  /*3d5c0*/  @P5 STG.E.U8 desc[UR20][R72.64], R76 ;  /* 0x0000004c48005986 */ /* 0x000fe2000c101114 */
[----:B------:R-:W-:Y:S01]  /*3d5d0*/  ISETP.LT.AND P6, PT, R66, UR9, !P4 ;  /* 0x0000000942007c0c */ /* 0x000fe2000e7c1270 */
[----:B------:R-:W0:Y:S02]  /*3d5e0*/  LDCU UR4, c[0x0][0x39c] ;  /* 0x00007380ff0477ac */ /* 0x000e240008000800 */
[----:B------:R4:W-:Y:S01]  /*3d5f0*/  @P3 STG.E.U8 desc[UR20][R70.64], R75 ;  /* 0x0000004b46003986 */ /* 0x0009e2000c101114 */
[----:B------:R-:W5:Y:S01]  /*3d600*/  LDCU UR9, c[0x0][0x398] ;  /* 0x00007300ff0977ac */ /* 0x000f620008000800 */
[----:B----4-:R-:W-:-:S02]  /*3d610*/  F2FP.SATFINITE.E5M2.F32.PACK_AB_MERGE_C R75, R88, R90, RZ ;  /* 0x0000005a584b723e */ /* 0x010fc400048060ff */
[----:B------:R-:W4:Y:S04]  /*3d620*/  LDL.LU R90, [R1+0x108] ;  /* 0x00010800015a7983 */ /* 0x000f280000300800 */
[----:B------:R-:W4:Y:S01]  /*3d630*/  LDL.LU R88, [R1+0x10c] ;  /* 0x00010c0001587983 */ /* 0x000f220000300800 */
[----:B------:R-:W-:Y:S01]  /*3d640*/  VIADD R70, R0, 0x43 ;  /* 0x0000004300467836 */ /* 0x000fe20000000000 */
[----:B------:R-:W-:Y:S02]  /*3d650*/  SHF.R.S32.HI R71, RZ, 0x1f, R74 ;  /* 0x0000001fff477819 */ /* 0x000fe4000001144a */
[----:B------:R-:W-:Y:S02]  /*3d660*/  IADD3 R72, P5, PT, R74, R3, RZ ;  /* 0x000000034a487210 */ /* 0x000fe40007fbe0ff */
[----:B------:R-:W-:Y:S01]  /*3d670*/  ISETP.GE.AND P3, PT, R70, UR6, PT ;  /* 0x0000000646007c0c */ /* 0x000fe2000bf66270 */
[----:B------:R-:W0:Y:S01]  /*3d680*/  LDCU UR6, c[0x0][0x398] ;  /* 0x00007300ff0677ac */ /* 0x000e220008000800 */
[----:B------:R-:W-:Y:S01]  /*3d690*/  ISETP.LT.AND P4, PT, R67, UR12, !P4 ;  /* 0x0000000c43007c0c */ /* 0x000fe2000e781270 */
[----:B------:R-:W-:Y:S01]  /*3d6a0*/  IMAD.X R73, R71, 0x1, R2, P5 ;  /* 0x0000000147497824 */ /* 0x000fe200028e0602 */
[----:B------:R-:W-:Y:S01]  /*3d6b0*/  IADD3 R70, P5, PT, R74, R68, RZ ;  /* 0x000000444a467210 */ /* 0x000fe20007fbe0ff */
[----:B------:R-:W0:Y:S01]  /*3d6c0*/  LDCU UR12, c[0x0][0x398] ;  /* 0x00007300ff0c77ac */ /* 0x000e220008000800 */
[----:B------:R-:W-:-:S02]  /*3d6d0*/  F2FP.SATFINITE.E5M2.F32.PACK_AB_MERGE_C R76, R5, R4, RZ ;  /* 0x00000004054c723e */ /* 0x000fc400048060ff */
[----:B------:R1:W-:Y:S01]  /*3d6e0*/  @P6 STG.E.U8 desc[UR20][R72.64], R75 ;  /* 0x0000004b48006986 */ /* 0x0003e2000c101114 */
[----:B------:R-:W-:Y:S02]  /*3d6f0*/  IMAD.X R71, R71, 0x1, R69, P5 ;  /* 0x0000000147477824 */ /* 0x000fe400028e0645 */
[----:B------:R-:W-:-:S04]  /*3d700*/  VIADD R4, R0, 0x44 ;  /* 0x0000004400047836 */ /* 0x000fc80000000000 */
[----:B------:R0:W-:Y:S01]  /*3d710*/  @P4 STG.E.U8 desc[UR20][R70.64], R76 ;  /* 0x0000004c46004986 */ /* 0x0001e2000c101114 */
[----:B-1----:R-:W-:Y:S01]  /*3d720*/  VIADD R72, R74, UR28 ;  /* 0x0000001c4a487c36 */ /* 0x002fe20008000000 */
[----:B------:R-:W-:Y:S01]  /*3d730*/  ISETP.LT.AND P4, PT, R66, UR10, !P0 ;  /* 0x0000000a42007c0c */ /* 0x000fe2000c781270 */
[----:B------:R-:W1:Y:S03]  /*3d740*/  LDCU UR10, c[0x0][0x398] ;  /* 0x00007300ff0a77ac */ /* 0x000e660008000800 */
[----:B------:R-:W-:Y:S02]  /*3d750*/  SHF.R.S32.HI R5, RZ, 0x1f, R72 ;  /* 0x0000001fff057819 */ /* 0x000fe40000011448 */
[----:B0-----:R-:W-:Y:S02]  /*3d760*/  IADD3 R70, P6, PT, R72, R3, RZ ;  /* 0x0000000348467210 */ /* 0x001fe40007fde0ff */
[----:B------:R-:W-:Y:S01]  /*3d770*/  ISETP.LT.AND P0, PT, R67, UR6, !P0 ;  /* 0x0000000643007c0c */ /* 0x000fe2000c701270 */
[----:B------:R-:W0:Y:S01]  /*3d780*/  LDCU UR6, c[0x0][0x39c] ;  /* 0x00007380ff0677ac */ /* 0x000e220008000800 */
[----:B------:R-:W-:Y:S01]  /*3d790*/  ISETP.GE.AND P5, PT, R4, UR4, PT ;  /* 0x0000000404007c0c */ /* 0x000fe2000bfa6270 */
[----:B------:R-:W-:Y:S01]  /*3d7a0*/  IMAD.X R71, R5, 0x1, R2, P6 ;  /* 0x0000000105477824 */ /* 0x000fe200030e0602 */
[----:B------:R-:W-:Y:S01]  /*3d7b0*/  PRMT R74, R75, 0x9910, RZ ;  /* 0x000099104b4a7816 */ /* 0x000fe200000000ff */
[----:B------:R-:W0:Y:S01]  /*3d7c0*/  LDCU UR4, c[0x0][0x39c] ;  /* 0x00007380ff0477ac */ /* 0x000e220008000800 */
[----:B------:R-:W-:-:S02]  /*3d7d0*/  IADD3 R4, P6, PT, R72, R68, RZ ;  /* 0x0000004448047210 */ /* 0x000fc40007fde0ff */
[----:B------:R-:W-:Y:S02]  /*3d7e0*/  PRMT R73, R76, 0x9910, RZ ;  /* 0x000099104c497816 */ /* 0x000fe400000000ff */
[----:B------:R-:W-:Y:S01]  /*3d7f0*/  SHF.R.S32.HI R74, RZ, 0x8, R74 ;  /* 0x00000008ff4a7819 */ /* 0x000fe2000001144a */
[----:B------:R-:W-:Y:S01]  /*3d800*/  IMAD.X R5, R5, 0x1, R69, P6 ;  /* 0x0000000105057824 */ /* 0x000fe200030e0645 */
[----:B------:R-:W-:Y:S01]  /*3d810*/  SHF.R.S32.HI R73, RZ, 0x8, R73 ;  /* 0x00000008ff497819 */ /* 0x000fe20000011449 */
[----:B------:R-:W-:Y:S02]  /*3d820*/  VIADD R72, R72, UR28 ;  /* 0x0000001c48487c36 */ /* 0x000fe40008000000 */
[----:B------:R0:W-:Y:S04]  /*3d830*/  @P4 STG.E.U8 desc[UR20][R70.64], R74 ;  /* 0x0000004a46004986 */ /* 0x0001e8000c101114 */
[----:B------:R1:W-:Y:S01]  /*3d840*/  @P0 STG.E.U8 desc[UR20][R4.64], R73 ;  /* 0x0000004904000986 */ /* 0x0003e2000c101114 */
[----:B0-----:R-:W-:-:S02]  /*3d850*/  IADD3 R70, P0, PT, R72, R3, RZ ;  /* 0x0000000348467210 */ /* 0x001fc40007f1e0ff */
[----:B-1----:R-:W-:Y:S01]  /*3d860*/  SHF.R.S32.HI R5, RZ, 0x1f, R72 ;  /* 0x0000001fff057819 */ /* 0x002fe20000011448 */
[----:B------:R-:W-:-:S04]  /*3d870*/  VIADD R73, R0, 0x45 ;  /* 0x0000004500497836 */ /* 0x000fc80000000000 */
[----:B------:R-:W-:Y:S01]  /*3d880*/  IMAD.X R71, R5, 0x1, R2, P0 ;  /* 0x0000000105477824 */ /* 0x000fe200000e0602 */
[----:B------:R-:W-:Y:S01]  /*3d890*/  ISETP.GE.AND P0, PT, R73, UR4, PT ;  /* 0x0000000449007c0c */ /* 0x000fe2000bf06270 */
[----:B------:R-:W0:Y:S01]  /*3d8a0*/  LDCU UR4, c[0x0][0x39c] ;  /* 0x00007380ff0477ac */ /* 0x000e220008000800 */
[----:B----4-:R-:W-:Y:S02]  /*3d8b0*/  F2FP.SATFINITE.E5M2.F32.PACK_AB_MERGE_C R73, R88, R90, RZ ;  /* 0x0000005a5849723e */ /* 0x010fe400048060ff */
[----:B------:R-:W4:Y:S04]  /*3d8c0*/  LDL.LU R90, [R1+0x110] ;  /* 0x00011000015a7983 */ /* 0x000f280000300800 */
[----:B------:R-:W4:Y:S01]  /*3d8d0*/  LDL.LU R88, [R1+0x114] ;  /* 0x0001140001587983 */ /* 0x000f220000300800 */
[----:B-----5:R-:W-:Y:S01]  /*3d8e0*/  ISETP.LT.AND P4, PT, R66, UR9, !P2 ;  /* 0x0000000942007c0c */ /* 0x020fe2000d781270 */
[----:B------:R-:W1:Y:S01]  /*3d8f0*/  LDCU UR9, c[0x0][0x398] ;  /* 0x00007300ff0977ac */ /* 0x000e620008000800 */
[----:B------:R-:W-:-:S02]  /*3d900*/  ISETP.LT.AND P2, PT, R67, UR12, !P2 ;  /* 0x0000000c43007c0c */ /* 0x000fc4000d741270 */
[----:B------:R-:W-:Y:S01]  /*3d910*/  IADD3 R4, P6, PT, R72, R68, RZ ;  /* 0x0000004448047210 */ /* 0x000fe20007fde0ff */
[----:B------:R-:W5:Y:S01]  /*3d920*/  LDCU UR12, c[0x0][0x398] ;  /* 0x00007300ff0c77ac */ /* 0x000f620008000800 */
[----:B------:R-:W-:-:S03]  /*3d930*/  F2FP.SATFINITE.E5M2.F32.PACK_AB_MERGE_C R6, R7, R6, RZ ;  /* 0x000000060706723e */ /* 0x000fc600048060ff */
[----:B------:R-:W-:-:S04]  /*3d940*/  IMAD.X R5, R5, 0x1, R69, P6 ;  /* 0x0000000105057824 */ /* 0x000fc800030e0645 */
[----:B------:R0:W-:Y:S01]  /*3d950*/  @P4 STG.E.U8 desc[UR20][R70.64], R73 ;  /* 0x0000004946004986 */ /* 0x0001e2000c101114 */
[----:B------:R-:W-:Y:S01]  /*3d960*/  ISETP.LT.AND P4, PT, R66, UR10, !P3 ;  /* 0x0000000a42007c0c */ /* 0x000fe2000df81270 */
[----:B------:R-:W1:Y:S01]  /*3d970*/  LDCU UR10, c[0x0][0x398] ;  /* 0x00007300ff0a77ac */ /* 0x000e620008000800 */
[----:B------:R-:W-:Y:S01]  /*3d980*/  ISETP.LT.AND P3, PT, R67, UR14, !P3 ;  /* 0x0000000e43007c0c */ /* 0x000fe2000df61270 */
[----:B------:R2:W-:Y:S01]  /*3d990*/  @P2 STG.E.U8 desc[UR20][R4.64], R6 ;  /* 0x0000000604002986 */ /* 0x0005e2000c101114 */
[----:B------:R-:W-:Y:S01]  /*3d9a0*/  F2FP.SATFINITE.E5M2.F32.PACK_AB_MERGE_C R9, R9, R8, RZ ;  /* 0x000000080909723e */ /* 0x000fe200048060ff */
[----:B0-----:R-:W-:Y:S01]  /*3d9b0*/  VIADD R70, R72, UR28 ;  /* 0x0000001c48467c36 */ /* 0x001fe20008000000 */
[----:B------:R-:W-:Y:S01]  /*3d9c0*/  PRMT R72, R73, 0x9910, RZ ;  /* 0x0000991049487816 */ /* 0x000fe200000000ff */
[----:B------:R-:W-:Y:S01]  /*3d9d0*/  VIADD R71, R0, 0x46 ;  /* 0x0000004600477836 */ /* 0x000fe20000000000 */
[----:B------:R-:W-:Y:S01]  /*3d9e0*/  PRMT R73, R6, 0x9910, RZ ;  /* 0x0000991006497816 */ /* 0x000fe200000000ff */
[----:B------:R-:W0:Y:S01]  /*3d9f0*/  LDCU UR14, c[0x0][0x398] ;  /* 0x00007300ff0e77ac */ /* 0x000e220008000800 */
[----:B--2---:R-:W-:-:S02]  /*3da00*/  SHF.R.S32.HI R5, RZ, 0x1f, R70 ;  /* 0x0000001fff057819 */ /* 0x004fc40000011446 */
[C---:B------:R-:W-:Y:S02]  /*3da10*/  IADD3 R6, P2, PT, R70.reuse, R3, RZ ;  /* 0x0000000346067210 */ /* 0x040fe40007f5e0ff */
[C---:B------:R-:W-:Y:S02]  /*3da20*/  IADD3 R4, P6, PT, R70.reuse, R68, RZ ;  /* 0x0000004446047210 */ /* 0x040fe40007fde0ff */
[----:B------:R-:W-:Y:S01]  /*3da30*/  SHF.R.S32.HI R72, RZ, 0x8, R72 ;  /* 0x00000008ff487819 */ /* 0x000fe20000011448 */
[----:B------:R-:W-:Y:S01]  /*3da40*/  IMAD.X R7, R5, 0x1, R2, P2 ;  /* 0x0000000105077824 */ /* 0x000fe200010e0602 */
[----:B------:R-:W-:Y:S01]  /*3da50*/  ISETP.GE.AND P2, PT, R71, UR4, PT ;  /* 0x0000000447007c0c */ /* 0x000fe2000bf46270 */
[----:B------:R-:W-:Y:S01]  /*3da60*/  IMAD.X R5, R5, 0x1, R69, P6 ;  /* 0x0000000105057824 */ /* 0x000fe200030e0645 */
[----:B------:R-:W-:Y:S01]  /*3da70*/  SHF.R.S32.HI R71, RZ, 0x8, R73 ;  /* 0x00000008ff477819 */ /* 0x000fe20000011449 */
[----:B------:R-:W-:Y:S01]  /*3da80*/  VIADD R70, R70, UR28 ;  /* 0x0000001c46467c36 */ /* 0x000fe20008000000 */
[----:B------:R-:W-:Y:S01]  /*3da90*/  @P4 STG.E.U8 desc[UR20][R6.64], R72 ;  /* 0x0000004806004986 */ /* 0x000fe2000c101114 */
[----:B------:R-:W2:Y:S03]  /*3daa0*/  LDCU UR4, c[0x0][0x39c] ;  /* 0x00007380ff0477ac */ /* 0x000ea60008000800 */
[----:B------:R4:W-:Y:S02]  /*3dab0*/  @P3 STG.E.U8 desc[UR20][R4.64], R71 ;  /* 0x0000004704003986 */ /* 0x0009e4000c101114 */
[----:B----4-:R-:W-:-:S02]  /*3dac0*/  F2FP.SATFINITE.E5M2.F32.PACK_AB_MERGE_C R71, R88, R90, RZ ;  /* 0x0000005a5847723e */ /* 0x010fc400048060ff */
[----:B------:R-:W4:Y:S04]  /*3dad0*/  LDL.LU R90, [R1+0x118] ;  /* 0x00011800015a7983 */ /* 0x000f280000300800 */
[----:B------:R-:W4:Y:S01]  /*3dae0*/  LDL.LU R88, [R1+0x11c] ;  /* 0x00011c0001587983 */ /* 0x000f220000300800 */
[----:B------:R-:W-:Y:S01]  /*3daf0*/  VIADD R4, R0, 0x47 ;  /* 0x0000004700047836 */ /* 0x000fe20000000000 */
[----:B------:R-:W-:Y:S02]  /*3db00*/  SHF.R.S32.HI R5, RZ, 0x1f, R70 ;  /* 0x0000001fff057819 */ /* 0x000fe40000011446 */
[----:B------:R-:W-:Y:S02]  /*3db10*/  IADD3 R6, P4, PT, R70, R3, RZ ;  /* 0x0000000346067210 */ /* 0x000fe40007f9e0ff */
[----:B-1----:R-:W-:Y:S01]  /*3db20*/  ISETP.LT.AND P6, PT, R66, UR9, !P5 ;  /* 0x0000000942007c0c */ /* 0x002fe2000efc1270 */
[----:B------:R-:W-:Y:S01]  /*3db30*/  VIADD R8, R0, 0x48 ;  /* 0x0000004800087836 */ /* 0x000fe20000000000 */
[----:B-----5:R-:W-:Y:S01]  /*3db40*/  ISETP.LT.AND P5, PT, R67, UR12, !P5 ;  /* 0x0000000c43007c0c */ /* 0x020fe2000efa1270 */
[C---:B------:R-:W-:Y:S01]  /*3db50*/  IMAD.X R7, R5.reuse, 0x1, R2, P4 ;  /* 0x0000000105077824 */ /* 0x040fe200020e0602 */
[----:B------:R-:W-:Y:S01]  /*3db60*/  ISETP.GE.AND P3, PT, R4, UR6, PT ;  /* 0x0000000604007c0c */ /* 0x000fe2000bf66270 */
[----:B------:R-:W1:Y:S01]  /*3db70*/  LDCU UR6, c[0x0][0x398] ;  /* 0x00007300ff0677ac */ /* 0x000e620008000800 */
[----:B------:R-:W-:Y:S01]  /*3db80*/  IADD3 R4, P4, PT, R70, R68, RZ ;  /* 0x0000004446047210 */ /* 0x000fe20007f9e0ff */
[----:B------:R-:W5:Y:S04]  /*3db90*/  LDCU UR9, c[0x0][0x398] ;  /* 0x00007300ff0977ac */ /* 0x000f680008000800 */
[----:B------:R-:W-:Y:S01]  /*3dba0*/  IMAD.X R5, R5, 0x1, R69, P4 ;  /* 0x0000000105057824 */ /* 0x000fe200020e0645 */
[----:B--2---:R-:W-:Y:S01]  /*3dbb0*/  ISETP.GE.AND P4, PT, R8, UR4, PT ;  /* 0x0000000408007c0c */ /* 0x004fe2000bf86270 */
[----:B------:R2:W-:Y:S01]  /*3dbc0*/  @P6 STG.E.U8 desc[UR20][R6.64], R71 ;  /* 0x0000004706006986 */ /* 0x0005e2000c101114 */
[----:B------:R-:W-:Y:S01]  /*3dbd0*/  VIADD R8, R70, UR28 ;  /* 0x0000001c46087c36 */ /* 0x000fe20008000000 */
[----:B------:R-:W0:Y:S02]  /*3dbe0*/  LDCU UR12, c[0x0][0x398] ;  /* 0x00007300ff0c77ac */ /* 0x000e240008000800 */
[----:B------:R1:W-:Y:S01]  /*3dbf0*/  @P5 STG.E.U8 desc[UR20][R4.64], R9 ;  /* 0x0000000904005986 */ /* 0x0003e2000c101114 */
[----:B------:R-:W-:Y:S01]  /*3dc00*/  ISETP.LT.AND P5, PT, R66, UR10, !P0 ;  /* 0x0000000a42007c0c */ /* 0x000fe2000c7a1270 */
[----:B------:R-:W0:Y:S01]  /*3dc10*/  LDCU UR10, c[0x0][0x398] ;  /* 0x00007300ff0a77ac */ /* 0x000e220008000800 */
[----:B------:R-:W-:-:S02]  /*3dc20*/  PRMT R70, R71, 0x9910, RZ ;  /* 0x0000991047467816 */ /* 0x000fc400000000ff */
[----:B------:R-:W-:Y:S01]  /*3dc30*/  F2FP.SATFINITE.E5M2.F32.PACK_AB_MERGE_C R10, R11, R10, RZ ;  /* 0x0000000a0b0a723e */ /* 0x000fe200048060ff */
[----:B------:R-:W0:Y:S01]  /*3dc40*/  LDCU UR4, c[0x0][0x39c] ;  /* 0x00007380ff0477ac */ /* 0x000e220008000800 */
[----:B--2---:R-:W-:Y:S02]  /*3dc50*/  IADD3 R6, P6, PT, R8, R3, RZ ;  /* 0x0000000308067210 */ /* 0x004fe40007fde0ff */
[----:B-1----:R-:W-:Y:S02]  /*3dc60*/  SHF.R.S32.HI R5, RZ, 0x1f, R8 ;  /* 0x0000001fff057819 */ /* 0x002fe40000011408 */
[----:B------:R-:W-:-:S03]  /*3dc70*/  SHF.R.S32.HI R70, RZ, 0x8, R70 ;  /* 0x00000008ff467819 */ /* 0x000fc60000011446 */
[----:B------:R-:W-:-:S05]  /*3dc80*/  IMAD.X R7, R5, 0x1, R2, P6 ;  /* 0x0000000105077824 */ /* 0x000fca00030e0602 */
[----:B------:R4:W-:Y:S02]  /*3dc90*/  @P5 STG.E.U8 desc[UR20][R6.64], R70 ;  /* 0x0000004606005986 */ /* 0x0009e4000c101114 */
[----:B----4-:R-:W-:Y:S02]  /*3dca0*/  F2FP.SATFINITE.E5M2.F32.PACK_AB_MERGE_C R70, R88, R90, RZ ;  /* 0x0000005a5846723e */ /* 0x010fe400048060ff */
[----:B------:R-:W2:Y:S04]  /*3dcb0*/  LDL.LU R90, [R1+0x120] ;  /* 0x00012000015a7983 */ /* 0x000ea80000300800 */
[----:B------:R-:W2:Y:S01]  /*3dcc0*/  LDL.LU R88, [R1+0x124] ;  /* 0x0001240001587983 */ /* 0x000ea20000300800 */
[----:B------:R-:W-:Y:S01]  /*3dcd0*/  ISETP.LT.AND P0, PT, R67, UR6, !P0 ;  /* 0x0000000643007c0c */ /* 0x000fe2000c701270 */
[----:B------:R-:W1:Y:S01]  /*3dce0*/  LDCU UR6, c[0x0][0x39c] ;  /* 0x00007380ff0677ac */ /* 0x000e620008000800 */
[----:B------:R-:W-:-:S02]  /*3dcf0*/  IADD3 R4, P6, PT, R8, R68, RZ ;  /* 0x0000004408047210 */ /* 0x000fc40007fde0ff */
[----:B------:R-:W-:Y:S01]  /*3dd00*/  PRMT R9, R9, 0x9910, RZ ;  /* 0x0000991009097816 */ /* 0x000fe200000000ff */
[----:B------:R-:W-:Y:S02]  /*3dd10*/  VIADD R8, R8, UR28 ;  /* 0x0000001c08087c36 */ /* 0x000fe40008000000 */
[----:B------:R-:W-:Y:S01]  /*3dd20*/  IMAD.X R5, R5, 0x1, R69, P6 ;  /* 0x0000000105057824 */ /* 0x000fe200030e0645 */
[----:B------:R-:W-:Y:S02]  /*3dd30*/  SHF.R.S32.HI R9, RZ, 0x8, R9 ;  /* 0x00000008ff097819 */ /* 0x000fe40000011409 */
[----:B-----5:R-:W-:Y:S01]  /*3dd40*/  ISETP.LT.AND P5, PT, R66, UR9, !P2 ;  /* 0x0000000942007c0c */ /* 0x020fe2000d7a1270 */
[----:B------:R-:W4:Y:S02]  /*3dd50*/  LDCU UR9, c[0x0][0x398] ;  /* 0x00007300ff0977ac */ /* 0x000f240008000800 */
[----:B------:R5:W-:Y:S01]  /*3dd60*/  @P0 STG.E.U8 desc[UR20][R4.64], R9 ;  /* 0x0000000904000986 */ /* 0x000be2000c101114 */
[----:B------:R-:W-:-:S02]  /*3dd70*/  IADD3 R6, P0, PT, R8, R3, RZ ;  /* 0x0000000308067210 */ /* 0x000fc40007f1e0ff */
[----:B0-----:R-:W-:Y:S01]  /*3dd80*/  ISETP.LT.AND P2, PT, R67, UR12, !P2 ;  /* 0x0000000c43007c0c */ /* 0x001fe2000d741270 */
[----:B------:R-:W0:Y:S01]  /*3dd90*/  LDCU UR12, c[0x0][0x398] ;  /* 0x00007300ff0c77ac */ /* 0x000e220008000800 */
[----:B-----5:R-:W-:Y:S02]  /*3dda0*/  SHF.R.S32.HI R5, RZ, 0x1f, R8 ;  /* 0x0000001fff057819 */ /* 0x020fe40000011408 */
[----:B------:R-:W-:-:S03]  /*3ddb0*/  IADD3 R4, P6, PT, R8, R68, RZ ;  /* 0x0000004408047210 */ /* 0x000fc60007fde0ff */
[C---:B------:R-:W-:Y:S02]  /*3ddc0*/  IMAD.X R7, R5.reuse, 0x1, R2, P0 ;  /* 0x0000000105077824 */ /* 0x040fe400000e0602 */
[----:B------:R-:W-:Y:S02]  /*3ddd0*/  IMAD.X R5, R5, 0x1, R69, P6 ;  /* 0x0000000105057824 */ /* 0x000fe400030e0645 */
[----:B------:R-:W-:Y:S01]  /*3dde0*/  VIADD R8, R8, UR28 ;  /* 0x0000001c08087c36 */ /* 0x000fe20008000000 */
[----:B------:R5:W-:Y:S01]  /*3ddf0*/  @P5 STG.E.U8 desc[UR20][R6.64], R70 ;  /* 0x0000004606005986 */ /* 0x000be2000c101114 */
[----:B------:R-:W-:Y:S02]  /*3de00*/  ISETP.LT.AND P5, PT, R66, UR10, !P3 ;  /* 0x0000000a42007c0c */ /* 0x000fe4000dfa1270 */
[----:B------:R-:W-:Y:S01]  /*3de10*/  PRMT R11, R10, 0x9910, RZ ;  /* 0x000099100a0b7816 */ /* 0x000fe200000000ff */
[----:B------:R0:W-:Y:S01]  /*3de20*/  @P2 STG.E.U8 desc[UR20][R4.64], R10 ;  /* 0x0000000a04002986 */ /* 0x0001e2000c101114 */
[----:B------:R-:W-:Y:S01]  /*3de30*/  VIADD R9, R0, 0x49 ;  /* 0x0000004900097836 */ /* 0x000fe20000000000 */
[----:B------:R-:W1:Y:S01]  /*3de40*/  LDCU UR10, c[0x0][0x398] ;  /* 0x00007300ff0a77ac */ /* 0x000e620008000800 */
[----:B-----5:R-:W-:-:S02]  /*3de50*/  PRMT R70, R70, 0x9910, RZ ;  /* 0x0000991046467816 */ /* 0x020fc400000000ff */
[----:B------:R-:W-:Y:S02]  /*3de60*/  IADD3 R6, P2, PT, R8, R3, RZ ;  /* 0x0000000308067210 */ /* 0x000fe40007f5e0ff */
[----:B0-----:R-:W-:Y:S01]  /*3de70*/  SHF.R.S32.HI R5, RZ, 0x1f, R8 ;  /* 0x0000001fff057819 */ /* 0x001fe20000011408 */
[----:B------:R-:W-:-:S04]  /*3de80*/  IMAD.MOV.U32 R10, RZ, RZ, R70 ;  /* 0x000000ffff0a7224 */ /* 0x000fc800078e0046 */
[----:B------:R-:W-:Y:S01]  /*3de90*/  IMAD.X R7, R5, 0x1, R2, P2 ;  /* 0x0000000105077824 */ /* 0x000fe200010e0602 */
[----:B------:R-:W-:-:S05]  /*3dea0*/  SHF.R.S32.HI R10, RZ, 0x8, R10 ;  /* 0x00000008ff0a7819 */ /* 0x000fca000001140a */
[----:B------:R2:W-:Y:S02]  /*3deb0*/  @P5 STG.E.U8 desc[UR20][R6.64], R10 ;  /* 0x0000000a06005986 */ /* 0x0005e4000c101114 */
[----:B--2---:R-:W-:Y:S02]  /*3dec0*/  F2FP.SATFINITE.E5M2.F32.PACK_AB_MERGE_C R10, R88, R90, RZ ;  /* 0x0000005a580a723e */ /* 0x004fe400048060ff */
[----:B------:R-:W2:Y:S04]  /*3ded0*/  LDL.LU R90, [R1+0x128] ;  /* 0x00012800015a7983 */ /* 0x000ea80000300800 */
[----:B------:R-:W2:Y:S01]  /*3dee0*/  LDL.LU R88, [R1+0x12c] ;  /* 0x00012c0001587983 */ /* 0x000ea20000300800 */
[----:B------:R-:W-:Y:S01]  /*3def0*/  ISETP.GE.AND P0, PT, R9, UR4, PT ;  /* 0x0000000409007c0c */ /* 0x000fe2000bf06270 */
[----:B------:R-:W0:Y:S01]  /*3df00*/  LDCU UR4, c[0x0][0x39c] ;  /* 0x00007380ff0477ac */ /* 0x000e220008000800 */
[----:B------:R-:W-:Y:S01]  /*3df10*/  ISETP.LT.AND P3, PT, R67, UR14, !P3 ;  /* 0x0000000e43007c0c */ /* 0x000fe2000df61270 */
[----:B------:R-:W-:Y:S01]  /*3df20*/  VIADD R9, R0, 0x4a ;  /* 0x0000004a00097836 */ /* 0x000fe20000000000 */
[C---:B------:R-:W-:Y:S01]  /*3df30*/  IADD3 R4, P6, PT, R8.reuse, R68, RZ ;  /* 0x0000004408047210 */ /* 0x040fe20007fde0ff */
[----:B------:R-:W-:Y:S01]  /*3df40*/  VIADD R8, R8, UR28 ;  /* 0x0000001c08087c36 */ /* 0x000fe20008000000 */
[----:B------:R-:W-:Y:S01]  /*3df50*/  F2FP.SATFINITE.E5M2.F32.PACK_AB_MERGE_C R12, R13, R12, RZ ;  /* 0x0000000c0d0c723e */ /* 0x000fe200048060ff */
[----:B------:R-:W5:Y:S02]  /*3df60*/  LDCU UR14, c[0x0][0x398] ;  /* 0x00007300ff0e77ac */ /* 0x000f640008000800 */
[----:B------:R-:W-:Y:S01]  /*3df70*/  IMAD.X R5, R5, 0x1, R69, P6 ;  /* 0x0000000105057824 */ /* 0x000fe200030e0645 */
[----:B------:R-:W-:-:S02]  /*3df80*/  IADD3 R6, P5, PT, R8, R3, RZ ;  /* 0x0000000308067210 */ /* 0x000fc40007fbe0ff */
[----:B0-----:R-:W-:Y:S01]  /*3df90*/  ISETP.GE.AND P2, PT, R9, UR4, PT ;  /* 0x0000000409007c0c */ /* 0x001fe2000bf46270 */
[----:B------:R-:W0:Y:S01]  /*3dfa0*/  LDCU UR4, c[0x0][0x39c] ;  /* 0x00007380ff0477ac */ /* 0x000e220008000800 */
[----:B------:R-:W-:Y:S02]  /*3dfb0*/  SHF.R.S32.HI R9, RZ, 0x8, R11 ;  /* 0x00000008ff097819 */ /* 0x000fe4000001140b */
[----:B----4-:R-:W-:Y:S01]  /*3dfc0*/  ISETP.LT.AND P6, PT, R66, UR9, !P4 ;  /* 0x0000000942007c0c */ /* 0x010fe2000e7c1270 */
[----:B------:R-:W4:Y:S02]  /*3dfd0*/  LDCU UR9, c[0x0][0x398] ;  /* 0x00007300ff0977ac */ /* 0x000f240008000800 */
        /* <DEDUP_REMOVED lines=20> */
[----:B------:R-:W-:-:S05]  /*3e120*/  IMAD.X R7, R5, 0x1, R2, P6 ;  /* 0x0000000105077824 */ /* 0x000fca00030e0602 */
[----:B------:R2:W-:Y:S02]  /*3e130*/  @P4 STG.E.U8 desc[UR20][R6.64], R10 ;  /* 0x0000000a06004986 */ /* 0x0005e4000c101114 */
[----:B--2---:R-:W-:Y:S02]  /*3e140*/  F2FP.SATFINITE.E5M2.F32.PACK_AB_MERGE_C R10, R88, R90, RZ ;  /* 0x0000005a580a723e */ /* 0x004fe400048060ff */
[----:B------:R-:W2:Y:S04]  /*3e150*/  LDL.LU R90, [R1+0x130] ;  /* 0x00013000015a7983 */ /* 0x000ea80000300800 */
[----:B------:R-:W2:Y:S01]  /*3e160*/  LDL.LU R88, [R1+0x134] ;  /* 0x0001340001587983 */ /* 0x000ea20000300800 */
[----:B------:R-:W-:Y:S01]  /*3e170*/  ISETP.LT.AND P0, PT, R67, UR6, !P0 ;  /* 0x0000000643007c0c */ /* 0x000fe2000c701270 */
[----:B------:R-:W0:Y:S01]  /*3e180*/  LDCU UR6, c[0x0][0x39c] ;  /* 0x00007380ff0677ac */ /* 0x000e220008000800 */
[----:B------:R-:W-:-:S02]  /*3e190*/  ISETP.GE.AND P5, PT, R9, UR4, PT ;  /* 0x0000000409007c0c */ /* 0x000fc4000bfa6270 */
[----:B------:R-:W-:Y:S02]  /*3e1a0*/  IADD3 R4, P6, PT, R8, R68, RZ ;  /* 0x0000004408047210 */ /* 0x000fe40007fde0ff */
[----:B------:R-:W-:Y:S01]  /*3e1b0*/  PRMT R9, R12, 0x9910, RZ ;  /* 0x000099100c097816 */ /* 0x000fe200000000ff */
[----:B------:R-:W-:Y:S01]  /*3e1c0*/  VIADD R8, R8, UR28 ;  /* 0x0000001c08087c36 */ /* 0x000fe20008000000 */
[----:B----4-:R-:W-:Y:S01]  /*3e1d0*/  ISETP.LT.AND P4, PT, R66, UR9, !P2 ;  /* 0x0000000942007c0c */ /* 0x010fe2000d781270 */
[----:B------:R-:W-:Y:S01]  /*3e1e0*/  IMAD.X R5, R5, 0x1, R69, P6 ;  /* 0x0000000105057824 */ /* 0x000fe200030e0645 */
[----:B------:R-:W-:Y:S01]  /*3e1f0*/  SHF.R.S32.HI R9, RZ, 0x8, R9 ;  /* 0x00000008ff097819 */ /* 0x000fe20000011409 */
[----:B------:R-:W1:Y:S01]  /*3e200*/  LDCU UR4, c[0x0][0x39c] ;  /* 0x00007380ff0477ac */ /* 0x000e620008000800 */
[----:B------:R-:W-:-:S03]  /*3e210*/  ISETP.LT.AND P2, PT, R67, UR12, !P2 ;  /* 0x0000000c43007c0c */ /* 0x000fc6000d741270 */
[----:B------:R4:W-:Y:S01]  /*3e220*/  @P0 STG.E.U8 desc[UR20][R4.64], R9 ;  /* 0x0000000904000986 */ /* 0x0009e2000c101114 */
[C---:B------:R-:W-:Y:S01]  /*3e230*/  IADD3 R6, P0, PT, R8.reuse, R3, RZ ;  /* 0x0000000308067210 */ /* 0x040fe20007f1e0ff */
[----:B------:R-:W0:Y:S01]  /*3e240*/  LDCU UR9, c[0x0][0x398] ;  /* 0x00007300ff0977ac */ /* 0x000e220008000800 */
[----:B------:R-:W-:Y:S01]  /*3e250*/  F2FP.SATFINITE.E5M2.F32.PACK_AB_MERGE_C R14, R15, R14, RZ ;  /* 0x0000000e0f0e723e */ /* 0x000fe200048060ff */
[----:B------:R-:W0:Y:S01]  /*3e260*/  LDCU UR12, c[0x0][0x398] ;  /* 0x00007300ff0c77ac */ /* 0x000e220008000800 */
[----:B----4-:R-:W-:Y:S02]  /*3e270*/  SHF.R.S32.HI R5, RZ, 0x1f, R8 ;  /* 0x0000001fff057819 */ /* 0x010fe40000011408 */
[----:B------:R-:W-:-:S03]  /*3e280*/  IADD3 R4, P6, PT, R8, R68, RZ ;  /* 0x0000004408047210 */ /* 0x000fc60007fde0ff */
[C---:B------:R-:W-:Y:S02]  /*3e290*/  IMAD.X R7, R5.reuse, 0x1, R2, P0 ;  /* 0x0000000105077824 */ /* 0x040fe400000e0602 */
[----:B------:R-:W-:Y:S02]  /*3e2a0*/  IMAD.X R5, R5, 0x1, R69, P6 ;  /* 0x0000000105057824 */ /* 0x000fe400030e0645 */
[----:B------:R-:W-:Y:S01]  /*3e2b0*/  VIADD R8, R8, UR28 ;  /* 0x0000001c08087c36 */ /* 0x000fe20008000000 */
[----:B------:R4:W-:Y:S01]  /*3e2c0*/  @P4 STG.E.U8 desc[UR20][R6.64], R10 ;  /* 0x0000000a06004986 */ /* 0x0009e2000c101114 */
[----:B------:R-:W-:Y:S01]  /*3e2d0*/  ISETP.LT.AND P4, PT, R66, UR10, !P3 ;  /* 0x0000000a42007c0c */ /* 0x000fe2000df81270 */
[----:B------:R-:W-:Y:S01]  /*3e2e0*/  VIADD R9, R0, 0x4d ;  /* 0x0000004d00097836 */ /* 0x000fe20000000000 */
[----:B------:R-:W-:Y:S01]  /*3e2f0*/  PRMT R11, R14, 0x9910, RZ ;  /* 0x000099100e0b7816 */ /* 0x000fe200000000ff */
[----:B------:R0:W-:Y:S01]  /*3e300*/  @P2 STG.E.U8 desc[UR20][R4.64], R14 ;  /* 0x0000000e04002986 */ /* 0x0001e2000c101114 */
[----:B------:R-:W1:Y:S01]  /*3e310*/  LDCU UR10, c[0x0][0x398] ;  /* 0x00007300ff0a77ac */ /* 0x000e620008000800 */
[----:B----4-:R-:W-:-:S02]  /*3e320*/  IADD3 R6, P2, PT, R8, R3, RZ ;  /* 0x0000000308067210 */ /* 0x010fc40007f5e0ff */
        /* <DEDUP_REMOVED lines=8> */
[----:B-1----:R-:W-:Y:S01]  /*3e3b0*/  ISETP.GE.AND P0, PT, R9, UR4, PT ;  /* 0x0000000409007c0c */ /* 0x002fe2000bf06270 */
[----:B------:R-:W0:Y:S01]  /*3e3c0*/  LDCU UR4, c[0x0][0x39c] ;  /* 0x00007380ff0477ac */ /* 0x000e220008000800 */
[----:B-----5:R-:W-:Y:S01]  /*3e3d0*/  ISETP.LT.AND P3, PT, R67, UR14, !P3 ;  /* 0x0000000e43007c0c */ /* 0x020fe2000df61270 */
[----:B------:R-:W-:Y:S01]  /*3e3e0*/  VIADD R9, R0, 0x4e ;  /* 0x0000004e00097836 */ /* 0x000fe20000000000 */
[C---:B------:R-:W-:Y:S01]  /*3e3f0*/  IADD3 R4, P6, PT, R8.reuse, R68, RZ ;  /* 0x0000004408047210 */ /* 0x040fe20007fde0ff */
[----:B------:R-:W-:Y:S01]  /*3e400*/  VIADD R8, R8, UR28 ;  /* 0x0000001c08087c36 */ /* 0x000fe20008000000 */
[----:B------:R-:W-:Y:S01]  /*3e410*/  F2FP.SATFINITE.E5M2.F32.PACK_AB_MERGE_C R16, R17, R16, RZ ;  /* 0x000000101110723e */ /* 0x000fe200048060ff */
[----:B------:R-:W1:Y:S02]  /*3e420*/  LDCU UR14, c[0x0][0x398] ;  /* 0x00007300ff0e77ac */ /* 0x000e640008000800 */
[----:B------:R-:W-:Y:S01]  /*3e430*/  IMAD.X R5, R5, 0x1, R69, P6 ;  /* 0x0000000105057824 */ /* 0x000fe200030e0645 */
[----:B------:R-:W-:-:S02]  /*3e440*/  IADD3 R6, P4, PT, R8, R3, RZ ;  /* 0x0000000308067210 */ /* 0x000fc40007f9e0ff */
[----:B0-----:R-:W-:Y:S01]  /*3e450*/  ISETP.GE.AND P2, PT, R9, UR4, PT ;  /* 0x0000000409007c0c */ /* 0x001fe2000bf46270 */
[----:B------:R-:W0:Y:S01]  /*3e460*/  LDCU UR4, c[0x0][0x39c] ;  /* 0x00007380ff0477ac */ /* 0x000e220008000800 */
[----:B------:R-:W-:Y:S02]  /*3e470*/  SHF.R.S32.HI R9, RZ, 0x8, R11 ;  /* 0x00000008ff097819 */ /* 0x000fe4000001140b */
[----:B------:R-:W-:Y:S01]  /*3e480*/  ISETP.LT.AND P6, PT, R66, UR9, !P5 ;  /* 0x0000000942007c0c */ /* 0x000fe2000efc1270 */
[----:B------:R-:W4:Y:S02]  /*3e490*/  LDCU UR9, c[0x0][0x398] ;  /* 0x00007300ff0977ac */ /* 0x000f240008000800 */
[----:B------:R5:W-:Y:S01]  /*3e4a0*/  @P3 STG.E.U8 desc[UR20][R4.64], R9 ;  /* 0x0000000904003986 */ /* 0x000be2000c101114 */
[----:B------:R-:W-:Y:S01]  /*3e4b0*/  ISETP.LT.AND P5, PT, R67, UR12, !P5 ;  /* 0x0000000c43007c0c */ /* 0x000fe2000efa1270 */
[----:B------:R-:W0:Y:S01]  /*3e4c0*/  LDCU UR12, c[0x0][0x398] ;  /* 0x00007300ff0c77ac */ /* 0x000e220008000800 */
[----:B-----5:R-:W-:Y:S01]  /*3e4d0*/  VIADD R4, R0, 0x4f ;  /* 0x0000004f00047836 */ /* 0x020fe20000000000 */
[----:B------:R-:W-:-:S04]  /*3e4e0*/  SHF.R.S32.HI R5, RZ, 0x1f, R8 ;  /* 0x0000001fff057819 */ /* 0x000fc80000011408 */
[----:B------:R-:W-:Y:S01]  /*3e4f0*/  ISETP.GE.AND P3, PT, R4, UR6, PT ;  /* 0x0000000604007c0c */ /* 0x000fe2000bf66270 */
[C---:B------:R-:W-:Y:S01]  /*3e500*/  IMAD.X R7, R5.reuse, 0x1, R2, P4 ;  /* 0x0000000105077824 */ /* 0x040fe200020e0602 */
[C---:B------:R-:W-:Y:S01]  /*3e510*/  IADD3 R4, P4, PT, R8.reuse, R68, RZ ;  /* 0x0000004408047210 */ /* 0x040fe20007f9e0ff */
[----:B------:R-:W-:Y:S01]  /*3e520*/  VIADD R8, R8, UR28 ;  /* 0x0000001c08087c36 */ /* 0x000fe20008000000 */
[----:B------:R-:W5:Y:S03]  /*3e530*/  LDCU UR6, c[0x0][0x398] ;  /* 0x00007300ff0677ac */ /* 0x000f660008000800 */
[----:B------:R-:W-:Y:S01]  /*3e540*/  IMAD.X R5, R5, 0x1, R69, P4 ;  /* 0x0000000105057824 */ /* 0x000fe200020e0645 */
[----:B------:R0:W-:Y:S04]  /*3e550*/  @P6 STG.E.U8 desc[UR20][R6.64], R10 ;  /* 0x0000000a06006986 */ /* 0x0001e8000c101114 */
[----:B------:R1:W-:Y:S01]  /*3e560*/  @P5 STG.E.U8 desc[UR20][R4.64], R16 ;  /* 0x0000001004005986 */ /* 0x0003e2000c101114 */
[----:B------:R-:W-:Y:S01]  /*3e570*/  ISETP.LT.AND P5, PT, R66, UR10, !P0 ;  /* 0x0000000a42007c0c */ /* 0x000fe2000c7a1270 */
[----:B------:R-:W-:Y:S01]  /*3e580*/  VIADD R9, R0, 0x50 ;  /* 0x0000005000097836 */ /* 0x000fe20000000000 */
[----:B------:R-:W2:Y:S01]  /*3e590*/  LDCU UR10, c[0x0][0x398] ;  /* 0x00007300ff0a77ac */ /* 0x000ea20008000800 */
[----:B0-----:R-:W-:-:S02]  /*3e5a0*/  IADD3 R6, P6, PT, R8, R3, RZ ;  /* 0x0000000308067210 */ /* 0x001fc40007fde0ff */
[----:B------:R-:W-:Y:S02]  /*3e5b0*/  PRMT R10, R10, 0x9910, RZ ;  /* 0x000099100a0a7816 */ /* 0x000fe400000000ff */
[----:B-1----:R-:W-:Y:S02]  /*3e5c0*/  SHF.R.S32.HI R5, RZ, 0x1f, R8 ;  /* 0x0000001fff057819 */ /* 0x002fe40000011408 */
[----:B------:R-:W-:-:S03]  /*3e5d0*/  SHF.R.S32.HI R10, RZ, 0x8, R10 ;  /* 0x00000008ff0a7819 */ /* 0x000fc6000001140a */
[----:B------:R-:W-:-:S05]  /*3e5e0*/  IMAD.X R7, R5, 0x1, R2, P6 ;  /* 0x0000000105077824 */ /* 0x000fca00030e0602 */
[----:B------:R2:W-:Y:S02]  /*3e5f0*/  @P5 STG.E.U8 desc[UR20][R6.64], R10 ;  /* 0x0000000a06005986 */ /* 0x0005e4000c101114 */
[----:B--2---:R-:W-:Y:S02]  /*3e600*/  F2FP.SATFINITE.E5M2.F32.PACK_AB_MERGE_C R10, R88, R90, RZ ;  /* 0x0000005a580a723e */ /* 0x004fe400048060ff */
[----:B------:R-:W2:Y:S04]  /*3e610*/  LDL.LU R90, [R1+0x140] ;  /* 0x00014000015a7983 */ /* 0x000ea80000300800 */
[----:B------:R-:W2:Y:S01]  /*3e620*/  LDL.LU R88, [R1+0x144] ;  /* 0x0001440001587983 */ /* 0x000ea20000300800 */
[----:B-----5:R-:W-:Y:S01]  /*3e630*/  ISETP.LT.AND P0, PT, R67, UR6, !P0 ;  /* 0x0000000643007c0c */ /* 0x020fe2000c701270 */
        /* <DEDUP_REMOVED lines=12> */
[----:B------:R-:W5:Y:S01]  /*3e700*/  LDCU UR9, c[0x0][0x398] ;  /* 0x00007300ff0977ac */ /* 0x000f620008000800 */
        /* <DEDUP_REMOVED lines=24> */
[----:B------:R-:W-:Y:S01]  /*3e890*/  ISETP.LT.AND P3, PT, R67, UR14, !P3 ;  /* 0x0000000e43007c0c */ /* 0x000fe2000df61270 */
        /* <DEDUP_REMOVED lines=10> */
[----:B-----5:R-:W-:Y:S01]  /*3e940*/  ISETP.LT.AND P6, PT, R66, UR9, !P4 ;  /* 0x0000000942007c0c */ /* 0x020fe2000e7c1270 */
        /* <DEDUP_REMOVED lines=105> */
[----:B------:R-:W-:Y:S01]  /*3efe0*/  IADD3 R4, P6, PT, R8, R68, RZ ;  /* 0x0000004408047210 */ /* 0x000fe20007fde0ff */
[----:B------:R-:W1:Y:S01]  /*3eff0*/  LDCU UR4, c[0x0][0x39c] ;  /* 0x00007380ff0477ac */ /* 0x000e620008000800 */
[----:B------:R-:W-:Y:S01]  /*3f000*/  PRMT R9, R24, 0x9910, RZ ;  /* 0x0000991018097816 */ /* 0x000fe200000000ff */
[----:B------:R-:W-:Y:S02]  /*3f010*/  VIADD R8, R8, UR28 ;  /* 0x0000001c08087c36 */ /* 0x000fe40008000000 */
[----:B------:R-:W-:Y:S01]  /*3f020*/  IMAD.X R5, R5, 0x1, R69, P6 ;  /* 0x0000000105057824 */ /* 0x000fe200030e0645 */
[----:B------:R-:W-:-:S05]  /*3f030*/  SHF.R.S32.HI R9, RZ, 0x8, R9 ;  /* 0x00000008ff097819 */ /* 0x000fca0000011409 */
[----:B------:R5:W-:Y:S01]  /*3f040*/  @P0 STG.E.U8 desc[UR20][R4.64], R9 ;  /* 0x0000000904000986 */ /* 0x000be2000c101114 */
[----:B------:R-:W-:Y:S02]  /*3f050*/  IADD3 R6, P0, PT, R8, R3, RZ ;  /* 0x0000000308067210 */ /* 0x000fe40007f1e0ff */
[----:B----4-:R-:W-:Y:S01]  /*3f060*/  ISETP.LT.AND P5, PT, R66, UR9, !P2 ;  /* 0x0000000942007c0c */ /* 0x010fe2000d7a1270 */
[----:B------:R-:W4:Y:S01]  /*3f070*/  LDCU UR9, c[0x0][0x398] ;  /* 0x00007300ff0977ac */ /* 0x000f220008000800 */
[----:B------:R-:W-:Y:S02]  /*3f080*/  ISETP.LT.AND P2, PT, R67, UR12, !P2 ;  /* 0x0000000c43007c0c */ /* 0x000fe4000d741270 */
[----:B------:R-:W-:Y:S01]  /*3f090*/  F2FP.SATFINITE.E5M2.F32.PACK_AB_MERGE_C R26, R27, R26, RZ ;  /* 0x0000001a1b1a723e */ /* 0x000fe200048060ff */
[----:B------:R-:W0:Y:S01]  /*3f0a0*/  LDCU UR12, c[0x0][0x398] ;  /* 0x00007300ff0c77ac */ /* 0x000e220008000800 */
[----:B-----5:R-:W-:Y:S01]  /*3f0b0*/  SHF.R.S32.HI R5, RZ, 0x1f, R8 ;  /* 0x0000001fff057819 */ /* 0x020fe20000011408 */
[----:B------:R-:W-:Y:S01]  /*3f0c0*/  VIADD R9, R0, 0x59 ;  /* 0x0000005900097836 */ /* 0x000fe20000000000 */
[----:B------:R-:W-:-:S03]  /*3f0d0*/  IADD3 R4, P6, PT, R8, R68, RZ ;  /* 0x0000004408047210 */ /* 0x000fc60007fde0ff */
[----:B------:R-:W-:Y:S01]  /*3f0e0*/  IMAD.X R7, R5, 0x1, R2, P0 ;  /* 0x0000000105077824 */ /* 0x000fe200000e0602 */
[----:B-1----:R-:W-:Y:S01]  /*3f0f0*/  ISETP.GE.AND P0, PT, R9, UR4, PT ;  /* 0x0000000409007c0c */ /* 0x002fe2000bf06270 */
[----:B------:R-:W1:Y:S01]  /*3f100*/  LDCU UR4, c[0x0][0x39c] ;  /* 0x00007380ff0477ac */ /* 0x000e620008000800 */
[----:B------:R-:W-:Y:S02]  /*3f110*/  IMAD.X R5, R5, 0x1, R69, P6 ;  /* 0x0000000105057824 */ /* 0x000fe400030e0645 */
[----:B------:R-:W-:Y:S01]  /*3f120*/  VIADD R8, R8, UR28 ;  /* 0x0000001c08087c36 */ /* 0x000fe20008000000 */
[----:B------:R5:W-:Y:S01]  /*3f130*/  @P5 STG.E.U8 desc[UR20][R6.64], R10 ;  /* 0x0000000a06005986 */ /* 0x000be2000c101114 */
[----:B------:R-:W-:Y:S01]  /*3f140*/  ISETP.LT.AND P5, PT, R66, UR10, !P3 ;  /* 0x0000000a42007c0c */ /* 0x000fe2000dfa1270 */
[----:B------:R-:W-:Y:S01]  /*3f150*/  VIADD R9, R0, 0x5a ;  /* 0x0000005a00097836 */ /* 0x000fe20000000000 */
[----:B------:R-:W-:Y:S01]  /*3f160*/  ISETP.LT.AND P3, PT, R67, UR14, !P3 ;  /* 0x0000000e43007c0c */ /* 0x000fe2000df61270 */
[----:B------:R0:W-:Y:S01]  /*3f170*/  @P2 STG.E.U8 desc[UR20][R4.64], R26 ;  /* 0x0000001a04002986 */ /* 0x0001e2000c101114 */
[----:B------:R-:W-:Y:S01]  /*3f180*/  PRMT R11, R26, 0x9910, RZ ;  /* 0x000099101a0b7816 */ /* 0x000fe200000000ff */
[----:B------:R-:W-:Y:S01]  /*3f190*/  VIADD R12, R0, 0x5b ;  /* 0x0000005b000c7836 */ /* 0x000fe20000000000 */
[----:B------:R-:W2:Y:S01]  /*3f1a0*/  LDCU UR10, c[0x0][0x398] ;  /* 0x00007300ff0a77ac */ /* 0x000ea20008000800 */
[----:B------:R-:W-:-:S02]  /*3f1b0*/  F2FP.SATFINITE.E5M2.F32.PACK_AB_MERGE_C R29, R29, R28, RZ ;  /* 0x0000001c1d1d723e */ /* 0x000fc400048060ff */
[----:B------:R-:W-:Y:S01]  /*3f1c0*/  F2FP.SATFINITE.E5M2.F32.PACK_AB_MERGE_C R31, R31, R30, RZ ;  /* 0x0000001e1f1f723e */ /* 0x000fe200048060ff */
[----:B------:R-:W2:Y:S01]  /*3f1d0*/  LDCU UR14, c[0x0][0x398] ;  /* 0x00007300ff0e77ac */ /* 0x000ea20008000800 */
[----:B-----5:R-:W-:Y:S02]  /*3f1e0*/  IADD3 R6, P2, PT, R8, R3, RZ ;  /* 0x0000000308067210 */ /* 0x020fe40007f5e0ff */
[----:B------:R-:W-:Y:S02]  /*3f1f0*/  PRMT R10, R10, 0x9910, RZ ;  /* 0x000099100a0a7816 */ /* 0x000fe400000000ff */
[----:B0-----:R-:W-:Y:S02]  /*3f200*/  SHF.R.S32.HI R5, RZ, 0x1f, R8 ;  /* 0x0000001fff057819 */ /* 0x001fe40000011408 */
[C---:B------:R-:W-:Y:S02]  /*3f210*/  IADD3 R4, P6, PT, R8.reuse, R68, RZ ;  /* 0x0000004408047210 */ /* 0x040fe40007fde0ff */
[----:B------:R-:W-:Y:S01]  /*3f220*/  SHF.R.S32.HI R10, RZ, 0x8, R10 ;  /* 0x00000008ff0a7819 */ /* 0x000fe2000001140a */
[----:B------:R-:W-:Y:S01]  /*3f230*/  IMAD.X R7, R5, 0x1, R2, P2 ;  /* 0x0000000105077824 */ /* 0x000fe200010e0602 */
[----:B-1----:R-:W-:Y:S01]  /*3f240*/  ISETP.GE.AND P2, PT, R9, UR4, PT ;  /* 0x0000000409007c0c */ /* 0x002fe2000bf46270 */
[----:B------:R-:W-:Y:S01]  /*3f250*/  IMAD.X R5, R5, 0x1, R69, P6 ;  /* 0x0000000105057824 */ /* 0x000fe200030e0645 */
[----:B------:R-:W-:Y:S01]  /*3f260*/  SHF.R.S32.HI R9, RZ, 0x8, R11 ;  /* 0x00000008ff097819 */ /* 0x000fe2000001140b */
[----:B------:R-:W-:Y:S01]  /*3f270*/  VIADD R8, R8, UR28 ;  /* 0x0000001c08087c36 */ /* 0x000fe20008000000 */
[----:B------:R-:W-:Y:S01]  /*3f280*/  @P5 STG.E.U8 desc[UR20][R6.64], R10 ;  /* 0x0000000a06005986 */ /* 0x000fe2000c101114 */
[----:B------:R-:W0:Y:S03]  /*3f290*/  LDCU UR4, c[0x0][0x39c] ;  /* 0x00007380ff0477ac */ /* 0x000e260008000800 */
[----:B------:R2:W-:Y:S02]  /*3f2a0*/  @P3 STG.E.U8 desc[UR20][R4.64], R9 ;  /* 0x0000000904003986 */ /* 0x0005e4000c101114 */
[----:B--2---:R-:W-:-:S02]  /*3f2b0*/  F2FP.SATFINITE.E5M2.F32.PACK_AB_MERGE_C R9, R88, R90, RZ ;  /* 0x0000005a5809723e */ /* 0x004fc400048060ff */
[----:B------:R-:W2:Y:S04]  /*3f2c0*/  LDL.LU R90, [R1+0x168] ;  /* 0x00016800015a7983 */ /* 0x000ea80000300800 */
[----:B------:R-:W2:Y:S01]  /*3f2d0*/  LDL.LU R88, [R1+0x16c] ;  /* 0x00016c0001587983 */ /* 0x000ea20000300800 */
[----:B------:R-:W-:Y:S02]  /*3f2e0*/  SHF.R.S32.HI R11, RZ, 0x1f, R8 ;  /* 0x0000001fff0b7819 */ /* 0x000fe40000011408 */
[----:B------:R-:W-:Y:S02]  /*3f2f0*/  IADD3 R6, P5, PT, R8, R3, RZ ;  /* 0x0000000308067210 */ /* 0x000fe40007fbe0ff */
[----:B------:R-:W-:Y:S01]  /*3f300*/  ISETP.GE.AND P3, PT, R12, UR6, PT ;  /* 0x000000060c007c0c */ /* 0x000fe2000bf66270 */
[----:B------:R-:W1:Y:S01]  /*3f310*/  LDCU UR6, c[0x0][0x398] ;  /* 0x00007300ff0677ac */ /* 0x000e620008000800 */
[----:B----4-:R-:W-:-:S02]  /*3f320*/  ISETP.LT.AND P6, PT, R66, UR9, !P4 ;  /* 0x0000000942007c0c */ /* 0x010fc4000e7c1270 */
[----:B------:R-:W-:Y:S01]  /*3f330*/  ISETP.LT.AND P4, PT, R67, UR12, !P4 ;  /* 0x0000000c43007c0c */ /* 0x000fe2000e781270 */
[C---:B------:R-:W-:Y:S01]  /*3f340*/  IMAD.X R7, R11.reuse, 0x1, R2, P5 ;  /* 0x000000010b077824 */ /* 0x040fe200028e0602 */
[----:B------:R-:W-:Y:S01]  /*3f350*/  IADD3 R4, P5, PT, R8, R68, RZ ;  /* 0x0000004408047210 */ /* 0x000fe20007fbe0ff */
[----:B------:R-:W-:Y:S01]  /*3f360*/  VIADD R10, R0, 0x5c ;  /* 0x0000005c000a7836 */ /* 0x000fe20000000000 */
[----:B------:R-:W4:Y:S01]  /*3f370*/  LDCU UR9, c[0x0][0x398] ;  /* 0x00007300ff0977ac */ /* 0x000f220008000800 */
[----:B------:R-:W-:Y:S02]  /*3f380*/  VIADD R8, R8, UR28 ;  /* 0x0000001c08087c36 */ /* 0x000fe40008000000 */
[----:B------:R-:W-:Y:S01]  /*3f390*/  IMAD.X R5, R11, 0x1, R69, P5 ;  /* 0x000000010b057824 */ /* 0x000fe200028e0645 */
[----:B------:R-:W-:Y:S01]  /*3f3a0*/  PRMT R11, R9, 0x9910, RZ ;  /* 0x00009910090b7816 */ /* 0x000fe200000000ff */
[----:B------:R-:W5:Y:S01]  /*3f3b0*/  LDCU UR12, c[0x0][0x398] ;  /* 0x00007300ff0c77ac */ /* 0x000f620008000800 */
[----:B0-----:R-:W-:Y:S01]  /*3f3c0*/  ISETP.GE.AND P5, PT, R10, UR4, PT ;  /* 0x000000040a007c0c */ /* 0x001fe2000bfa6270 */
[----:B------:R0:W-:Y:S01]  /*3f3d0*/  @P6 STG.E.U8 desc[UR20][R6.64], R9 ;  /* 0x0000000906006986 */ /* 0x0001e2000c101114 */
[----:B------:R-:W-:Y:S01]  /*3f3e0*/  SHF.R.S32.HI R10, RZ, 0x1f, R8 ;  /* 0x0000001fff0a7819 */ /* 0x000fe20000011408 */
[----:B------:R-:W2:Y:S02]  /*3f3f0*/  LDCU UR4, c[0x0][0x39c] ;  /* 0x00007380ff0477ac */ /* 0x000ea40008000800 */
[----:B------:R2:W-:Y:S01]  /*3f400*/  @P4 STG.E.U8 desc[UR20][R4.64], R29 ;  /* 0x0000001d04004986 */ /* 0x0005e2000c101114 */
[----:B------:R-:W-:Y:S01]  /*3f410*/  ISETP.LT.AND P4, PT, R66, UR10, !P0 ;  /* 0x0000000a42007c0c */ /* 0x000fe2000c781270 */
[----:B------:R-:W2:Y:S01]  /*3f420*/  LDCU UR10, c[0x0][0x398] ;  /* 0x00007300ff0a77ac */ /* 0x000ea20008000800 */
[----:B------:R-:W-:-:S02]  /*3f430*/  PRMT R12, R29, 0x9910, RZ ;  /* 0x000099101d0c7816 */ /* 0x000fc400000000ff */
[----:B-1----:R-:W-:Y:S01]  /*3f440*/  ISETP.LT.AND P0, PT, R67, UR6, !P0 ;  /* 0x0000000643007c0c */ /* 0x002fe2000c701270 */
[----:B------:R-:W1:Y:S01]  /*3f450*/  LDCU UR6, c[0x0][0x39c] ;  /* 0x00007380ff0677ac */ /* 0x000e620008000800 */
[----:B0-----:R-:W-:Y:S01]  /*3f460*/  IADD3 R6, P6, PT, R8, R3, RZ ;  /* 0x0000000308067210 */ /* 0x001fe20007fde0ff */
[----:B------:R-:W-:Y:S01]  /*3f470*/  IMAD.MOV.U32 R9, RZ, RZ, R11 ;  /* 0x000000ffff097224 */ /* 0x000fe200078e000b */
[----:B--2---:R-:W-:Y:S02]  /*3f480*/  F2FP.SATFINITE.E5M2.F32.PACK_AB_MERGE_C R13, R88, R90, RZ ;  /* 0x0000005a580d723e */ /* 0x004fe400048060ff */
[----:B------:R-:W2:Y:S04]  /*3f490*/  LDL.LU R90, [R1+0x170] ;  /* 0x00017000015a7983 */ /* 0x000ea80000300800 */
[----:B------:R-:W2:Y:S01]  /*3f4a0*/  LDL.LU R88, [R1+0x174] ;  /* 0x0001740001587983 */ /* 0x000ea20000300800 */
[----:B------:R-:W-:Y:S01]  /*3f4b0*/  IMAD.X R7, R10, 0x1, R2, P6 ;  /* 0x000000010a077824 */ /* 0x000fe200030e0602 */
[C---:B------:R-:W-:Y:S01]  /*3f4c0*/  IADD3 R4, P6, PT, R8.reuse, R68, RZ ;  /* 0x0000004408047210 */ /* 0x040fe20007fde0ff */
[----:B------:R-:W-:Y:S01]  /*3f4d0*/  IMAD.MOV.U32 R11, RZ, RZ, R12 ;  /* 0x000000ffff0b7224 */ /* 0x000fe200078e000c */
[----:B------:R-:W-:Y:S01]  /*3f4e0*/  SHF.R.S32.HI R9, RZ, 0x8, R9 ;  /* 0x00000008ff097819 */ /* 0x000fe20000011409 */
[----:B------:R-:W-:-:S02]  /*3f4f0*/  VIADD R8, R8, UR28 ;  /* 0x0000001c08087c36 */ /* 0x000fc40008000000 */
[----:B------:R-:W-:Y:S01]  /*3f500*/  IMAD.X R5, R10, 0x1, R69, P6 ;  /* 0x000000010a057824 */ /* 0x000fe200030e0645 */
[----:B------:R-:W-:Y:S01]  /*3f510*/  SHF.R.S32.HI R11, RZ, 0x8, R11 ;  /* 0x00000008ff0b7819 */ /* 0x000fe2000001140b */
[----:B------:R0:W-:Y:S01]  /*3f520*/  @P4 STG.E.U8 desc[UR20][R6.64], R9 ;  /* 0x0000000906004986 */ /* 0x0001e2000c101114 */
[----:B----4-:R-:W-:Y:S01]  /*3f530*/  ISETP.LT.AND P4, PT, R66, UR9, !P2 ;  /* 0x0000000942007c0c */ /* 0x010fe2000d781270 */
[----:B------:R-:W-:Y:S01]  /*3f540*/  VIADD R12, R0, 0x5d ;  /* 0x0000005d000c7836 */ /* 0x000fe20000000000 */
[----:B-----5:R-:W-:Y:S01]  /*3f550*/  ISETP.LT.AND P2, PT, R67, UR12, !P2 ;  /* 0x0000000c43007c0c */ /* 0x020fe2000d741270 */
[----:B------:R4:W-:Y:S01]  /*3f560*/  @P0 STG.E.U8 desc[UR20][R4.64], R11 ;  /* 0x0000000b04000986 */ /* 0x0009e2000c101114 */
[----:B------:R-:W-:Y:S01]  /*3f570*/  SHF.R.S32.HI R10, RZ, 0x1f, R8 ;  /* 0x0000001fff0a7819 */ /* 0x000fe20000011408 */
[----:B------:R-:W5:Y:S01]  /*3f580*/  LDCU UR9, c[0x0][0x398] ;  /* 0x00007300ff0977ac */ /* 0x000f620008000800 */
[----:B------:R-:W1:Y:S01]  /*3f590*/  LDCU UR12, c[0x0][0x398] ;  /* 0x00007300ff0c77ac */ /* 0x000e620008000800 */
[----:B0-----:R-:W-:-:S02]  /*3f5a0*/  IADD3 R6, P0, PT, R8, R3, RZ ;  /* 0x0000000308067210 */ /* 0x001fc40007f1e0ff */
[----:B----4-:R-:W-:-:S03]  /*3f5b0*/  IADD3 R4, P6, PT, R8, R68, RZ ;  /* 0x0000004408047210 */ /* 0x010fc60007fde0ff */
[C---:B------:R-:W-:Y:S01]  /*3f5c0*/  IMAD.X R7, R10.reuse, 0x1, R2, P0 ;  /* 0x000000010a077824 */ /* 0x040fe200000e0602 */
[----:B------:R-:W-:Y:S01]  /*3f5d0*/  PRMT R9, R13, 0x9910, RZ ;  /* 0x000099100d097816 */ /* 0x000fe200000000ff */
[----:B------:R-:W-:-:S03]  /*3f5e0*/  IMAD.X R5, R10, 0x1, R69, P6 ;  /* 0x000000010a057824 */ /* 0x000fc600030e0645 */
[----:B------:R0:W-:Y:S01]  /*3f5f0*/  @P4 STG.E.U8 desc[UR20][R6.64], R13 ;  /* 0x0000000d06004986 */ /* 0x0001e2000c101114 */
[----:B------:R-:W-:Y:S01]  /*3f600*/  VIADD R10, R8, UR28 ;  /* 0x0000001c080a7c36 */ /* 0x000fe20008000000 */
[----:B------:R-:W-:Y:S02]  /*3f610*/  ISETP.LT.AND P4, PT, R66, UR10, !P3 ;  /* 0x0000000a42007c0c */ /* 0x000fe4000df81270 */
[----:B------:R-:W-:Y:S01]  /*3f620*/  PRMT R14, R31, 0x9910, RZ ;  /* 0x000099101f0e7816 */ /* 0x000fe200000000ff */
[----:B------:R-:W-:Y:S01]  /*3f630*/  @P2 STG.E.U8 desc[UR20][R4.64], R31 ;  /* 0x0000001f04002986 */ /* 0x000fe2000c101114 */
[----:B------:R-:W-:Y:S01]  /*3f640*/  ISETP.GE.AND P0, PT, R12, UR4, PT ;  /* 0x000000040c007c0c */ /* 0x000fe2000bf06270 */
[----:B------:R-:W4:Y:S01]  /*3f650*/  LDCU UR4, c[0x0][0x39c] ;  /* 0x00007380ff0477ac */ /* 0x000f220008000800 */
[----:B------:R-:W-:Y:S02]  /*3f660*/  SHF.R.S32.HI R12, RZ, 0x1f, R10 ;  /* 0x0000001fff0c7819 */ /* 0x000fe4000001140a */
[----:B------:R-:W-:Y:S01]  /*3f670*/  IADD3 R8, P2, PT, R10, R3, RZ ;  /* 0x000000030a087210 */ /* 0x000fe20007f5e0ff */
[----:B------:R-:W-:-:S02]  /*3f680*/  VIADD R11, R0, 0x5e ;  /* 0x0000005e000b7836 */ /* 0x000fc40000000000 */
[----:B0-----:R-:W-:Y:S01]  /*3f690*/  IMAD.MOV.U32 R7, RZ, RZ, R9 ;  /* 0x000000ffff077224 */ /* 0x001fe200078e0009 */
[----:B------:R-:W0:Y:S01]  /*3f6a0*/  LDCU UR10, c[0x0][0x398] ;  /* 0x00007300ff0a77ac */ /* 0x000e220008000800 */
[----:B------:R-:W-:-:S03]  /*3f6b0*/  IMAD.X R9, R12, 0x1, R2, P2 ;  /* 0x000000010c097824 */ /* 0x000fc600010e0602 */
[----:B------:R-:W-:-:S05]  /*3f6c0*/  SHF.R.S32.HI R7, RZ, 0x8, R7 ;  /* 0x00000008ff077819 */ /* 0x000fca0000011407 */
[----:B------:R2:W-:Y:S02]  /*3f6d0*/  @P4 STG.E.U8 desc[UR20][R8.64], R7 ;  /* 0x0000000708004986 */ /* 0x0005e4000c101114 */
[----:B--2---:R-:W-:Y:S02]  /*3f6e0*/  F2FP.SATFINITE.E5M2.F32.PACK_AB_MERGE_C R9, R88, R90, RZ ;  /* 0x0000005a5809723e */ /* 0x004fe400048060ff */
[----:B------:R-:W2:Y:S04]  /*3f6f0*/  LDL.LU R90, [R1+0x178] ;  /* 0x00017800015a7983 */ /* 0x000ea80000300800 */
[----:B------:R-:W2:Y:S01]  /*3f700*/  LDL.LU R88, [R1+0x17c] ;  /* 0x00017c0001587983 */ /* 0x000ea20000300800 */
[----:B------:R-:W-:Y:S02]  /*3f710*/  IADD3 R4, P6, PT, R10, R68, RZ ;  /* 0x000000440a047210 */ /* 0x000fe40007fde0ff */
[----:B------:R-:W-:Y:S01]  /*3f720*/  ISETP.LT.AND P3, PT, R67, UR14, !P3 ;  /* 0x0000000e43007c0c */ /* 0x000fe2000df61270 */
[----:B------:R-:W-:Y:S01]  /*3f730*/  IMAD.MOV.U32 R13, RZ, RZ, R14 ;  /* 0x000000ffff0d7224 */ /* 0x000fe200078e000e */
[----:B----4-:R-:W-:Y:S01]  /*3f740*/  ISETP.GE.AND P2, PT, R11, UR4, PT ;  /* 0x000000040b007c0c */ /* 0x010fe2000bf46270 */
[----:B------:R-:W-:Y:S01]  /*3f750*/  IMAD.X R5, R12, 0x1, R69, P6 ;  /* 0x000000010c057824 */ /* 0x000fe200030e0645 */
[----:B------:R-:W4:Y:S01]  /*3f760*/  LDCU UR4, c[0x0][0x39c] ;  /* 0x00007380ff0477ac */ /* 0x000f220008000800 */
[----:B------:R-:W-:Y:S01]  /*3f770*/  VIADD R12, R10, UR28 ;  /* 0x0000001c0a0c7c36 */ /* 0x000fe20008000000 */
[----:B------:R-:W-:Y:S01]  /*3f780*/  SHF.R.S32.HI R13, RZ, 0x8, R13 ;  /* 0x00000008ff0d7819 */ /* 0x000fe2000001140d */
[----:B------:R-:W-:Y:S01]  /*3f790*/  VIADD R6, R0, 0x5f ;  /* 0x0000005f00067836 */ /* 0x000fe20000000000 */
[----:B-----5:R-:W-:Y:S01]  /*3f7a0*/  ISETP.LT.AND P6, PT, R66, UR9, !P5 ;  /* 0x0000000942007c0c */ /* 0x020fe2000efc1270 */
[----:B------:R-:W5:Y:S01]  /*3f7b0*/  LDCU UR9, c[0x0][0x398] ;  /* 0x00007300ff0977ac */ /* 0x000f620008000800 */
[----:B------:R-:W-:-:S02]  /*3f7c0*/  SHF.R.S32.HI R14, RZ, 0x1f, R12 ;  /* 0x0000001fff0e7819 */ /* 0x000fc4000001140c */
[----:B------:R-:W-:Y:S01]  /*3f7d0*/  IADD3 R10, P4, PT, R12, R3, RZ ;  /* 0x000000030c0a7210 */ /* 0x000fe20007f9e0ff */
[----:B------:R0:W-:Y:S01]  /*3f7e0*/  @P3 STG.E.U8 desc[UR20][R4.64], R13 ;  /* 0x0000000d04003986 */ /* 0x0001e2000c101114 */
[----:B-1----:R-:W-:Y:S01]  /*3f7f0*/  ISETP.LT.AND P5, PT, R67, UR12, !P5 ;  /* 0x0000000c43007c0c */ /* 0x002fe2000efa1270 */
[----:B------:R-:W1:Y:S01]  /*3f800*/  LDCU UR12, c[0x0][0x398] ;  /* 0x00007300ff0c77ac */ /* 0x000e620008000800 */
[----:B------:R-:W-:Y:S01]  /*3f810*/  ISETP.GE.AND P3, PT, R6, UR6, PT ;  /* 0x0000000606007c0c */ /* 0x000fe2000bf66270 */
[----:B------:R-:W-:Y:S01]  /*3f820*/  IMAD.X R11, R14, 0x1, R2, P4 ;  /* 0x000000010e0b7824 */ /* 0x000fe200020e0602 */
[----:B------:R-:W-:Y:S02]  /*3f830*/  IADD3 R6, P4, PT, R12, R68, RZ ;  /* 0x000000440c067210 */ /* 0x000fe40007f9e0ff */
[----:B------:R-:W-:Y:S01]  /*3f840*/  F2FP.SATFINITE.E5M2.F32.PACK_AB_MERGE_C R33, R33, R32, RZ ;  /* 0x000000202121723e */ /* 0x000fe200048060ff */
[----:B------:R-:W1:Y:S02]  /*3f850*/  LDCU UR6, c[0x0][0x398] ;  /* 0x00007300ff0677ac */ /* 0x000e640008000800 */
[----:B------:R-:W-:Y:S01]  /*3f860*/  IMAD.X R7, R14, 0x1, R69, P4 ;  /* 0x000000010e077824 */ /* 0x000fe200020e0645 */
[----:B------:R3:W-:Y:S01]  /*3f870*/  @P6 STG.E.U8 desc[UR20][R10.64], R9 ;  /* 0x000000090a006986 */ /* 0x0007e2000c101114 */
[----:B0-----:R-:W-:Y:S01]  /*3f880*/  VIADD R4, R0, 0x60 ;  /* 0x0000006000047836 */ /* 0x001fe20000000000 */
[----:B------:R-:W-:Y:S01]  /*3f890*/  PRMT R5, R9, 0x9910, RZ ;  /* 0x0000991009057816 */ /* 0x000fe200000000ff */
[----:B------:R-:W-:Y:S01]  /*3f8a0*/  VIADD R12, R12, UR28 ;  /* 0x0000001c0c0c7c36 */ /* 0x000fe20008000000 */
[----:B------:R-:W-:Y:S01]  /*3f8b0*/  @P5 STG.E.U8 desc[UR20][R6.64], R33 ;  /* 0x0000002106005986 */ /* 0x000fe2000c101114 */
[----:B------:R-:W-:Y:S01]  /*3f8c0*/  ISETP.LT.AND P5, PT, R66, UR10, !P0 ;  /* 0x0000000a42007c0c */ /* 0x000fe2000c7a1270 */
[----:B------:R-:W0:Y:S01]  /*3f8d0*/  LDCU UR10, c[0x0][0x398] ;  /* 0x00007300ff0a77ac */ /* 0x000e220008000800 */
[----:B----4-:R-:W-:-:S02]  /*3f8e0*/  ISETP.GE.AND P4, PT, R4, UR4, PT ;  /* 0x0000000404007c0c */ /* 0x010fc4000bf86270 */
[----:B------:R-:W-:Y:S01]  /*3f8f0*/  SHF.R.S32.HI R8, RZ, 0x1f, R12 ;  /* 0x0000001fff087819 */ /* 0x000fe2000001140c */
[----:B------:R-:W4:Y:S01]  /*3f900*/  LDCU UR4, c[0x0][0x39c] ;  /* 0x00007380ff0477ac */ /* 0x000f220008000800 */
[----:B------:R-:W-:Y:S01]  /*3f910*/  IADD3 R4, P6, PT, R12, R3, RZ ;  /* 0x000000030c047210 */ /* 0x000fe20007fde0ff */
[----:B---3--:R-:W-:Y:S01]  /*3f920*/  IMAD.MOV.U32 R11, RZ, RZ, R5 ;  /* 0x000000ffff0b7224 */ /* 0x008fe200078e0005 */
[----:B------:R-:W-:Y:S01]  /*3f930*/  F2FP.SATFINITE.E5M2.F32.PACK_AB_MERGE_C R35, R35, R34, RZ ;  /* 0x000000222323723e */ /* 0x000fe200048060ff */
[----:B------:R-:W3:Y:S02]  /*3f940*/  LDCU UR14, c[0x0][0x398] ;  /* 0x00007300ff0e77ac */ /* 0x000ee40008000800 */
[----:B------:R-:W-:Y:S01]  /*3f950*/  IMAD.X R5, R8, 0x1, R2, P6 ;  /* 0x0000000108057824 */ /* 0x000fe200030e0602 */
[----:B------:R-:W-:-:S05]  /*3f960*/  SHF.R.S32.HI R11, RZ, 0x8, R11 ;  /* 0x00000008ff0b7819 */ /* 0x000fca000001140b */
[----:B------:R2:W-:Y:S02]  /*3f970*/  @P5 STG.E.U8 desc[UR20][R4.64], R11 ;  /* 0x0000000b04005986 */ /* 0x0005e4000c101114 */
[----:B--2---:R-:W-:Y:S02]  /*3f980*/  F2FP.SATFINITE.E5M2.F32.PACK_AB_MERGE_C R11, R88, R90, RZ ;  /* 0x0000005a580b723e */ /* 0x004fe400048060ff */
[----:B------:R-:W2:Y:S04]  /*3f990*/  LDL.LU R90, [R1+0x180] ;  /* 0x00018000015a7983 */ /* 0x000ea80000300800 */
[----:B------:R-:W2:Y:S01]  /*3f9a0*/  LDL.LU R88, [R1+0x184] ;  /* 0x0001840001587983 */ /* 0x000ea20000300800 */
[----:B-1----:R-:W-:Y:S02]  /*3f9b0*/  ISETP.LT.AND P0, PT, R67, UR6, !P0 ;  /* 0x0000000643007c0c */ /* 0x002fe4000c701270 */
[----:B------:R-:W-:Y:S01]  /*3f9c0*/  PRMT R13, R33, 0x9910, RZ ;  /* 0x00009910210d7816 */ /* 0x000fe200000000ff */
[----:B------:R-:W-:Y:S01]  /*3f9d0*/  VIADD R14, R0, 0x61 ;  /* 0x00000061000e7836 */ /* 0x000fe20000000000 */
[C---:B------:R-:W-:Y:S01]  /*3f9e0*/  IADD3 R6, P6, PT, R12.reuse, R68, RZ ;  /* 0x000000440c067210 */ /* 0x040fe20007fde0ff */
[----:B------:R-:W-:Y:S01]  /*3f9f0*/  VIADD R12, R12, UR28 ;  /* 0x0000001c0c0c7c36 */ /* 0x000fe20008000000 */
[----:B------:R-:W-:Y:S01]  /*3fa00*/  SHF.R.S32.HI R13, RZ, 0x8, R13 ;  /* 0x00000008ff0d7819 */ /* 0x000fe2000001140d */
[----:B------:R-:W1:Y:S02]  /*3fa10*/  LDCU UR6, c[0x0][0x39c] ;  /* 0x00007380ff0677ac */ /* 0x000e640008000800 */
[----:B------:R-:W-:Y:S01]  /*3fa20*/  IMAD.X R7, R8, 0x1, R69, P6 ;  /* 0x0000000108077824 */ /* 0x000fe200030e0645 */
[----:B-----5:R-:W-:Y:S01]  /*3fa30*/  ISETP.LT.AND P5, PT, R66, UR9, !P2 ;  /* 0x0000000942007c0c */ /* 0x020fe2000d7a1270 */
[----:B------:R-:W5:Y:S01]  /*3fa40*/  LDCU UR9, c[0x0][0x398] ;  /* 0x00007300ff0977ac */ /* 0x000f620008000800 */
[----:B------:R-:W-:-:S02]  /*3fa50*/  ISETP.LT.AND P2, PT, R67, UR12, !P2 ;  /* 0x0000000c43007c0c */ /* 0x000fc4000d741270 */
[----:B------:R0:W-:Y:S01]  /*3fa60*/  @P0 STG.E.U8 desc[UR20][R6.64], R13 ;  /* 0x0000000d06000986 */ /* 0x0001e2000c101114 */
[----:B------:R-:W-:Y:S01]  /*3fa70*/  SHF.R.S32.HI R10, RZ, 0x1f, R12 ;  /* 0x0000001fff0a7819 */ /* 0x000fe2000001140c */
[----:B------:R-:W1:Y:S01]  /*3fa80*/  LDCU UR12, c[0x0][0x398] ;  /* 0x00007300ff0c77ac */ /* 0x000e620008000800 */
[C---:B------:R-:W-:Y:S02]  /*3fa90*/  IADD3 R8, P0, PT, R12.reuse, R3, RZ ;  /* 0x000000030c087210 */ /* 0x040fe40007f1e0ff */
[----:B------:R-:W-:-:S03]  /*3faa0*/  IADD3 R4, P6, PT, R12, R68, RZ ;  /* 0x000000440c047210 */ /* 0x000fc60007fde0ff */
[C---:B------:R-:W-:Y:S02]  /*3fab0*/  IMAD.X R9, R10.reuse, 0x1, R2, P0 ;  /* 0x000000010a097824 */ /* 0x040fe400000e0602 */
[----:B------:R-:W-:Y:S02]  /*3fac0*/  IMAD.X R5, R10, 0x1, R69, P6 ;  /* 0x000000010a057824 */ /* 0x000fe400030e0645 */
[----:B------:R-:W-:Y:S01]  /*3fad0*/  VIADD R12, R12, UR28 ;  /* 0x0000001c0c0c7c36 */ /* 0x000fe20008000000 */
[----:B0-----:R-:W-:Y:S01]  /*3fae0*/  PRMT R7, R11, 0x9910, RZ ;  /* 0x000099100b077816 */ /* 0x001fe200000000ff */
[----:B------:R0:W-:Y:S01]  /*3faf0*/  @P5 STG.E.U8 desc[UR20][R8.64], R11 ;  /* 0x0000000b08005986 */ /* 0x0001e2000c101114 */
[----:B------:R-:W-:Y:S01]  /*3fb00*/  ISETP.LT.AND P5, PT, R66, UR10, !P3 ;  /* 0x0000000a42007c0c */ /* 0x000fe2000dfa1270 */
[----:B------:R-:W1:Y:S01]  /*3fb10*/  LDCU UR10, c[0x0][0x398] ;  /* 0x00007300ff0a77ac */ /* 0x000e620008000800 */
[----:B------:R-:W-:Y:S01]  /*3fb20*/  SHF.R.S32.HI R10, RZ, 0x1f, R12 ;  /* 0x0000001fff0a7819 */ /* 0x000fe2000001140c */
[----:B------:R-:W-:Y:S01]  /*3fb30*/  @P2 STG.E.U8 desc[UR20][R4.64], R35 ;  /* 0x0000002304002986 */ /* 0x000fe2000c101114 */
[----:B------:R-:W-:Y:S01]  /*3fb40*/  IADD3 R6, P2, PT, R12, R3, RZ ;  /* 0x000000030c067210 */ /* 0x000fe20007f5e0ff */
[----:B0-----:R-:W-:-:S04]  /*3fb50*/  IMAD.MOV.U32 R11, RZ, RZ, R7 ;  /* 0x000000ffff0b7224 */ /* 0x001fc800078e0007 */
[----:B------:R-:W-:Y:S01]  /*3fb60*/  IMAD.X R7, R10, 0x1, R2, P2 ;  /* 0x000000010a077824 */ /* 0x000fe200010e0602 */
[----:B------:R-:W-:-:S05]  /*3fb70*/  SHF.R.S32.HI R11, RZ, 0x8, R11 ;  /* 0x00000008ff0b7819 */ /* 0x000fca000001140b */
[----:B------:R2:W-:Y:S02]  /*3fb80*/  @P5 STG.E.U8 desc[UR20][R6.64], R11 ;  /* 0x0000000b06005986 */ /* 0x0005e4000c101114 */
[----:B--2---:R-:W-:Y:S02]  /*3fb90*/  F2FP.SATFINITE.E5M2.F32.PACK_AB_MERGE_C R11, R88, R90, RZ ;  /* 0x0000005a580b723e */ /* 0x004fe400048060ff */
[----:B------:R-:W2:Y:S04]  /*3fba0*/  LDL.LU R90, [R1+0x188] ;  /* 0x00018800015a7983 */ /* 0x000ea80000300800 */
[----:B------:R-:W2:Y:S01]  /*3fbb0*/  LDL.LU R88, [R1+0x18c] ;  /* 0x00018c0001587983 */ /* 0x000ea20000300800 */
[----:B----4-:R-:W-:Y:S01]  /*3fbc0*/  ISETP.GE.AND P0, PT, R14, UR4, PT ;  /* 0x000000040e007c0c */ /* 0x010fe2000bf06270 */
[----:B------:R-:W0:Y:S01]  /*3fbd0*/  LDCU UR4, c[0x0][0x39c] ;  /* 0x00007380ff0477ac */ /* 0x000e220008000800 */
[----:B---3--:R-:W-:-:S02]  /*3fbe0*/  ISETP.LT.AND P3, PT, R67, UR14, !P3 ;  /* 0x0000000e43007c0c */ /* 0x008fc4000df61270 */
[----:B------:R-:W-:Y:S01]  /*3fbf0*/  IADD3 R4, P6, PT, R12, R68, RZ ;  /* 0x000000440c047210 */ /* 0x000fe20007fde0ff */
[----:B------:R-:W-:Y:S01]  /*3fc00*/  VIADD R14, R0, 0x62 ;  /* 0x00000062000e7836 */ /* 0x000fe20000000000 */
[----:B------:R-:W-:Y:S01]  /*3fc10*/  PRMT R13, R35, 0x9910, RZ ;  /* 0x00009910230d7816 */ /* 0x000fe200000000ff */
[----:B------:R-:W-:Y:S01]  /*3fc20*/  VIADD R12, R12, UR28 ;  /* 0x0000001c0c0c7c36 */ /* 0x000fe20008000000 */
[----:B------:R-:W-:Y:S01]  /*3fc30*/  F2FP.SATFINITE.E5M2.F32.PACK_AB_MERGE_C R37, R37, R36, RZ ;  /* 0x000000242525723e */ /* 0x000fe200048060ff */
[----:B------:R-:W-:Y:S01]  /*3fc40*/  IMAD.X R5, R10, 0x1, R69, P6 ;  /* 0x000000010a057824 */ /* 0x000fe200030e0645 */
[----:B------:R-:W-:Y:S01]  /*3fc50*/  SHF.R.S32.HI R13, RZ, 0x8, R13 ;  /* 0x00000008ff0d7819 */ /* 0x000fe2000001140d */
[----:B------:R-:W-:Y:S01]  /*3fc60*/  VIADD R9, R0, 0x63 ;  /* 0x0000006300097836 */ /* 0x000fe20000000000 */
[----:B------:R-:W-:Y:S01]  /*3fc70*/  SHF.R.S32.HI R10, RZ, 0x1f, R12 ;  /* 0x0000001fff0a7819 */ /* 0x000fe2000001140c */
[----:B------:R-:W3:Y:S01]  /*3fc80*/  LDCU UR14, c[0x0][0x398] ;  /* 0x00007300ff0e77ac */ /* 0x000ee20008000800 */
[----:B------:R-:W-:Y:S01]  /*3fc90*/  IADD3 R8, P5, PT, R12, R3, RZ ;  /* 0x000000030c087210 */ /* 0x000fe20007fbe0ff */
[----:B------:R4:W-:Y:S01]  /*3fca0*/  @P3 STG.E.U8 desc[UR20][R4.64], R13 ;  /* 0x0000000d04003986 */ /* 0x0009e2000c101114 */
[----:B-----5:R-:W-:Y:S01]  /*3fcb0*/  ISETP.LT.AND P6, PT, R66, UR9, !P4 ;  /* 0x0000000942007c0c */ /* 0x020fe2000e7c1270 */
[----:B------:R-:W5:Y:S01]  /*3fcc0*/  LDCU UR9, c[0x0][0x398] ;  /* 0x00007300ff0977ac */ /* 0x000f620008000800 */
[----:B0-----:R-:W-:Y:S01]  /*3fcd0*/  ISETP.GE.AND P2, PT, R14, UR4, PT ;  /* 0x000000040e007c0c */ /* 0x001fe2000bf46270 */
[----:B------:R-:W0:Y:S01]  /*3fce0*/  LDCU UR4, c[0x0][0x39c] ;  /* 0x00007380ff0477ac */ /* 0x000e220008000800 */
[----:B-1----:R-:W-:-:S02]  /*3fcf0*/  ISETP.LT.AND P4, PT, R67, UR12, !P4 ;  /* 0x0000000c43007c0c */ /* 0x002fc4000e781270 */
[----:B------:R-:W-:Y:S01]  /*3fd00*/  ISETP.GE.AND P3, PT, R9, UR6, PT ;  /* 0x0000000609007c0c */ /* 0x000fe2000bf66270 */
[----:B------:R-:W-:Y:S01]  /*3fd10*/  IMAD.X R9, R10, 0x1, R2, P5 ;  /* 0x000000010a097824 */ /* 0x000fe200028e0602 */
[----:B------:R-:W-:Y:S01]  /*3fd20*/  IADD3 R6, P5, PT, R12, R68, RZ ;  /* 0x000000440c067210 */ /* 0x000fe20007fbe0ff */
[----:B----4-:R-:W-:Y:S01]  /*3fd30*/  VIADD R4, R0, 0x64 ;  /* 0x0000006400047836 */ /* 0x010fe20000000000 */
[----:B------:R-:W-:Y:S01]  /*3fd40*/  PRMT R5, R11, 0x9910, RZ ;  /* 0x000099100b057816 */ /* 0x000fe200000000ff */
[----:B------:R-:W1:Y:S02]  /*3fd50*/  LDCU UR6, c[0x0][0x398] ;  /* 0x00007300ff0677ac */ /* 0x000e640008000800 */
[----:B------:R-:W-:Y:S01]  /*3fd60*/  IMAD.X R7, R10, 0x1, R69, P5 ;  /* 0x000000010a077824 */ /* 0x000fe200028e0645 */
[----:B------:R4:W-:Y:S01]  /*3fd70*/  @P6 STG.E.U8 desc[UR20][R8.64], R11 ;  /* 0x0000000b08006986 */ /* 0x0009e2000c101114 */
[----:B------:R-:W-:Y:S01]  /*3fd80*/  VIADD R12, R12, UR28 ;  /* 0x0000001c0c0c7c36 */ /* 0x000fe20008000000 */
[----:B------:R-:W1:Y:S02]  /*3fd90*/  LDCU UR12, c[0x0][0x398] ;  /* 0x00007300ff0c77ac */ /* 0x000e640008000800 */
[----:B------:R-:W-:Y:S01]  /*3fda0*/  @P4 STG.E.U8 desc[UR20][R6.64], R37 ;  /* 0x0000002506004986 */ /* 0x000fe2000c101114 */
[----:B------:R-:W-:Y:S01]  /*3fdb0*/  ISETP.LT.AND P4, PT, R66, UR10, !P0 ;  /* 0x0000000a42007c0c */ /* 0x000fe2000c781270 */
[----:B------:R-:W1:Y:S01]  /*3fdc0*/  LDCU UR10, c[0x0][0x398] ;  /* 0x00007300ff0a77ac */ /* 0x000e620008000800 */
[----:B0-----:R-:W-:-:S02]  /*3fdd0*/  ISETP.GE.AND P5, PT, R4, UR4, PT ;  /* 0x0000000404007c0c */ /* 0x001fc4000bfa6270 */
[----:B------:R-:W-:Y:S01]  /*3fde0*/  SHF.R.S32.HI R10, RZ, 0x1f, R12 ;  /* 0x0000001fff0a7819 */ /* 0x000fe2000001140c */
[----:B------:R-:W0:Y:S01]  /*3fdf0*/  LDCU UR4, c[0x0][0x39c] ;  /* 0x00007380ff0477ac */ /* 0x000e220008000800 */
[----:B------:R-:W-:Y:S01]  /*3fe00*/  IADD3 R4, P6, PT, R12, R3, RZ ;  /* 0x000000030c047210 */ /* 0x000fe20007fde0ff */
[----:B----4-:R-:W-:-:S04]  /*3fe10*/  IMAD.MOV.U32 R11, RZ, RZ, R5 ;  /* 0x000000ffff0b7224 */ /* 0x010fc800078e0005 */
[----:B------:R-:W-:Y:S01]  /*3fe20*/  IMAD.X R5, R10, 0x1, R2, P6 ;  /* 0x000000010a057824 */ /* 0x000fe200030e0602 */
[----:B------:R-:W-:-:S05]  /*3fe30*/  SHF.R.S32.HI R11, RZ, 0x8, R11 ;  /* 0x00000008ff0b7819 */ /* 0x000fca000001140b */
[----:B------:R2:W-:Y:S02]  /*3fe40*/  @P4 STG.E.U8 desc[UR20][R4.64], R11 ;  /* 0x0000000b04004986 */ /* 0x0005e4000c101114 */
[----:B--2---:R-:W-:Y:S02]  /*3fe50*/  F2FP.SATFINITE.E5M2.F32.PACK_AB_MERGE_C R11, R88, R90, RZ ;  /* 0x0000005a580b723e */ /* 0x004fe400048060ff */
[----:B------:R-:W2:Y:S04]  /*3fe60*/  LDL.LU R90, [R1+0x190] ;  /* 0x00019000015a7983 */ /* 0x000ea80000300800 */
[----:B------:R-:W2:Y:S01]  /*3fe70*/  LDL.LU R88, [R1+0x194] ;  /* 0x0001940001587983 */ /* 0x000ea20000300800 */
[----:B-1----:R-:W-:Y:S02]  /*3fe80*/  ISETP.LT.AND P0, PT, R67, UR6, !P0 ;  /* 0x0000000643007c0c */ /* 0x002fe4000c701270 */
[----:B------:R-:W-:-:S02]  /*3fe90*/  PRMT R13, R37, 0x9910, RZ ;  /* 0x00009910250d7816 */ /* 0x000fc400000000ff */
[----:B------:R-:W-:Y:S01]  /*3fea0*/  F2FP.SATFINITE.E5M2.F32.PACK_AB_MERGE_C R39, R39, R38, RZ ;  /* 0x000000262727723e */ /* 0x000fe200048060ff */
[----:B------:R-:W-:Y:S01]  /*3feb0*/  VIADD R14, R0, 0x65 ;  /* 0x00000065000e7836 */ /* 0x000fe20000000000 */
[C---:B------:R-:W-:Y:S01]  /*3fec0*/  IADD3 R6, P6, PT, R12.reuse, R68, RZ ;  /* 0x000000440c067210 */ /* 0x040fe20007fde0ff */
[----:B------:R-:W-:Y:S01]  /*3fed0*/  VIADD R12, R12, UR28 ;  /* 0x0000001c0c0c7c36 */ /* 0x000fe20008000000 */
[----:B------:R-:W-:Y:S01]  /*3fee0*/  SHF.R.S32.HI R13, RZ, 0x8, R13 ;  /* 0x00000008ff0d7819 */ /* 0x000fe2000001140d */
[----:B------:R-:W1:Y:S02]  /*3fef0*/  LDCU UR6, c[0x0][0x39c] ;  /* 0x00007380ff0677ac */ /* 0x000e640008000800 */
[----:B------:R-:W-:Y:S01]  /*3ff00*/  IMAD.X R7, R10, 0x1, R69, P6 ;  /* 0x000000010a077824 */ /* 0x000fe200030e0645 */
[----:B-----5:R-:W-:Y:S01]  /*3ff10*/  ISETP.LT.AND P4, PT, R66, UR9, !P2 ;  /* 0x0000000942007c0c */ /* 0x020fe2000d781270 */
[----:B------:R-:W4:Y:S01]  /*3ff20*/  LDCU UR9, c[0x0][0x398] ;  /* 0x00007300ff0977ac */ /* 0x000f220008000800 */
[----:B------:R-:W-:-:S02]  /*3ff30*/  ISETP.LT.AND P2, PT, R67, UR12, !P2 ;  /* 0x0000000c43007c0c */ /* 0x000fc4000d741270 */
[----:B------:R5:W-:Y:S01]  /*3ff40*/  @P0 STG.E.U8 desc[UR20][R6.64], R13 ;  /* 0x0000000d06000986 */ /* 0x000be2000c101114 */
[----:B------:R-:W-:Y:S01]  /*3ff50*/  SHF.R.S32.HI R10, RZ, 0x1f, R12 ;  /* 0x0000001fff0a7819 */ /* 0x000fe2000001140c */
[----:B------:R-:W0:Y:S01]  /*3ff60*/  LDCU UR12, c[0x0][0x398] ;  /* 0x00007300ff0c77ac */ /* 0x000e220008000800 */
[C---:B------:R-:W-:Y:S02]  /*3ff70*/  IADD3 R8, P0, PT, R12.reuse, R3, RZ ;  /* 0x000000030c087210 */ /* 0x040fe40007f1e0ff */
[----:B------:R-:W-:-:S03]  /*3ff80*/  IADD3 R4, P6, PT, R12, R68, RZ ;  /* 0x000000440c047210 */ /* 0x000fc60007fde0ff */
[C---:B------:R-:W-:Y:S02]  /*3ff90*/  IMAD.X R9, R10.reuse, 0x1, R2, P0 ;  /* 0x000000010a097824 */ /* 0x040fe400000e0602 */
[----:B------:R-:W-:Y:S02]  /*3ffa0*/  IMAD.X R5, R10, 0x1, R69, P6 ;  /* 0x000000010a057824 */ /* 0x000fe400030e0645 */
[----:B------:R-:W-:Y:S01]  /*3ffb0*/  VIADD R12, R12, UR28 ;  /* 0x0000001c0c0c7c36 */ /* 0x000fe20008000000 */
[----:B-----5:R-:W-:Y:S01]  /*3ffc0*/  PRMT R7, R11, 0x9910, RZ ;  /* 0x000099100b077816 */ /* 0x020fe200000000ff */
[----:B------:R5:W-:Y:S01]  /*3ffd0*/  @P4 STG.E.U8 desc[UR20][R8.64], R11 ;  /* 0x0000000b08004986 */ /* 0x000be2000c101114 */
[----:B------:R-:W-:Y:S01]  /*3ffe0*/  ISETP.LT.AND P4, PT, R66, UR10, !P3 ;  /* 0x0000000a42007c0c */ /* 0x000fe2000df81270 */
[----:B------:R-:W0:Y:S01]  /*3fff0*/  LDCU UR10, c[0x0][0x398] ;  /* 0x00007300ff0a77ac */ /* 0x000e220008000800 */
[----:B------:R-:W-:Y:S01]  /*40000*/  SHF.R.S32.HI R10, RZ, 0x1f, R12 ;  /* 0x0000001fff0a7819 */ /* 0x000fe2000001140c */
[----:B------:R-:W-:Y:S01]  /*40010*/  @P2 STG.E.U8 desc[UR20][R4.64], R39 ;  /* 0x0000002704002986 */ /* 0x000fe2000c101114 */
[----:B------:R-:W-:Y:S01]  /*40020*/  IADD3 R6, P2, PT, R12, R3, RZ ;  /* 0x000000030c067210 */ /* 0x000fe20007f5e0ff */
[----:B-----5:R-:W-:-:S04]  /*40030*/  IMAD.MOV.U32 R11, RZ, RZ, R7 ;  /* 0x000000ffff0b7224 */ /* 0x020fc800078e0007 */
[----:B------:R-:W-:Y:S01]  /*40040*/  IMAD.X R7, R10, 0x1, R2, P2 ;  /* 0x000000010a077824 */ /* 0x000fe200010e0602 */
[----:B------:R-:W-:-:S05]  /*40050*/  SHF.R.S32.HI R11, RZ, 0x8, R11 ;  /* 0x00000008ff0b7819 */ /* 0x000fca000001140b */
[----:B------:R2:W-:Y:S02]  /*40060*/  @P4 STG.E.U8 desc[UR20][R6.64], R11 ;  /* 0x0000000b06004986 */ /* 0x0005e4000c101114 */
[----:B--2---:R-:W-:Y:S02]  /*40070*/  F2FP.SATFINITE.E5M2.F32.PACK_AB_MERGE_C R11, R88, R90, RZ ;  /* 0x0000005a580b723e */ /* 0x004fe400048060ff */
[----:B------:R-:W2:Y:S04]  /*40080*/  LDL.LU R90, [R1+0x198] ;  /* 0x00019800015a7983 */ /* 0x000ea80000300800 */
[----:B------:R-:W2:Y:S01]  /*40090*/  LDL.LU R88, [R1+0x19c] ;  /* 0x00019c0001587983 */ /* 0x000ea20000300800 */
[----:B0-----:R-:W-:Y:S01]  /*400a0*/  ISETP.GE.AND P0, PT, R14, UR4, PT ;  /* 0x000000040e007c0c */ /* 0x001fe2000bf06270 */
[----:B------:R-:W0:Y:S01]  /*400b0*/  LDCU UR4, c[0x0][0x39c] ;  /* 0x00007380ff0477ac */ /* 0x000e220008000800 */
[----:B---3--:R-:W-:-:S02]  /*400c0*/  ISETP.LT.AND P3, PT, R67, UR14, !P3 ;  /* 0x0000000e43007c0c */ /* 0x008fc4000df61270 */
[----:B------:R-:W-:Y:S01]  /*400d0*/  IADD3 R4, P6, PT, R12, R68, RZ ;  /* 0x000000440c047210 */ /* 0x000fe20007fde0ff */
[----:B------:R-:W-:Y:S01]  /*400e0*/  VIADD R14, R0, 0x66 ;  /* 0x00000066000e7836 */ /* 0x000fe20000000000 */
[----:B------:R-:W-:Y:S01]  /*400f0*/  PRMT R13, R39, 0x9910, RZ ;  /* 0x00009910270d7816 */ /* 0x000fe200000000ff */
[----:B------:R-:W-:Y:S02]  /*40100*/  VIADD R12, R12, UR28 ;  /* 0x0000001c0c0c7c36 */ /* 0x000fe40008000000 */
[----:B------:R-:W-:Y:S01]  /*40110*/  VIADD R9, R0, 0x67 ;  /* 0x0000006700097836 */ /* 0x000fe20000000000 */
[----:B------:R-:W-:Y:S01]  /*40120*/  SHF.R.S32.HI R13, RZ, 0x8, R13 ;  /* 0x00000008ff0d7819 */ /* 0x000fe2000001140d */
[----:B------:R-:W-:Y:S01]  /*40130*/  IMAD.X R5, R10, 0x1, R69, P6 ;  /* 0x000000010a057824 */ /* 0x000fe200030e0645 */
[----:B------:R-:W-:Y:S02]  /*40140*/  SHF.R.S32.HI R10, RZ, 0x1f, R12 ;  /* 0x0000001fff0a7819 */ /* 0x000fe4000001140c */
[----:B------:R-:W-:Y:S01]  /*40150*/  F2FP.SATFINITE.E5M2.F32.PACK_AB_MERGE_C R41, R41, R40, RZ ;  /* 0x000000282929723e */ /* 0x000fe200048060ff */
[----:B------:R-:W-:Y:S01]  /*40160*/  VIADD R6, R0, 0x68 ;  /* 0x0000006800067836 */ /* 0x000fe20000000000 */
[----:B------:R-:W-:Y:S01]  /*40170*/  IADD3 R8, P4, PT, R12, R3, RZ ;  /* 0x000000030c087210 */ /* 0x000fe20007f9e0ff */
[----:B------:R-:W3:Y:S01]  /*40180*/  LDCU UR14, c[0x0][0x398] ;  /* 0x00007300ff0e77ac */ /* 0x000ee20008000800 */
[----:B0-----:R-:W-:Y:S01]  /*40190*/  ISETP.GE.AND P2, PT, R14, UR4, PT ;  /* 0x000000040e007c0c */ /* 0x001fe2000bf46270 */
[----:B------:R-:W0:Y:S01]  /*401a0*/  LDCU UR4, c[0x0][0x39c] ;  /* 0x00007380ff0477ac */ /* 0x000e220008000800 */
[----:B----4-:R-:W-:Y:S01]  /*401b0*/  ISETP.LT.AND P6, PT, R66, UR9, !P5 ;  /* 0x0000000942007c0c */ /* 0x010fe2000efc1270 */
[----:B------:R4:W-:Y:S01]  /*401c0*/  @P3 STG.E.U8 desc[UR20][R4.64], R13 ;  /* 0x0000000d04003986 */ /* 0x0009e2000c101114 */
[----:B------:R-:W-:Y:S01]  /*401d0*/  ISETP.LT.AND P5, PT, R67, UR12, !P5 ;  /* 0x0000000c43007c0c */ /* 0x000fe2000efa1270 */
[----:B------:R-:W5:Y:S01]  /*401e0*/  LDCU UR9, c[0x0][0x398] ;  /* 0x00007300ff0977ac */ /* 0x000f620008000800 */
[----:B-1----:R-:W-:Y:S01]  /*401f0*/  ISETP.GE.AND P3, PT, R9, UR6, PT ;  /* 0x0000000609007c0c */ /* 0x002fe2000bf66270 */
[----:B------:R-:W-:Y:S01]  /*40200*/  IMAD.X R9, R10, 0x1, R2, P4 ;  /* 0x000000010a097824 */ /* 0x000fe200020e0602 */
[----:B------:R-:W-:Y:S01]  /*40210*/  PRMT R7, R11, 0x9910, RZ ;  /* 0x000099100b077816 */ /* 0x000fe200000000ff */
[----:B------:R-:W1:Y:S01]  /*40220*/  LDCU UR6, c[0x0][0x398] ;  /* 0x00007300ff0677ac */ /* 0x000e620008000800 */
[----:B------:R-:W0:Y:S01]  /*40230*/  LDCU UR12, c[0x0][0x398] ;  /* 0x00007300ff0c77ac */ /* 0x000e220008000800 */
[----:B----4-:R-:W-:-:S04]  /*40240*/  IADD3 R4, P4, PT, R12, R68, RZ ;  /* 0x000000440c047210 */ /* 0x010fc80007f9e0ff */
[----:B------:R4:W-:Y:S01]  /*40250*/  @P6 STG.E.U8 desc[UR20][R8.64], R11 ;  /* 0x0000000b08006986 */ /* 0x0009e2000c101114 */
[----:B------:R-:W-:Y:S02]  /*40260*/  IMAD.X R5, R10, 0x1, R69, P4 ;  /* 0x000000010a057824 */ /* 0x000fe400020e0645 */
[----:B------:R-:W-:-:S03]  /*40270*/  VIADD R12, R12, UR28 ;  /* 0x0000001c0c0c7c36 */ /* 0x000fc60008000000 */
[----:B------:R-:W-:Y:S01]  /*40280*/  @P5 STG.E.U8 desc[UR20][R4.64], R41 ;  /* 0x0000002904005986 */ /* 0x000fe2000c101114 */
[----:B------:R-:W-:Y:S01]  /*40290*/  ISETP.LT.AND P5, PT, R66, UR10, !P0 ;  /* 0x0000000a42007c0c */ /* 0x000fe2000c7a1270 */
[----:B------:R-:W1:Y:S01]  /*402a0*/  LDCU UR10, c[0x0][0x398] ;  /* 0x00007300ff0a77ac */ /* 0x000e620008000800 */
[----:B0-----:R-:W-:Y:S01]  /*402b0*/  ISETP.GE.AND P4, PT, R6, UR4, PT ;  /* 0x0000000406007c0c */ /* 0x001fe2000bf86270 */
[----:B----4-:R-:W-:Y:S01]  /*402c0*/  IMAD.MOV.U32 R11, RZ, RZ, R7 ;  /* 0x000000ffff0b7224 */ /* 0x010fe200078e0007 */
[----:B------:R-:W-:Y:S01]  /*402d0*/  SHF.R.S32.HI R10, RZ, 0x1f, R12 ;  /* 0x0000001fff0a7819 */ /* 0x000fe2000001140c */
[----:B------:R-:W0:Y:S01]  /*402e0*/  LDCU UR4, c[0x0][0x39c] ;  /* 0x00007380ff0477ac */ /* 0x000e220008000800 */
[----:B------:R-:W-:Y:S02]  /*402f0*/  IADD3 R6, P6, PT, R12, R3, RZ ;  /* 0x000000030c067210 */ /* 0x000fe40007fde0ff */
[----:B------:R-:W-:-:S03]  /*40300*/  SHF.R.S32.HI R11, RZ, 0x8, R11 ;  /* 0x00000008ff0b7819 */ /* 0x000fc6000001140b */
[----:B------:R-:W-:-:S05]  /*40310*/  IMAD.X R7, R10, 0x1, R2, P6 ;  /* 0x000000010a077824 */ /* 0x000fca00030e0602 */
[----:B------:R2:W-:Y:S02]  /*40320*/  @P5 STG.E.U8 desc[UR20][R6.64], R11 ;  /* 0x0000000b06005986 */ /* 0x0005e4000c101114 */
[----:B--2---:R-:W-:Y:S02]  /*40330*/  F2FP.SATFINITE.E5M2.F32.PACK_AB_MERGE_C R11, R88, R90, RZ ;  /* 0x0000005a580b723e */ /* 0x004fe400048060ff */
[----:B------:R-:W2:Y:S04]  /*40340*/  LDL.LU R90, [R1+0x1a0] ;  /* 0x0001a000015a7983 */ /* 0x000ea80000300800 */
[----:B------:R-:W2:Y:S01]  /*40350*/  LDL.LU R88, [R1+0x1a4] ;  /* 0x0001a40001587983 */ /* 0x000ea20000300800 */
[----:B-1----:R-:W-:Y:S02]  /*40360*/  ISETP.LT.AND P0, PT, R67, UR6, !P0 ;  /* 0x0000000643007c0c */ /* 0x002fe4000c701270 */
[----:B------:R-:W-:Y:S01]  /*40370*/  F2FP.SATFINITE.E5M2.F32.PACK_AB_MERGE_C R43, R43, R42, RZ ;  /* 0x0000002a2b2b723e */ /* 0x000fe200048060ff */
[----:B------:R-:W-:Y:S01]  /*40380*/  VIADD R14, R0, 0x69 ;  /* 0x00000069000e7836 */ /* 0x000fe20000000000 */
[----:B------:R-:W-:-:S02]  /*40390*/  IADD3 R4, P6, PT, R12, R68, RZ ;  /* 0x000000440c047210 */ /* 0x000fc40007fde0ff */
[----:B------:R-:W-:Y:S01]  /*403a0*/  PRMT R13, R41, 0x9910, RZ ;  /* 0x00009910290d7816 */ /* 0x000fe200000000ff */
[----:B------:R-:W1:Y:S02]  /*403b0*/  LDCU UR6, c[0x0][0x39c] ;  /* 0x00007380ff0677ac */ /* 0x000e640008000800 */
[----:B------:R-:W-:Y:S01]  /*403c0*/  IMAD.X R5, R10, 0x1, R69, P6 ;  /* 0x000000010a057824 */ /* 0x000fe200030e0645 */
[----:B------:R-:W-:Y:S01]  /*403d0*/  SHF.R.S32.HI R13, RZ, 0x8, R13 ;  /* 0x00000008ff0d7819 */ /* 0x000fe2000001140d */
[----:B------:R-:W-:-:S04]  /*403e0*/  VIADD R12, R12, UR28 ;  /* 0x0000001c0c0c7c36 */ /* 0x000fc80008000000 */
[----:B------:R4:W-:Y:S01]  /*403f0*/  @P0 STG.E.U8 desc[UR20][R4.64], R13 ;  /* 0x0000000d04000986 */ /* 0x0009e2000c101114 */
[----:B-----5:R-:W-:Y:S01]  /*40400*/  ISETP.LT.AND P0, PT, R66, UR9, !P2 ;  /* 0x0000000942007c0c */ /* 0x020fe2000d701270 */
[----:B------:R-:W5:Y:S01]  /*40410*/  LDCU UR9, c[0x0][0x398] ;  /* 0x00007300ff0977ac */ /* 0x000f620008000800 */
[----:B------:R-:W-:Y:S02]  /*40420*/  ISETP.LT.AND P2, PT, R67, UR12, !P2 ;  /* 0x0000000c43007c0c */ /* 0x000fe4000d741270 */
[----:B------:R-:W-:Y:S01]  /*40430*/  SHF.R.S32.HI R10, RZ, 0x1f, R12 ;  /* 0x0000001fff0a7819 */ /* 0x000fe2000001140c */
[----:B------:R-:W0:Y:S01]  /*40440*/  LDCU UR12, c[0x0][0x398] ;  /* 0x00007300ff0c77ac */ /* 0x000e220008000800 */
[C---:B------:R-:W-:Y:S02]  /*40450*/  IADD3 R8, P5, PT, R12.reuse, R3, RZ ;  /* 0x000000030c087210 */ /* 0x040fe40007fbe0ff */
[----:B------:R-:W-:-:S03]  /*40460*/  IADD3 R6, P6, PT, R12, R68, RZ ;  /* 0x000000440c067210 */ /* 0x000fc60007fde0ff */
[C---:B------:R-:W-:Y:S02]  /*40470*/  IMAD.X R9, R10.reuse, 0x1, R2, P5 ;  /* 0x000000010a097824 */ /* 0x040fe400028e0602 */
[----:B------:R-:W-:Y:S02]  /*40480*/  IMAD.X R7, R10, 0x1, R69, P6 ;  /* 0x000000010a077824 */ /* 0x000fe400030e0645 */
[----:B------:R-:W-:Y:S01]  /*40490*/  VIADD R12, R12, UR28 ;  /* 0x0000001c0c0c7c36 */ /* 0x000fe20008000000 */
[----:B------:R-:W-:Y:S01]  /*404a0*/  @P0 STG.E.U8 desc[UR20][R8.64], R11 ;  /* 0x0000000b08000986 */ /* 0x000fe2000c101114 */
[----:B---3--:R-:W-:Y:S01]  /*404b0*/  ISETP.LT.AND P0, PT, R67, UR14, !P3 ;  /* 0x0000000e43007c0c */ /* 0x008fe2000df01270 */
[----:B------:R-:W3:Y:S02]  /*404c0*/  LDCU UR14, c[0x0][0x398] ;  /* 0x00007300ff0e77ac */ /* 0x000ee40008000800 */
[----:B------:R0:W-:Y:S01]  /*404d0*/  @P2 STG.E.U8 desc[UR20][R6.64], R43 ;  /* 0x0000002b06002986 */ /* 0x0001e2000c101114 */
[----:B------:R-:W-:Y:S01]  /*404e0*/  ISETP.LT.AND P2, PT, R66, UR10, !P3 ;  /* 0x0000000a42007c0c */ /* 0x000fe2000df41270 */
[----:B------:R-:W1:Y:S01]  /*404f0*/  LDCU UR10, c[0x0][0x398] ;  /* 0x00007300ff0a77ac */ /* 0x000e620008000800 */
[----:B------:R-:W-:-:S02]  /*40500*/  SHF.R.S32.HI R10, RZ, 0x1f, R12 ;  /* 0x0000001fff0a7819 */ /* 0x000fc4000001140c */
[C---:B----4-:R-:W-:Y:S02]  /*40510*/  IADD3 R4, P3, PT, R12.reuse, R3, RZ ;  /* 0x000000030c047210 */ /* 0x050fe40007f7e0ff */
[----:B------:R-:W-:Y:S02]  /*40520*/  PRMT R13, R11, 0x9910, RZ ;  /* 0x000099100b0d7816 */ /* 0x000fe400000000ff */
[----:B------:R-:W-:Y:S02]  /*40530*/  PRMT R15, R43, 0x9910, RZ ;  /* 0x000099102b0f7816 */ /* 0x000fe400000000ff */
[----:B0-----:R-:W-:Y:S01]  /*40540*/  IADD3 R6, P6, PT, R12, R68, RZ ;  /* 0x000000440c067210 */ /* 0x001fe20007fde0ff */
[C---:B------:R-:W-:Y:S01]  /*40550*/  IMAD.X R5, R10.reuse, 0x1, R2, P3 ;  /* 0x000000010a057824 */ /* 0x040fe200018e0602 */
[----:B------:R-:W-:Y:S02]  /*40560*/  SHF.R.S32.HI R13, RZ, 0x8, R13 ;  /* 0x00000008ff0d7819 */ /* 0x000fe4000001140d */
[----:B------:R-:W-:Y:S01]  /*40570*/  SHF.R.S32.HI R15, RZ, 0x8, R15 ;  /* 0x00000008ff0f7819 */ /* 0x000fe2000001140f */
[----:B------:R-:W-:-:S02]  /*40580*/  IMAD.X R7, R10, 0x1, R69, P6 ;  /* 0x000000010a077824 */ /* 0x000fc400030e0645 */
[----:B------:R-:W-:Y:S04]  /*40590*/  @P2 STG.E.U8 desc[UR20][R4.64], R13 ;  /* 0x0000000d04002986 */ /* 0x000fe8000c101114 */
[----:B------:R2:W-:Y:S02]  /*405a0*/  @P0 STG.E.U8 desc[UR20][R6.64], R15 ;  /* 0x0000000f06000986 */ /* 0x0005e4000c101114 */
[----:B--2---:R-:W-:Y:S02]  /*405b0*/  F2FP.SATFINITE.E5M2.F32.PACK_AB_MERGE_C R7, R88, R90, RZ ;  /* 0x0000005a5807723e */ /* 0x004fe400048060ff */
[----:B------:R-:W2:Y:S04]  /*405c0*/  LDL.LU R90, [R1+0x1a8] ;  /* 0x0001a800015a7983 */ /* 0x000ea80000300800 */
[----:B------:R-:W2:Y:S01]  /*405d0*/  LDL.LU R88, [R1+0x1ac] ;  /* 0x0001ac0001587983 */ /* 0x000ea20000300800 */
[----:B------:R-:W-:Y:S01]  /*405e0*/  ISETP.GE.AND P5, PT, R14, UR4, PT ;  /* 0x000000040e007c0c */ /* 0x000fe2000bfa6270 */
[----:B------:R-:W0:Y:S01]  /*405f0*/  LDCU UR4, c[0x0][0x39c] ;  /* 0x00007380ff0477ac */ /* 0x000e220008000800 */
[----:B------:R-:W-:-:S02]  /*40600*/  VIADD R14, R0, 0x6a ;  /* 0x0000006a000e7836 */ /* 0x000fc40000000000 */
[----:B------:R-:W-:Y:S01]  /*40610*/  VIADD R12, R12, UR28 ;  /* 0x0000001c0c0c7c36 */ /* 0x000fe20008000000 */
[----:B-----5:R-:W-:Y:S01]  /*40620*/  ISETP.LT.AND P2, PT, R66, UR9, !P4 ;  /* 0x0000000942007c0c */ /* 0x020fe2000e741270 */
[----:B------:R-:W4:Y:S01]  /*40630*/  LDCU UR9, c[0x0][0x398] ;  /* 0x00007300ff0977ac */ /* 0x000f220008000800 */
[----:B------:R-:W-:Y:S02]  /*40640*/  ISETP.LT.AND P4, PT, R67, UR12, !P4 ;  /* 0x0000000c43007c0c */ /* 0x000fe4000e781270 */
[----:B------:R-:W-:Y:S01]  /*40650*/  SHF.R.S32.HI R11, RZ, 0x1f, R12 ;  /* 0x0000001fff0b7819 */ /* 0x000fe2000001140c */
[----:B------:R-:W5:Y:S01]  /*40660*/  LDCU UR12, c[0x0][0x398] ;  /* 0x00007300ff0c77ac */ /* 0x000f620008000800 */
[C---:B------:R-:W-:Y:S02]  /*40670*/  IADD3 R8, P0, PT, R12.reuse, R3, RZ ;  /* 0x000000030c087210 */ /* 0x040fe40007f1e0ff */
[----:B------:R-:W-:Y:S02]  /*40680*/  IADD3 R10, P6, PT, R12, R68, RZ ;  /* 0x000000440c0a7210 */ /* 0x000fe40007fde0ff */
[----:B0-----:R-:W-:Y:S01]  /*40690*/  ISETP.GE.AND P3, PT, R14, UR4, PT ;  /* 0x000000040e007c0c */ /* 0x001fe2000bf66270 */
[----:B------:R-:W0:Y:S01]  /*406a0*/  LDCU UR4, c[0x0][0x39c] ;  /* 0x00007380ff0477ac */ /* 0x000e220008000800 */
[----:B------:R-:W-:Y:S01]  /*406b0*/  IMAD.X R9, R11, 0x1, R2, P0 ;  /* 0x000000010b097824 */ /* 0x000fe200000e0602 */
[----:B------:R-:W-:Y:S01]  /*406c0*/  F2FP.SATFINITE.E5M2.F32.PACK_AB_MERGE_C R45, R45, R44, RZ ;  /* 0x0000002c2d2d723e */ /* 0x000fe200048060ff */
[----:B------:R-:W-:-:S02]  /*406d0*/  IMAD.X R11, R11, 0x1, R69, P6 ;  /* 0x000000010b0b7824 */ /* 0x000fc400030e0645 */
[----:B------:R-:W-:Y:S01]  /*406e0*/  VIADD R14, R0, 0x6b ;  /* 0x0000006b000e7836 */ /* 0x000fe20000000000 */
[----:B------:R-:W-:Y:S01]  /*406f0*/  @P2 STG.E.U8 desc[UR20][R8.64], R7 ;  /* 0x0000000708002986 */ /* 0x000fe2000c101114 */
[----:B------:R-:W-:-:S03]  /*40700*/  VIADD R12, R12, UR28 ;  /* 0x0000001c0c0c7c36 */ /* 0x000fc60008000000 */
[----:B------:R3:W-:Y:S01]  /*40710*/  @P4 STG.E.U8 desc[UR20][R10.64], R45 ;  /* 0x0000002d0a004986 */ /* 0x0007e2000c101114 */
[----:B-1----:R-:W-:Y:S01]  /*40720*/  ISETP.LT.AND P4, PT, R66, UR10, !P5 ;  /* 0x0000000a42007c0c */ /* 0x002fe2000ef81270 */
[----:B------:R-:W-:Y:S01]  /*40730*/  VIADD R5, R0, 0x6c ;  /* 0x0000006c00057836 */ /* 0x000fe20000000000 */
[----:B------:R-:W-:Y:S01]  /*40740*/  ISETP.GE.AND P0, PT, R14, UR6, PT ;  /* 0x000000060e007c0c */ /* 0x000fe2000bf06270 */
[----:B------:R-:W1:Y:S01]  /*40750*/  LDCU UR6, c[0x0][0x39c] ;  /* 0x00007380ff0677ac */ /* 0x000e620008000800 */
[----:B------:R-:W-:Y:S02]  /*40760*/  SHF.R.S32.HI R14, RZ, 0x1f, R12 ;  /* 0x0000001fff0e7819 */ /* 0x000fe4000001140c */
[----:B------:R-:W-:Y:S01]  /*40770*/  IADD3 R4, P6, PT, R12, R3, RZ ;  /* 0x000000030c047210 */ /* 0x000fe20007fde0ff */
[----:B------:R-:W1:Y:S01]  /*40780*/  LDCU UR10, c[0x0][0x398] ;  /* 0x00007300ff0a77ac */ /* 0x000e620008000800 */
[----:B------:R-:W-:Y:S02]  /*40790*/  PRMT R6, R7, 0x9910, RZ ;  /* 0x0000991007067816 */ /* 0x000fe400000000ff */
[----:B0-----:R-:W-:Y:S01]  /*407a0*/  ISETP.GE.AND P2, PT, R5, UR4, PT ;  /* 0x0000000405007c0c */ /* 0x001fe2000bf46270 */
[----:B------:R-:W-:Y:S01]  /*407b0*/  IMAD.X R5, R14, 0x1, R2, P6 ;  /* 0x000000010e057824 */ /* 0x000fe200030e0602 */
[----:B---3--:R-:W-:Y:S01]  /*407c0*/  SHF.R.S32.HI R11, RZ, 0x8, R6 ;  /* 0x00000008ff0b7819 */ /* 0x008fe20000011406 */
[----:B------:R-:W0:Y:S01]  /*407d0*/  LDCU UR4, c[0x0][0x39c] ;  /* 0x00007380ff0477ac */ /* 0x000e220008000800 */
[C---:B------:R-:W-:Y:S01]  /*407e0*/  IADD3 R6, P6, PT, R12.reuse, R68, RZ ;  /* 0x000000440c067210 */ /* 0x040fe20007fde0ff */
[----:B------:R-:W-:Y:S01]  /*407f0*/  VIADD R12, R12, UR28 ;  /* 0x0000001c0c0c7c36 */ /* 0x000fe20008000000 */
[----:B----4-:R-:W-:Y:S01]  /*40800*/  ISETP.LT.AND P5, PT, R67, UR9, !P5 ;  /* 0x0000000943007c0c */ /* 0x010fe2000efa1270 */
[----:B------:R3:W-:Y:S01]  /*40810*/  @P4 STG.E.U8 desc[UR20][R4.64], R11 ;  /* 0x0000000b04004986 */ /* 0x0007e2000c101114 */
[----:B-----5:R-:W-:Y:S01]  /*40820*/  ISETP.LT.AND P4, PT, R66, UR12, !P3 ;  /* 0x0000000c42007c0c */ /* 0x020fe2000df81270 */
[----:B------:R-:W-:Y:S01]  /*40830*/  IMAD.X R7, R14, 0x1, R69, P6 ;  /* 0x000000010e077824 */ /* 0x000fe200030e0645 */
[----:B------:R-:W-:Y:S01]  /*40840*/  PRMT R13, R45, 0x9910, RZ ;  /* 0x000099102d0d7816 */ /* 0x000fe200000000ff */
[----:B------:R-:W4:Y:S01]  /*40850*/  LDCU UR9, c[0x0][0x398] ;  /* 0x00007300ff0977ac */ /* 0x000f220008000800 */
[----:B------:R-:W-:-:S02]  /*40860*/  SHF.R.S32.HI R10, RZ, 0x1f, R12 ;  /* 0x0000001fff0a7819 */ /* 0x000fc4000001140c */
[----:B------:R-:W-:Y:S01]  /*40870*/  IADD3 R8, P6, PT, R12, R3, RZ ;  /* 0x000000030c087210 */ /* 0x000fe20007fde0ff */
[----:B------:R-:W5:Y:S01]  /*40880*/  LDCU UR12, c[0x0][0x398] ;  /* 0x00007300ff0c77ac */ /* 0x000f620008000800 */
[----:B------:R-:W-:-:S03]  /*40890*/  SHF.R.S32.HI R13, RZ, 0x8, R13 ;  /* 0x00000008ff0d7819 */ /* 0x000fc6000001140d */
[----:B------:R-:W-:Y:S02]  /*408a0*/  IMAD.X R9, R10, 0x1, R2, P6 ;  /* 0x000000010a097824 */ /* 0x000fe400030e0602 */
[----:B------:R-:W-:Y:S01]  /*408b0*/  @P5 STG.E.U8 desc[UR20][R6.64], R13 ;  /* 0x0000000d06005986 */ /* 0x000fe2000c101114 */
[----:B--2---:R-:W-:-:S04]  /*408c0*/  F2FP.SATFINITE.E5M2.F32.PACK_AB_MERGE_C R15, R88, R90, RZ ;  /* 0x0000005a580f723e */ /* 0x004fc800048060ff */
[----:B---3--:R-:W-:Y:S01]  /*408d0*/  PRMT R11, R15, 0x9910, RZ ;  /* 0x000099100f0b7816 */ /* 0x008fe200000000ff */
[----:B------:R2:W-:Y:S02]  /*408e0*/  @P4 STG.E.U8 desc[UR20][R8.64], R15 ;  /* 0x0000000f08004986 */ /* 0x0005e4000c101114 */
[----:B--2---:R-:W-:Y:S02]  /*408f0*/  F2FP.SATFINITE.E5M2.F32.PACK_AB_MERGE_C R15, R92, R89, RZ ;  /* 0x000000595c0f723e */ /* 0x004fe400048060ff */
[----:B------:R-:W2:Y:S04]  /*40900*/  LDL.LU R89, [R1+0x1b8] ;  /* 0x0001b80001597983 */ /* 0x000ea80000300800 */
[----:B------:R-:W2:Y:S01]  /*40910*/  LDL.LU R92, [R1+0x1bc] ;  /* 0x0001bc00015c7983 */ /* 0x000ea20000300800 */
[C---:B------:R-:W-:Y:S01]  /*40920*/  VIADD R4, R0.reuse, 0x6d ;  /* 0x0000006d00047836 */ /* 0x040fe20000000000 */
[----:B------:R-:W-:Y:S01]  /*40930*/  ISETP.LT.AND P3, PT, R67, UR14, !P3 ;  /* 0x0000000e43007c0c */ /* 0x000fe2000df61270 */
[----:B------:R-:W-:-:S03]  /*40940*/  VIADD R5, R0, 0x6e ;  /* 0x0000006e00057836 */ /* 0x000fc60000000000 */
[----:B0-----:R-:W-:Y:S01]  /*40950*/  ISETP.GE.AND P6, PT, R4, UR4, PT ;  /* 0x0000000404007c0c */ /* 0x001fe2000bfc6270 */
[----:B------:R-:W0:Y:S01]  /*40960*/  LDCU UR4, c[0x0][0x39c] ;  /* 0x00007380ff0477ac */ /* 0x000e220008000800 */
[C---:B------:R-:W-:Y:S02]  /*40970*/  IADD3 R4, P5, PT, R12.reuse, R68, RZ ;  /* 0x000000440c047210 */ /* 0x040fe40007fbe0ff */
[----:B-1----:R-:W-:Y:S01]  /*40980*/  ISETP.GE.AND P4, PT, R5, UR6, PT ;  /* 0x0000000605007c0c */ /* 0x002fe2000bf86270 */
[----:B------:R-:W-:Y:S01]  /*40990*/  VIADD R12, R12, UR28 ;  /* 0x0000001c0c0c7c36 */ /* 0x000fe20008000000 */
[----:B------:R-:W-:Y:S01]  /*409a0*/  F2FP.SATFINITE.E5M2.F32.PACK_AB_MERGE_C R47, R47, R46, RZ ;  /* 0x0000002e2f2f723e */ /* 0x000fe200048060ff */
[----:B------:R-:W-:Y:S01]  /*409b0*/  IMAD.X R5, R10, 0x1, R69, P5 ;  /* 0x000000010a057824 */ /* 0x000fe200028e0645 */
[----:B------:R-:W1:Y:S01]  /*409c0*/  LDCU UR6, c[0x0][0x398] ;  /* 0x00007300ff0677ac */ /* 0x000e620008000800 */
[----:B------:R-:W-:Y:S02]  /*409d0*/  ISETP.LT.AND P5, PT, R66, UR10, !P0 ;  /* 0x0000000a42007c0c */ /* 0x000fe4000c7a1270 */
[----:B------:R-:W-:Y:S01]  /*409e0*/  SHF.R.S32.HI R8, RZ, 0x1f, R12 ;  /* 0x0000001fff087819 */ /* 0x000fe2000001140c */
[----:B------:R3:W-:Y:S01]  /*409f0*/  @P3 STG.E.U8 desc[UR20][R4.64], R47 ;  /* 0x0000002f04003986 */ /* 0x0007e2000c101114 */
[----:B------:R-:W-:Y:S01]  /*40a00*/  IADD3 R6, P3, PT, R12, R3, RZ ;  /* 0x000000030c067210 */ /* 0x000fe20007f7e0ff */
[----:B------:R-:W0:Y:S01]  /*40a10*/  LDCU UR10, c[0x0][0x398] ;  /* 0x00007300ff0a77ac */ /* 0x000e220008000800 */
[----:B------:R-:W-:-:S03]  /*40a20*/  SHF.R.S32.HI R11, RZ, 0x8, R11 ;  /* 0x00000008ff0b7819 */ /* 0x000fc6000001140b */
[----:B------:R-:W-:Y:S01]  /*40a30*/  IMAD.X R7, R8, 0x1, R2, P3 ;  /* 0x0000000108077824 */ /* 0x000fe200018e0602 */
[----:B----4-:R-:W-:Y:S01]  /*40a40*/  ISETP.LT.AND P0, PT, R67, UR9, !P0 ;  /* 0x0000000943007c0c */ /* 0x010fe2000c701270 */
[----:B------:R-:W4:Y:S03]  /*40a50*/  LDCU UR9, c[0x0][0x398] ;  /* 0x00007300ff0977ac */ /* 0x000f260008000800 */
[----:B------:R0:W-:Y:S01]  /*40a60*/  @P5 STG.E.U8 desc[UR20][R6.64], R11 ;  /* 0x0000000b06005986 */ /* 0x0001e2000c101114 */
[C---:B---3--:R-:W-:Y:S01]  /*40a70*/  IADD3 R4, P5, PT, R12.reuse, R68, RZ ;  /* 0x000000440c047210 */ /* 0x048fe20007fbe0ff */
[----:B------:R-:W-:Y:S01]  /*40a80*/  VIADD R12, R12, UR28 ;  /* 0x0000001c0c0c7c36 */ /* 0x000fe20008000000 */
[----:B-1----:R-:W-:Y:S01]  /*40a90*/  ISETP.LT.AND P3, PT, R66, UR6, !P2 ;  /* 0x0000000642007c0c */ /* 0x002fe2000d761270 */
[----:B------:R-:W1:Y:S01]  /*40aa0*/  LDCU UR6, c[0x0][0x398] ;  /* 0x00007300ff0677ac */ /* 0x000e620008000800 */
[----:B------:R-:W-:Y:S01]  /*40ab0*/  PRMT R13, R47, 0x9910, RZ ;  /* 0x000099102f0d7816 */ /* 0x000fe200000000ff */
[----:B------:R-:W-:Y:S01]  /*40ac0*/  IMAD.X R5, R8, 0x1, R69, P5 ;  /* 0x0000000108057824 */ /* 0x000fe200028e0645 */
[----:B------:R-:W-:-:S02]  /*40ad0*/  SHF.R.S32.HI R14, RZ, 0x1f, R12 ;  /* 0x0000001fff0e7819 */ /* 0x000fc4000001140c */
[----:B------:R-:W-:Y:S02]  /*40ae0*/  IADD3 R8, P5, PT, R12, R3, RZ ;  /* 0x000000030c087210 */ /* 0x000fe40007fbe0ff */
[----:B------:R-:W-:-:S03]  /*40af0*/  SHF.R.S32.HI R13, RZ, 0x8, R13 ;  /* 0x00000008ff0d7819 */ /* 0x000fc6000001140d */
[----:B------:R-:W-:Y:S01]  /*40b00*/  IMAD.X R9, R14, 0x1, R2, P5 ;  /* 0x000000010e097824 */ /* 0x000fe200028e0602 */
[----:B0-----:R-:W-:Y:S01]  /*40b10*/  PRMT R11, R15, 0x9910, RZ ;  /* 0x000099100f0b7816 */ /* 0x001fe200000000ff */
[----:B------:R-:W-:Y:S04]  /*40b20*/  @P0 STG.E.U8 desc[UR20][R4.64], R13 ;  /* 0x0000000d04000986 */ /* 0x000fe8000c101114 */
[----:B------:R2:W-:Y:S02]  /*40b30*/  @P3 STG.E.U8 desc[UR20][R8.64], R15 ;  /* 0x0000000f08003986 */ /* 0x0005e4000c101114 */
[----:B--2---:R-:W-:Y:S02]  /*40b40*/  F2FP.SATFINITE.E5M2.F32.PACK_AB_MERGE_C R15, R92, R89, RZ ;  /* 0x000000595c0f723e */ /* 0x004fe400048060ff */
[----:B------:R-:W2:Y:S04]  /*40b50*/  LDL.LU R89, [R1+0x1c0] ;  /* 0x0001c00001597983 */ /* 0x000ea80000300800 */
[----:B------:R-:W2:Y:S01]  /*40b60*/  LDL.LU R92, [R1+0x1c4] ;  /* 0x0001c400015c7983 */ /* 0x000ea20000300800 */
[----:B------:R-:W-:-:S05]  /*40b70*/  VIADD R6, R0, 0x6f ;  /* 0x0000006f00067836 */ /* 0x000fca0000000000 */
[----:B------:R-:W-:Y:S01]  /*40b80*/  ISETP.GE.AND P0, PT, R6, UR4, PT ;  /* 0x0000000406007c0c */ /* 0x000fe2000bf06270 */
[----:B------:R-:W0:Y:S01]  /*40b90*/  LDCU UR4, c[0x0][0x39c] ;  /* 0x00007380ff0477ac */ /* 0x000e220008000800 */
[C---:B------:R-:W-:Y:S01]  /*40ba0*/  IADD3 R6, P5, PT, R12.reuse, R68, RZ ;  /* 0x000000440c067210 */ /* 0x040fe20007fbe0ff */
[----:B------:R-:W-:Y:S01]  /*40bb0*/  VIADD R10, R12, UR28 ;  /* 0x0000001c0c0a7c36 */ /* 0x000fe20008000000 */
[----:B------:R-:W-:Y:S01]  /*40bc0*/  ISETP.LT.AND P2, PT, R67, UR10, !P2 ;  /* 0x0000000a43007c0c */ /* 0x000fe2000d741270 */
[----:B------:R-:W-:Y:S01]  /*40bd0*/  VIADD R8, R0, 0x70 ;  /* 0x0000007000087836 */ /* 0x000fe20000000000 */
[----:B----4-:R-:W-:Y:S01]  /*40be0*/  ISETP.LT.AND P3, PT, R66, UR9, !P6 ;  /* 0x0000000942007c0c */ /* 0x010fe2000f761270 */
[----:B------:R-:W-:Y:S01]  /*40bf0*/  IMAD.X R7, R14, 0x1, R69, P5 ;  /* 0x000000010e077824 */ /* 0x000fe200028e0645 */
[----:B------:R-:W-:Y:S01]  /*40c00*/  SHF.R.S32.HI R12, RZ, 0x1f, R10 ;  /* 0x0000001fff0c7819 */ /* 0x000fe2000001140a */
[----:B------:R-:W3:Y:S01]  /*40c10*/  LDCU UR9, c[0x0][0x398] ;  /* 0x00007300ff0977ac */ /* 0x000ee20008000800 */
[----:B------:R-:W-:-:S02]  /*40c20*/  IADD3 R4, P5, PT, R10, R3, RZ ;  /* 0x000000030a047210 */ /* 0x000fc40007fbe0ff */
[----:B------:R-:W-:Y:S01]  /*40c30*/  F2FP.SATFINITE.E5M2.F32.PACK_AB_MERGE_C R49, R49, R48, RZ ;  /* 0x000000303131723e */ /* 0x000fe200048060ff */
[----:B------:R-:W4:Y:S01]  /*40c40*/  LDCU UR10, c[0x0][0x398] ;  /* 0x00007300ff0a77ac */ /* 0x000f220008000800 */
[----:B------:R-:W-:Y:S01]  /*40c50*/  SHF.R.S32.HI R11, RZ, 0x8, R11 ;  /* 0x00000008ff0b7819 */ /* 0x000fe2000001140b */
[----:B------:R-:W-:Y:S02]  /*40c60*/  IMAD.X R5, R12, 0x1, R2, P5 ;  /* 0x000000010c057824 */ /* 0x000fe400028e0602 */
[----:B------:R3:W-:Y:S01]  /*40c70*/  @P2 STG.E.U8 desc[UR20][R6.64], R49 ;  /* 0x0000003106002986 */ /* 0x0007e2000c101114 */
[----:B0-----:R-:W-:Y:S01]  /*40c80*/  ISETP.GE.AND P2, PT, R8, UR4, PT ;  /* 0x0000000408007c0c */ /* 0x001fe2000bf46270 */
[----:B------:R-:W0:Y:S02]  /*40c90*/  LDCU UR4, c[0x0][0x39c] ;  /* 0x00007380ff0477ac */ /* 0x000e240008000800 */
[----:B------:R4:W-:Y:S01]  /*40ca0*/  @P3 STG.E.U8 desc[UR20][R4.64], R11 ;  /* 0x0000000b04003986 */ /* 0x0009e2000c101114 */
[C---:B------:R-:W-:Y:S01]  /*40cb0*/  IADD3 R8, P3, PT, R10.reuse, R68, RZ ;  /* 0x000000440a087210 */ /* 0x040fe20007f7e0ff */
[----:B------:R-:W-:Y:S01]  /*40cc0*/  VIADD R10, R10, UR28 ;  /* 0x0000001c0a0a7c36 */ /* 0x000fe20008000000 */
[----:B-1----:R-:W-:Y:S01]  /*40cd0*/  ISETP.LT.AND P6, PT, R67, UR6, !P6 ;  /* 0x0000000643007c0c */ /* 0x002fe2000f7c1270 */
[----:B------:R-:W1:Y:S01]  /*40ce0*/  LDCU UR6, c[0x0][0x398] ;  /* 0x00007300ff0677ac */ /* 0x000e620008000800 */
[----:B-----5:R-:W-:Y:S01]  /*40cf0*/  ISETP.LT.AND P5, PT, R66, UR12, !P4 ;  /* 0x0000000c42007c0c */ /* 0x020fe2000e7a1270 */
[----:B------:R-:W-:Y:S01]  /*40d00*/  IMAD.X R9, R12, 0x1, R69, P3 ;  /* 0x000000010c097824 */ /* 0x000fe200018e0645 */
[----:B------:R-:W-:Y:S01]  /*40d10*/  PRMT R13, R49, 0x9910, RZ ;  /* 0x00009910310d7816 */ /* 0x000fe200000000ff */
[----:B------:R-:W-:Y:S01]  /*40d20*/  VIADD R14, R0, 0x71 ;  /* 0x00000071000e7836 */ /* 0x000fe20000000000 */
[----:B---3--:R-:W-:Y:S01]  /*40d30*/  SHF.R.S32.HI R7, RZ, 0x1f, R10 ;  /* 0x0000001fff077819 */ /* 0x008fe2000001140a */
[----:B------:R-:W3:Y:S01]  /*40d40*/  LDCU UR12, c[0x0][0x398] ;  /* 0x00007300ff0c77ac */ /* 0x000ee20008000800 */
[----:B----4-:R-:W-:-:S02]  /*40d50*/  IADD3 R4, P3, PT, R10, R3, RZ ;  /* 0x000000030a047210 */ /* 0x010fc40007f7e0ff */
[----:B------:R-:W-:-:S03]  /*40d60*/  SHF.R.S32.HI R13, RZ, 0x8, R13 ;  /* 0x00000008ff0d7819 */ /* 0x000fc6000001140d */
[----:B------:R-:W-:Y:S01]  /*40d70*/  IMAD.X R5, R7, 0x1, R2, P3 ;  /* 0x0000000107057824 */ /* 0x000fe200018e0602 */
[----:B------:R-:W-:Y:S01]  /*40d80*/  PRMT R11, R15, 0x9910, RZ ;  /* 0x000099100f0b7816 */ /* 0x000fe200000000ff */
[----:B------:R-:W-:Y:S04]  /*40d90*/  @P6 STG.E.U8 desc[UR20][R8.64], R13 ;  /* 0x0000000d08006986 */ /* 0x000fe8000c101114 */
[----:B------:R2:W-:Y:S02]  /*40da0*/  @P5 STG.E.U8 desc[UR20][R4.64], R15 ;  /* 0x0000000f04005986 */ /* 0x0005e4000c101114 */
[----:B--2---:R-:W-:Y:S02]  /*40db0*/  F2FP.SATFINITE.E5M2.F32.PACK_AB_MERGE_C R15, R92, R89, RZ ;  /* 0x000000595c0f723e */ /* 0x004fe400048060ff */
[----:B------:R-:W2:Y:S04]  /*40dc0*/  LDL.LU R89, [R1+0x1c8] ;  /* 0x0001c80001597983 */ /* 0x000ea80000300800 */
[----:B------:R-:W2:Y:S01]  /*40dd0*/  LDL.LU R92, [R1+0x1cc] ;  /* 0x0001cc00015c7983 */ /* 0x000ea20000300800 */
[----:B------:R-:W-:Y:S01]  /*40de0*/  ISETP.LT.AND P4, PT, R67, UR9, !P4 ;  /* 0x0000000943007c0c */ /* 0x000fe2000e781270 */
[----:B------:R-:W4:Y:S01]  /*40df0*/  LDCU UR9, c[0x0][0x398] ;  /* 0x00007300ff0977ac */ /* 0x000f220008000800 */
[----:B0-----:R-:W-:Y:S01]  /*40e00*/  ISETP.GE.AND P3, PT, R14, UR4, PT ;  /* 0x000000040e007c0c */ /* 0x001fe2000bf66270 */
[----:B------:R-:W0:Y:S01]  /*40e10*/  LDCU UR4, c[0x0][0x39c] ;  /* 0x00007380ff0477ac */ /* 0x000e220008000800 */
[C---:B------:R-:W-:Y:S01]  /*40e20*/  IADD3 R6, P6, PT, R10.reuse, R68, RZ ;  /* 0x000000440a067210 */ /* 0x040fe20007fde0ff */
[----:B------:R-:W-:Y:S01]  /*40e30*/  VIADD R10, R10, UR28 ;  /* 0x0000001c0a0a7c36 */ /* 0x000fe20008000000 */
[----:B-1----:R-:W-:Y:S01]  /*40e40*/  ISETP.LT.AND P5, PT, R66, UR6, !P0 ;  /* 0x0000000642007c0c */ /* 0x002fe2000c7a1270 */
[----:B------:R-:W-:Y:S01]  /*40e50*/  VIADD R9, R0, 0x72 ;  /* 0x0000007200097836 */ /* 0x000fe20000000000 */
[----:B------:R-:W-:Y:S01]  /*40e60*/  F2FP.SATFINITE.E5M2.F32.PACK_AB_MERGE_C R51, R51, R50, RZ ;  /* 0x000000323333723e */ /* 0x000fe200048060ff */
[----:B------:R-:W-:Y:S01]  /*40e70*/  IMAD.X R7, R7, 0x1, R69, P6 ;  /* 0x0000000107077824 */ /* 0x000fe200030e0645 */
[----:B------:R-:W-:Y:S01]  /*40e80*/  SHF.R.S32.HI R12, RZ, 0x1f, R10 ;  /* 0x0000001fff0c7819 */ /* 0x000fe2000001140a */
[----:B------:R-:W1:Y:S01]  /*40e90*/  LDCU UR6, c[0x0][0x39c] ;  /* 0x00007380ff0677ac */ /* 0x000e620008000800 */
[----:B------:R-:W-:-:S02]  /*40ea0*/  IADD3 R8, P6, PT, R10, R3, RZ ;  /* 0x000000030a087210 */ /* 0x000fc40007fde0ff */
[----:B------:R5:W-:Y:S01]  /*40eb0*/  @P4 STG.E.U8 desc[UR20][R6.64], R51 ;  /* 0x0000003306004986 */ /* 0x000be2000c101114 */
[----:B------:R-:W-:Y:S02]  /*40ec0*/  SHF.R.S32.HI R11, RZ, 0x8, R11 ;  /* 0x00000008ff0b7819 */ /* 0x000fe4000001140b */
[----:B----4-:R-:W-:Y:S01]  /*40ed0*/  ISETP.LT.AND P0, PT, R67, UR9, !P0 ;  /* 0x0000000943007c0c */ /* 0x010fe2000c701270 */
[----:B------:R-:W4:Y:S01]  /*40ee0*/  LDCU UR9, c[0x0][0x398] ;  /* 0x00007300ff0977ac */ /* 0x000f220008000800 */
[----:B0-----:R-:W-:Y:S01]  /*40ef0*/  ISETP.GE.AND P4, PT, R9, UR4, PT ;  /* 0x0000000409007c0c */ /* 0x001fe2000bf86270 */
[----:B------:R-:W-:Y:S01]  /*40f00*/  IMAD.X R9, R12, 0x1, R2, P6 ;  /* 0x000000010c097824 */ /* 0x000fe200030e0602 */
[C---:B------:R-:W-:Y:S01]  /*40f10*/  IADD3 R4, P6, PT, R10.reuse, R68, RZ ;  /* 0x000000440a047210 */ /* 0x040fe20007fde0ff */
[----:B------:R-:W-:Y:S01]  /*40f20*/  VIADD R10, R10, UR28 ;  /* 0x0000001c0a0a7c36 */ /* 0x000fe20008000000 */
[----:B------:R-:W-:Y:S01]  /*40f30*/  PRMT R13, R51, 0x9910, RZ ;  /* 0x00009910330d7816 */ /* 0x000fe200000000ff */
[----:B-----5:R-:W-:Y:S01]  /*40f40*/  VIADD R7, R0, 0x73 ;  /* 0x0000007300077836 */ /* 0x020fe20000000000 */
[----:B------:R0:W-:Y:S01]  /*40f50*/  @P5 STG.E.U8 desc[UR20][R8.64], R11 ;  /* 0x0000000b08005986 */ /* 0x0001e2000c101114 */
[----:B------:R-:W-:Y:S01]  /*40f60*/  ISETP.LT.AND P5, PT, R66, UR10, !P2 ;  /* 0x0000000a42007c0c */ /* 0x000fe2000d7a1270 */
[----:B------:R-:W-:Y:S01]  /*40f70*/  IMAD.X R5, R12, 0x1, R69, P6 ;  /* 0x000000010c057824 */ /* 0x000fe200030e0645 */
[----:B------:R-:W-:Y:S01]  /*40f80*/  SHF.R.S32.HI R13, RZ, 0x8, R13 ;  /* 0x00000008ff0d7819 */ /* 0x000fe2000001140d */
[----:B------:R-:W5:Y:S01]  /*40f90*/  LDCU UR4, c[0x0][0x39c] ;  /* 0x00007380ff0477ac */ /* 0x000f620008000800 */
[----:B------:R-:W-:-:S02]  /*40fa0*/  SHF.R.S32.HI R12, RZ, 0x1f, R10 ;  /* 0x0000001fff0c7819 */ /* 0x000fc4000001140a */
[----:B------:R-:W-:Y:S01]  /*40fb0*/  IADD3 R6, P6, PT, R10, R3, RZ ;  /* 0x000000030a067210 */ /* 0x000fe20007fde0ff */
[----:B------:R-:W-:Y:S01]  /*40fc0*/  @P0 STG.E.U8 desc[UR20][R4.64], R13 ;  /* 0x0000000d04000986 */ /* 0x000fe2000c101114 */
[----:B-1----:R-:W-:Y:S01]  /*40fd0*/  ISETP.GE.AND P0, PT, R7, UR6, PT ;  /* 0x0000000607007c0c */ /* 0x002fe2000bf06270 */
[----:B------:R-:W1:Y:S02]  /*40fe0*/  LDCU UR6, c[0x0][0x398] ;  /* 0x00007300ff0677ac */ /* 0x000e640008000800 */
[----:B------:R-:W-:Y:S01]  /*40ff0*/  IMAD.X R7, R12, 0x1, R2, P6 ;  /* 0x000000010c077824 */ /* 0x000fe200030e0602 */
[----:B0-----:R-:W-:Y:S01]  /*41000*/  PRMT R11, R15, 0x9910, RZ ;  /* 0x000099100f0b7816 */ /* 0x001fe200000000ff */
[----:B------:R-:W0:Y:S03]  /*41010*/  LDCU UR10, c[0x0][0x398] ;  /* 0x00007300ff0a77ac */ /* 0x000e260008000800 */
[----:B------:R2:W-:Y:S02]  /*41020*/  @P5 STG.E.U8 desc[UR20][R6.64], R15 ;  /* 0x0000000f06005986 */ /* 0x0005e4000c101114 */
[----:B--2---:R-:W-:-:S02]  /*41030*/  F2FP.SATFINITE.E5M2.F32.PACK_AB_MERGE_C R15, R92, R89, RZ ;  /* 0x000000595c0f723e */ /* 0x004fc400048060ff */
[----:B------:R-:W2:Y:S04]  /*41040*/  LDL.LU R89, [R1+0x1d0] ;  /* 0x0001d00001597983 */ /* 0x000ea80000300800 */
[----:B------:R-:W2:Y:S01]  /*41050*/  LDL.LU R92, [R1+0x1d4] ;  /* 0x0001d400015c7983 */ /* 0x000ea20000300800 */
[----:B---3--:R-:W-:Y:S02]  /*41060*/  ISETP.LT.AND P2, PT, R67, UR12, !P2 ;  /* 0x0000000c43007c0c */ /* 0x008fe4000d741270 */
[C---:B------:R-:W-:Y:S01]  /*41070*/  IADD3 R8, P6, PT, R10.reuse, R68, RZ ;  /* 0x000000440a087210 */ /* 0x040fe20007fde0ff */
[----:B------:R-:W-:Y:S01]  /*41080*/  VIADD R10, R10, UR28 ;  /* 0x0000001c0a0a7c36 */ /* 0x000fe20008000000 */
[----:B----4-:R-:W-:Y:S01]  /*41090*/  ISETP.LT.AND P5, PT, R66, UR9, !P3 ;  /* 0x0000000942007c0c */ /* 0x010fe2000dfa1270 */
[----:B------:R-:W-:Y:S01]  /*410a0*/  VIADD R5, R0, 0x74 ;  /* 0x0000007400057836 */ /* 0x000fe20000000000 */
[----:B------:R-:W-:Y:S01]  /*410b0*/  F2FP.SATFINITE.E5M2.F32.PACK_AB_MERGE_C R53, R53, R52, RZ ;  /* 0x000000343535723e */ /* 0x000fe200048060ff */
[----:B------:R-:W-:Y:S01]  /*410c0*/  IMAD.X R9, R12, 0x1, R69, P6 ;  /* 0x000000010c097824 */ /* 0x000fe200030e0645 */
[----:B------:R-:W-:Y:S01]  /*410d0*/  SHF.R.S32.HI R12, RZ, 0x1f, R10 ;  /* 0x0000001fff0c7819 */ /* 0x000fe2000001140a */
[----:B------:R-:W3:Y:S01]  /*410e0*/  LDCU UR9, c[0x0][0x398] ;  /* 0x00007300ff0977ac */ /* 0x000ee20008000800 */
[----:B------:R-:W-:-:S02]  /*410f0*/  IADD3 R4, P6, PT, R10, R3, RZ ;  /* 0x000000030a047210 */ /* 0x000fc40007fde0ff */
[----:B-1----:R-:W-:Y:S01]  /*41100*/  ISETP.LT.AND P3, PT, R67, UR6, !P3 ;  /* 0x0000000643007c0c */ /* 0x002fe2000df61270 */
[----:B------:R1:W-:Y:S01]  /*41110*/  @P2 STG.E.U8 desc[UR20][R8.64], R53 ;  /* 0x0000003508002986 */ /* 0x0003e2000c101114 */
[----:B-----5:R-:W-:Y:S01]  /*41120*/  ISETP.GE.AND P2, PT, R5, UR4, PT ;  /* 0x0000000405007c0c */ /* 0x020fe2000bf46270 */
[----:B------:R-:W-:Y:S01]  /*41130*/  IMAD.X R5, R12, 0x1, R2, P6 ;  /* 0x000000010c057824 */ /* 0x000fe200030e0602 */
[----:B------:R-:W-:Y:S01]  /*41140*/  SHF.R.S32.HI R11, RZ, 0x8, R11 ;  /* 0x00000008ff0b7819 */ /* 0x000fe2000001140b */
[----:B------:R-:W4:Y:S01]  /*41150*/  LDCU UR4, c[0x0][0x398] ;  /* 0x00007300ff0477ac */ /* 0x000f220008000800 */
[C---:B------:R-:W-:Y:S01]  /*41160*/  IADD3 R6, P6, PT, R10.reuse, R68, RZ ;  /* 0x000000440a067210 */ /* 0x040fe20007fde0ff */
[----:B------:R-:W-:Y:S01]  /*41170*/  VIADD R10, R10, UR28 ;  /* 0x0000001c0a0a7c36 */ /* 0x000fe20008000000 */
[----:B------:R-:W-:Y:S01]  /*41180*/  PRMT R13, R53, 0x9910, RZ ;  /* 0x00009910350d7816 */ /* 0x000fe200000000ff */
[----:B------:R5:W-:Y:S01]  /*41190*/  @P5 STG.E.U8 desc[UR20][R4.64], R11 ;  /* 0x0000000b04005986 */ /* 0x000be2000c101114 */
[----:B0-----:R-:W-:Y:S01]  /*411a0*/  ISETP.LT.AND P5, PT, R66, UR10, !P4 ;  /* 0x0000000a42007c0c */ /* 0x001fe2000e7a1270 */
[----:B------:R-:W-:Y:S01]  /*411b0*/  IMAD.X R7, R12, 0x1, R69, P6 ;  /* 0x000000010c077824 */ /* 0x000fe200030e0645 */
[----:B------:R-:W-:Y:S01]  /*411c0*/  SHF.R.S32.HI R13, RZ, 0x8, R13 ;  /* 0x00000008ff0d7819 */ /* 0x000fe2000001140d */
[----:B-1----:R-:W-:Y:S01]  /*411d0*/  VIADD R9, R0, 0x75 ;  /* 0x0000007500097836 */ /* 0x002fe20000000000 */
[----:B------:R-:W-:Y:S01]  /*411e0*/  SHF.R.S32.HI R12, RZ, 0x1f, R10 ;  /* 0x0000001fff0c7819 */ /* 0x000fe2000001140a */
[----:B------:R-:W0:Y:S01]  /*411f0*/  LDCU UR6, c[0x0][0x398] ;  /* 0x00007300ff0677ac */ /* 0x000e220008000800 */
[----:B------:R-:W-:Y:S01]  /*41200*/  IADD3 R8, P6, PT, R10, R3, RZ ;  /* 0x000000030a087210 */ /* 0x000fe20007fde0ff */
[----:B------:R-:W-:Y:S01]  /*41210*/  @P3 STG.E.U8 desc[UR20][R6.64], R13 ;  /* 0x0000000d06003986 */ /* 0x000fe2000c101114 */
[----:B------:R-:W-:Y:S01]  /*41220*/  ISETP.GE.AND P3, PT, R9, UR5, PT ;  /* 0x0000000509007c0c */ /* 0x000fe2000bf66270 */
[----:B------:R-:W1:Y:S02]  /*41230*/  LDCU UR5, c[0x0][0x398] ;  /* 0x00007300ff0577ac */ /* 0x000e640008000800 */
[----:B------:R-:W-:Y:S01]  /*41240*/  IMAD.X R9, R12, 0x1, R2, P6 ;  /* 0x000000010c097824 */ /* 0x000fe200030e0602 */
[----:B-----5:R-:W-:Y:S01]  /*41250*/  PRMT R11, R15, 0x9910, RZ ;  /* 0x000099100f0b7816 */ /* 0x020fe200000000ff */
[----:B------:R-:W5:Y:S03]  /*41260*/  LDCU UR10, c[0x0][0x398] ;  /* 0x00007300ff0a77ac */ /* 0x000f660008000800 */
[----:B------:R2:W-:Y:S02]  /*41270*/  @P5 STG.E.U8 desc[UR20][R8.64], R15 ;  /* 0x0000000f08005986 */ /* 0x0005e4000c101114 */
[----:B--2---:R-:W-:-:S02]  /*41280*/  F2FP.SATFINITE.E5M2.F32.PACK_AB_MERGE_C R15, R92, R89, RZ ;  /* 0x000000595c0f723e */ /* 0x004fc400048060ff */
[----:B------:R-:W2:Y:S04]  /*41290*/  LDL.LU R89, [R1+0x1d8] ;  /* 0x0001d80001597983 */ /* 0x000ea80000300800 */
[----:B------:R-:W2:Y:S01]  /*412a0*/  LDL.LU R92, [R1+0x1dc] ;  /* 0x0001dc00015c7983 */ /* 0x000ea20000300800 */
[----:B----4-:R-:W-:Y:S01]  /*412b0*/  ISETP.LT.AND P4, PT, R67, UR4, !P4 ;  /* 0x0000000443007c0c */ /* 0x010fe2000e781270 */
[----:B------:R-:W4:Y:S01]  /*412c0*/  LDCU UR4, c[0x0][0x398] ;  /* 0x00007300ff0477ac */ /* 0x000f220008000800 */
[C---:B------:R-:W-:Y:S01]  /*412d0*/  IADD3 R4, P6, PT, R10.reuse, R68, RZ ;  /* 0x000000440a047210 */ /* 0x040fe20007fde0ff */
[----:B------:R-:W-:Y:S01]  /*412e0*/  VIADD R10, R10, UR28 ;  /* 0x0000001c0a0a7c36 */ /* 0x000fe20008000000 */
[----:B0-----:R-:W-:Y:S01]  /*412f0*/  ISETP.LT.AND P5, PT, R66, UR6, !P0 ;  /* 0x0000000642007c0c */ /* 0x001fe2000c7a1270 */
[----:B------:R-:W-:Y:S01]  /*41300*/  VIADD R7, R0, 0x76 ;  /* 0x0000007600077836 */ /* 0x000fe20000000000 */
[----:B------:R-:W-:Y:S01]  /*41310*/  F2FP.SATFINITE.E5M2.F32.PACK_AB_MERGE_C R55, R55, R54, RZ ;  /* 0x000000363737723e */ /* 0x000fe200048060ff */
[----:B------:R-:W-:Y:S01]  /*41320*/  IMAD.X R5, R12, 0x1, R69, P6 ;  /* 0x000000010c057824 */ /* 0x000fe200030e0645 */
[----:B------:R-:W-:Y:S01]  /*41330*/  SHF.R.S32.HI R12, RZ, 0x1f, R10 ;  /* 0x0000001fff0c7819 */ /* 0x000fe2000001140a */
[----:B------:R-:W0:Y:S01]  /*41340*/  LDCU UR6, c[0x0][0x398] ;  /* 0x00007300ff0677ac */ /* 0x000e220008000800 */
[----:B------:R-:W-:-:S02]  /*41350*/  IADD3 R6, P6, PT, R10, R3, RZ ;  /* 0x000000030a067210 */ /* 0x000fc40007fde0ff */
[----:B-1----:R-:W-:Y:S01]  /*41360*/  ISETP.LT.AND P0, PT, R67, UR5, !P0 ;  /* 0x0000000543007c0c */ /* 0x002fe2000c701270 */
[----:B------:R1:W-:Y:S01]  /*41370*/  @P4 STG.E.U8 desc[UR20][R4.64], R55 ;  /* 0x0000003704004986 */ /* 0x0003e2000c101114 */
[----:B------:R-:W-:Y:S01]  /*41380*/  ISETP.GE.AND P4, PT, R7, UR7, PT ;  /* 0x0000000707007c0c */ /* 0x000fe2000bf86270 */
[----:B------:R-:W-:Y:S01]  /*41390*/  IMAD.X R7, R12, 0x1, R2, P6 ;  /* 0x000000010c077824 */ /* 0x000fe200030e0602 */
[----:B------:R-:W-:Y:S01]  /*413a0*/  SHF.R.S32.HI R11, RZ, 0x8, R11 ;  /* 0x00000008ff0b7819 */ /* 0x000fe2000001140b */
[----:B------:R-:W0:Y:S01]  /*413b0*/  LDCU UR5, c[0x0][0x398] ;  /* 0x00007300ff0577ac */ /* 0x000e220008000800 */
[C---:B------:R-:W-:Y:S01]  /*413c0*/  IADD3 R8, P6, PT, R10.reuse, R68, RZ ;  /* 0x000000440a087210 */ /* 0x040fe20007fde0ff */
[----:B------:R-:W-:Y:S01]  /*413d0*/  VIADD R10, R10, UR28 ;  /* 0x0000001c0a0a7c36 */ /* 0x000fe20008000000 */
[----:B------:R-:W-:Y:S01]  /*413e0*/  PRMT R13, R55, 0x9910, RZ ;  /* 0x00009910370d7816 */ /* 0x000fe200000000ff */
[----:B------:R3:W-:Y:S01]  /*413f0*/  @P5 STG.E.U8 desc[UR20][R6.64], R11 ;  /* 0x0000000b06005986 */ /* 0x0007e2000c101114 */
[----:B----4-:R-:W-:Y:S01]  /*41400*/  ISETP.LT.AND P5, PT, R66, UR4, !P2 ;  /* 0x0000000442007c0c */ /* 0x010fe2000d7a1270 */
[----:B------:R-:W-:Y:S01]  /*41410*/  IMAD.X R9, R12, 0x1, R69, P6 ;  /* 0x000000010c097824 */ /* 0x000fe200030e0645 */
[----:B------:R-:W-:Y:S01]  /*41420*/  SHF.R.S32.HI R13, RZ, 0x8, R13 ;  /* 0x00000008ff0d7819 */ /* 0x000fe2000001140d */
[----:B-1----:R-:W-:Y:S01]  /*41430*/  VIADD R5, R0, 0x77 ;  /* 0x0000007700057836 */ /* 0x002fe20000000000 */
[----:B------:R-:W-:Y:S01]  /*41440*/  SHF.R.S32.HI R12, RZ, 0x1f, R10 ;  /* 0x0000001fff0c7819 */ /* 0x000fe2000001140a */
[----:B------:R-:W1:Y:S01]  /*41450*/  LDCU UR4, c[0x0][0x398] ;  /* 0x00007300ff0477ac */ /* 0x000e620008000800 */
[----:B------:R-:W-:Y:S01]  /*41460*/  IADD3 R4, P6, PT, R10, R3, RZ ;  /* 0x000000030a047210 */ /* 0x000fe20007fde0ff */
[----:B------:R-:W-:Y:S01]  /*41470*/  @P0 STG.E.U8 desc[UR20][R8.64], R13 ;  /* 0x0000000d08000986 */ /* 0x000fe2000c101114 */
[----:B------:R-:W-:Y:S01]  /*41480*/  ISETP.GE.AND P0, PT, R5, UR13, PT ;  /* 0x0000000d05007c0c */ /* 0x000fe2000bf06270 */
[----:B------:R-:W4:Y:S02]  /*41490*/  LDCU UR7, c[0x0][0x398] ;  /* 0x00007300ff0777ac */ /* 0x000f240008000800 */
[----:B------:R-:W-:Y:S01]  /*414a0*/  IMAD.X R5, R12, 0x1, R2, P6 ;  /* 0x000000010c057824 */ /* 0x000fe200030e0602 */
[----:B---3--:R-:W-:-:S04]  /*414b0*/  PRMT R11, R15, 0x9910, RZ ;  /* 0x000099100f0b7816 */ /* 0x008fc800000000ff */
[----:B------:R2:W-:Y:S02]  /*414c0*/  @P5 STG.E.U8 desc[UR20][R4.64], R15 ;  /* 0x0000000f04005986 */ /* 0x0005e4000c101114 */
[----:B--2---:R-:W-:Y:S02]  /*414d0*/  F2FP.SATFINITE.E5M2.F32.PACK_AB_MERGE_C R15, R92, R89, RZ ;  /* 0x000000595c0f723e */ /* 0x004fe400048060ff */
[----:B------:R-:W2:Y:S04]  /*414e0*/  LDL.LU R89, [R1+0x1e0] ;  /* 0x0001e00001597983 */ /* 0x000ea80000300800 */
[----:B------:R-:W2:Y:S01]  /*414f0*/  LDL.LU R92, [R1+0x1e4] ;  /* 0x0001e400015c7983 */ /* 0x000ea20000300800 */
[----:B0-----:R-:W-:Y:S01]  /*41500*/  ISETP.LT.AND P2, PT, R67, UR6, !P2 ;  /* 0x0000000643007c0c */ /* 0x001fe2000d741270 */
[----:B------:R-:W0:Y:S01]  /*41510*/  LDCU UR6, c[0x0][0x398] ;  /* 0x00007300ff0677ac */ /* 0x000e220008000800 */
[C---:B------:R-:W-:Y:S01]  /*41520*/  IADD3 R6, P6, PT, R10.reuse, R68, RZ ;  /* 0x000000440a067210 */ /* 0x040fe20007fde0ff */
[----:B------:R-:W-:Y:S01]  /*41530*/  VIADD R10, R10, UR28 ;  /* 0x0000001c0a0a7c36 */ /* 0x000fe20008000000 */
[----:B------:R-:W-:Y:S01]  /*41540*/  ISETP.LT.AND P5, PT, R66, UR5, !P3 ;  /* 0x0000000542007c0c */ /* 0x000fe2000dfa1270 */
        /* <DEDUP_REMOVED lines=8> */
[----:B------:R-:W-:Y:S01]  /*415d0*/  ISETP.GE.AND P2, PT, R9, UR11, PT ;  /* 0x0000000b09007c0c */ /* 0x000fe2000bf46270 */
[----:B------:R-:W-:Y:S01]  /*415e0*/  IMAD.X R9, R12, 0x1, R2, P6 ;  /* 0x000000010c097824 */ /* 0x000fe200030e0602 */
[----:B------:R-:W-:Y:S01]  /*415f0*/  SHF.R.S32.HI R11, RZ, 0x8, R11 ;  /* 0x00000008ff0b7819 */ /* 0x000fe2000001140b */
[----:B------:R-:W3:Y:S01]  /*41600*/  LDCU UR4, c[0x0][0x398] ;  /* 0x00007300ff0477ac */ /* 0x000ee20008000800 */
        /* <DEDUP_REMOVED lines=11> */
[----:B------:R1:W-:Y:S01]  /*416c0*/  @P3 STG.E.U8 desc[UR20][R4.64], R13 ;  /* 0x0000000d04003986 */ /* 0x0003e2000c101114 */
[----:B------:R-:W-:-:S03]  /*416d0*/  ISETP.GE.AND P3, PT, R7, UR17, PT ;  /* 0x0000001107007c0c */ /* 0x000fc6000bf66270 */
[----:B------:R-:W-:Y:S01]  /*416e0*/  IMAD.X R7, R12, 0x1, R2, P6 ;  /* 0x000000010c077824 */ /* 0x000fe200030e0602 */
[----:B----4-:R-:W-:-:S04]  /*416f0*/  PRMT R11, R15, 0x9910, RZ ;  /* 0x000099100f0b7816 */ /* 0x010fc800000000ff */
[----:B------:R2:W-:Y:S01]  /*41700*/  @P5 STG.E.U8 desc[UR20][R6.64], R15 ;  /* 0x0000000f06005986 */ /* 0x0005e2000c101114 */
[----:B---3--:R-:W-:Y:S01]  /*41710*/  ISETP.LT.AND P4, PT, R67, UR5, !P4 ;  /* 0x0000000543007c0c */ /* 0x008fe2000e781270 */
[----:B------:R-:W3:Y:S01]  /*41720*/  LDCU UR5, c[0x0][0x398] ;  /* 0x00007300ff0577ac */ /* 0x000ee20008000800 */
[C---:B------:R-:W-:Y:S01]  /*41730*/  IADD3 R8, P6, PT, R10.reuse, R68, RZ ;  /* 0x000000440a087210 */ /* 0x040fe20007fde0ff */
[----:B------:R-:W-:Y:S01]  /*41740*/  VIADD R10, R10, UR28 ;  /* 0x0000001c0a0a7c36 */ /* 0x000fe20008000000 */
[----:B------:R-:W-:Y:S01]  /*41750*/  ISETP.LT.AND P5, PT, R66, UR4, !P0 ;  /* 0x0000000442007c0c */ /* 0x000fe2000c7a1270 */
[----:B-1----:R-:W-:Y:S01]  /*41760*/  VIADD R5, R0, 0x7a ;  /* 0x0000007a00057836 */ /* 0x002fe20000000000 */
[----:B------:R-:W-:Y:S01]  /*41770*/  F2FP.SATFINITE.E5M2.F32.PACK_AB_MERGE_C R59, R59, R58, RZ ;  /* 0x0000003a3b3b723e */ /* 0x000fe200048060ff */
[----:B------:R-:W-:Y:S01]  /*41780*/  IMAD.X R9, R12, 0x1, R69, P6 ;  /* 0x000000010c097824 */ /* 0x000fe200030e0645 */
[----:B--2---:R-:W-:Y:S01]  /*41790*/  F2FP.SATFINITE.E5M2.F32.PACK_AB_MERGE_C R15, R92, R89, RZ ;  /* 0x000000595c0f723e */ /* 0x004fe200048060ff */
[----:B------:R-:W1:Y:S01]  /*417a0*/  LDCU UR4, c[0x0][0x398] ;  /* 0x00007300ff0477ac */ /* 0x000e620008000800 */
[----:B------:R-:W2:Y:S04]  /*417b0*/  LDL.LU R89, [R1+0x1e8] ;  /* 0x0001e80001597983 */ /* 0x000ea80000300800 */
[----:B------:R-:W2:Y:S01]  /*417c0*/  LDL.LU R92, [R1+0x1ec] ;  /* 0x0001ec00015c7983 */ /* 0x000ea20000300800 */
[----:B------:R-:W-:-:S02]  /*417d0*/  SHF.R.S32.HI R12, RZ, 0x1f, R10 ;  /* 0x0000001fff0c7819 */ /* 0x000fc4000001140a */
[----:B------:R-:W-:Y:S01]  /*417e0*/  IADD3 R4, P6, PT, R10, R3, RZ ;  /* 0x000000030a047210 */ /* 0x000fe20007fde0ff */
[----:B------:R4:W-:Y:S01]  /*417f0*/  @P4 STG.E.U8 desc[UR20][R8.64], R59 ;  /* 0x0000003b08004986 */ /* 0x0009e2000c101114 */
[----:B------:R-:W-:Y:S02]  /*41800*/  ISETP.GE.AND P4, PT, R5, UR15, PT ;  /* 0x0000000f05007c0c */ /* 0x000fe4000bf86270 */
[----:B------:R-:W-:Y:S01]  /*41810*/  SHF.R.S32.HI R11, RZ, 0x8, R11 ;  /* 0x00000008ff0b7819 */ /* 0x000fe2000001140b */
[----:B------:R-:W-:Y:S01]  /*41820*/  IMAD.X R5, R12, 0x1, R2, P6 ;  /* 0x000000010c057824 */ /* 0x000fe200030e0602 */
[----:B0-----:R-:W-:Y:S01]  /*41830*/  ISETP.LT.AND P0, PT, R67, UR6, !P0 ;  /* 0x0000000643007c0c */ /* 0x001fe2000c701270 */
[----:B------:R-:W0:Y:S01]  /*41840*/  LDCU UR6, c[0x0][0x398] ;  /* 0x00007300ff0677ac */ /* 0x000e220008000800 */
[C---:B------:R-:W-:Y:S01]  /*41850*/  IADD3 R6, P6, PT, R10.reuse, R68, RZ ;  /* 0x000000440a067210 */ /* 0x040fe20007fde0ff */
[----:B------:R-:W-:Y:S01]  /*41860*/  VIADD R10, R10, UR28 ;  /* 0x0000001c0a0a7c36 */ /* 0x000fe20008000000 */
[----:B------:R-:W-:Y:S01]  /*41870*/  PRMT R13, R59, 0x9910, RZ ;  /* 0x000099103b0d7816 */ /* 0x000fe200000000ff */
[----:B------:R5:W-:Y:S01]  /*41880*/  @P5 STG.E.U8 desc[UR20][R4.64], R11 ;  /* 0x0000000b04005986 */ /* 0x000be2000c101114 */
[----:B---3--:R-:W-:Y:S01]  /*41890*/  ISETP.LT.AND P5, PT, R66, UR5, !P2 ;  /* 0x0000000542007c0c */ /* 0x008fe2000d7a1270 */
[----:B------:R-:W-:Y:S01]  /*418a0*/  IMAD.X R7, R12, 0x1, R69, P6 ;  /* 0x000000010c077824 */ /* 0x000fe200030e0645 */
[----:B------:R-:W-:Y:S01]  /*418b0*/  SHF.R.S32.HI R13, RZ, 0x8, R13 ;  /* 0x00000008ff0d7819 */ /* 0x000fe2000001140d */
[----:B------:R-:W3:Y:S01]  /*418c0*/  LDCU UR5, c[0x0][0x398] ;  /* 0x00007300ff0577ac */ /* 0x000ee20008000800 */
[----:B------:R-:W-:-:S02]  /*418d0*/  SHF.R.S32.HI R12, RZ, 0x1f, R10 ;  /* 0x0000001fff0c7819 */ /* 0x000fc4000001140a */
[----:B----4-:R-:W-:Y:S01]  /*418e0*/  IADD3 R8, P6, PT, R10, R3, RZ ;  /* 0x000000030a087210 */ /* 0x010fe20007fde0ff */
[----:B------:R4:W-:Y:S01]  /*418f0*/  @P0 STG.E.U8 desc[UR20][R6.64], R13 ;  /* 0x0000000d06000986 */ /* 0x0009e2000c101114 */
[----:B-1----:R-:W-:Y:S01]  /*41900*/  ISETP.LT.AND P2, PT, R67, UR4, !P2 ;  /* 0x0000000443007c0c */ /* 0x002fe2000d741270 */
[----:B------:R-:W1:Y:S01]  /*41910*/  LDCU UR4, c[0x0][0x398] ;  /* 0x00007300ff0477ac */ /* 0x000e620008000800 */
[----:B-----5:R-:W-:Y:S02]  /*41920*/  VIADD R4, R0, 0x7b ;  /* 0x0000007b00047836 */ /* 0x020fe40000000000 */
[----:B------:R-:W-:-:S03]  /*41930*/  IMAD.X R9, R12, 0x1, R2, P6 ;  /* 0x000000010c097824 */ /* 0x000fc600030e0602 */
[----:B------:R-:W-:Y:S01]  /*41940*/  ISETP.GE.AND P0, PT, R4, UR23, PT ;  /* 0x0000001704007c0c */ /* 0x000fe2000bf06270 */
[C---:B------:R-:W-:Y:S01]  /*41950*/  VIADD R11, R10.reuse, UR28 ;  /* 0x0000001c0a0b7c36 */ /* 0x040fe20008000000 */
[----:B------:R-:W-:Y:S01]  /*41960*/  IADD3 R4, P6, PT, R10, R68, RZ ;  /* 0x000000440a047210 */ /* 0x000fe20007fde0ff */
[----:B------:R5:W-:Y:S01]  /*41970*/  @P5 STG.E.U8 desc[UR20][R8.64], R15 ;  /* 0x0000000f08005986 */ /* 0x000be2000c101114 */
[----:B------:R-:W-:Y:S02]  /*41980*/  PRMT R14, R15, 0x9910, RZ ;  /* 0x000099100f0e7816 */ /* 0x000fe400000000ff */
[----:B0-----:R-:W-:Y:S01]  /*41990*/  ISETP.LT.AND P5, PT, R66, UR6, !P3 ;  /* 0x0000000642007c0c */ /* 0x001fe2000dfa1270 */
[----:B------:R-:W-:Y:S01]  /*419a0*/  IMAD.X R5, R12, 0x1, R69, P6 ;  /* 0x000000010c057824 */ /* 0x000fe200030e0645 */
[----:B------:R-:W-:Y:S01]  /*419b0*/  F2FP.SATFINITE.E5M2.F32.PACK_AB_MERGE_C R61, R61, R60, RZ ;  /* 0x0000003c3d3d723e */ /* 0x000fe200048060ff */
[----:B----4-:R-:W-:Y:S01]  /*419c0*/  IMAD.MOV.U32 R13, RZ, RZ, R14 ;  /* 0x000000ffff0d7224 */ /* 0x010fe200078e000e */
[----:B------:R-:W-:Y:S01]  /*419d0*/  SHF.R.S32.HI R10, RZ, 0x1f, R11 ;  /* 0x0000001fff0a7819 */ /* 0x000fe2000001140b */
[----:B------:R-:W0:Y:S01]  /*419e0*/  LDCU UR6, c[0x0][0x398] ;  /* 0x00007300ff0677ac */ /* 0x000e220008000800 */
[----:B------:R-:W-:Y:S01]  /*419f0*/  IADD3 R6, P6, PT, R11, R3, RZ ;  /* 0x000000030b067210 */ /* 0x000fe20007fde0ff */
[----:B-----5:R-:W-:Y:S01]  /*41a00*/  VIADD R8, R0, 0x7c ;  /* 0x0000007c00087836 */ /* 0x020fe20000000000 */
[----:B------:R4:W-:Y:S03]  /*41a10*/  @P2 STG.E.U8 desc[UR20][R4.64], R61 ;  /* 0x0000003d04002986 */ /* 0x0009e6000c101114 */
[----:B------:R-:W-:Y:S01]  /*41a20*/  IMAD.X R7, R10, 0x1, R2, P6 ;  /* 0x000000010a077824 */ /* 0x000fe200030e0602 */
[----:B------:R-:W-:-:S02]  /*41a30*/  SHF.R.S32.HI R13, RZ, 0x8, R13 ;  /* 0x00000008ff0d7819 */ /* 0x000fc4000001140d */
[----:B------:R-:W-:Y:S02]  /*41a40*/  ISETP.GE.AND P2, PT, R8, UR19, PT ;  /* 0x0000001308007c0c */ /* 0x000fe4000bf46270 */
[C---:B------:R-:W-:Y:S01]  /*41a50*/  IADD3 R8, P6, PT, R11.reuse, R68, RZ ;  /* 0x000000440b087210 */ /* 0x040fe20007fde0ff */
[----:B------:R-:W-:Y:S01]  /*41a60*/  VIADD R11, R11, UR28 ;  /* 0x0000001c0b0b7c36 */ /* 0x000fe20008000000 */
[----:B---3--:R-:W-:Y:S01]  /*41a70*/  ISETP.LT.AND P3, PT, R67, UR5, !P3 ;  /* 0x0000000543007c0c */ /* 0x008fe2000df61270 */
[----:B------:R3:W-:Y:S01]  /*41a80*/  @P5 STG.E.U8 desc[UR20][R6.64], R13 ;  /* 0x0000000d06005986 */ /* 0x0007e2000c101114 */
[----:B------:R-:W5:Y:S01]  /*41a90*/  LDCU UR5, c[0x0][0x398] ;  /* 0x00007300ff0577ac */ /* 0x000f620008000800 */
[----:B------:R-:W-:Y:S01]  /*41aa0*/  IMAD.X R9, R10, 0x1, R69, P6 ;  /* 0x000000010a097824 */ /* 0x000fe200030e0645 */
[----:B----4-:R-:W-:Y:S02]  /*41ab0*/  IADD3 R4, P6, PT, R11, R3, RZ ;  /* 0x000000030b047210 */ /* 0x010fe40007fde0ff */
[----:B------:R-:W-:-:S02]  /*41ac0*/  ISETP.LT.AND P5, PT, R66, UR7, !P4 ;  /* 0x0000000742007c0c */ /* 0x000fc4000e7a1270 */
[----:B------:R-:W-:Y:S01]  /*41ad0*/  F2FP.SATFINITE.E5M2.F32.PACK_AB_MERGE_C R63, R63, R62, RZ ;  /* 0x0000003e3f3f723e */ /* 0x000fe200048060ff */
[----:B------:R-:W-:Y:S01]  /*41ae0*/  VIADD R12, R0, 0x7d ;  /* 0x0000007d000c7836 */ /* 0x000fe20000000000 */
[----:B-1----:R-:W-:Y:S01]  /*41af0*/  ISETP.LT.AND P4, PT, R67, UR4, !P4 ;  /* 0x0000000443007c0c */ /* 0x002fe2000e781270 */
[----:B------:R-:W1:Y:S01]  /*41b00*/  LDCU UR4, c[0x0][0x398] ;  /* 0x00007300ff0477ac */ /* 0x000e620008000800 */
[----:B---3--:R-:W-:Y:S02]  /*41b10*/  SHF.R.S32.HI R7, RZ, 0x1f, R11 ;  /* 0x0000001fff077819 */ /* 0x008fe4000001140b */
[----:B------:R-:W-:Y:S01]  /*41b20*/  PRMT R15, R61, 0x9910, RZ ;  /* 0x000099103d0f7816 */ /* 0x000fe200000000ff */
[----:B------:R-:W3:Y:S02]  /*41b30*/  LDCU UR7, c[0x0][0x398] ;  /* 0x00007300ff0777ac */ /* 0x000ee40008000800 */
[----:B------:R-:W-:Y:S01]  /*41b40*/  IMAD.X R5, R7, 0x1, R2, P6 ;  /* 0x0000000107057824 */ /* 0x000fe200030e0602 */
[----:B------:R-:W-:-:S02]  /*41b50*/  IADD3 R6, P6, PT, R11, R68, RZ ;  /* 0x000000440b067210 */ /* 0x000fc40007fde0ff */
[----:B------:R-:W-:-:S03]  /*41b60*/  SHF.R.S32.HI R15, RZ, 0x8, R15 ;  /* 0x00000008ff0f7819 */ /* 0x000fc6000001140f */
[----:B------:R-:W-:Y:S02]  /*41b70*/  IMAD.X R7, R7, 0x1, R69, P6 ;  /* 0x0000000107077824 */ /* 0x000fe400030e0645 */
[----:B------:R4:W-:Y:S01]  /*41b80*/  @P3 STG.E.U8 desc[UR20][R8.64], R15 ;  /* 0x0000000f08003986 */ /* 0x0009e2000c101114 */
[----:B------:R-:W-:Y:S02]  /*41b90*/  VIADD R0, R0, 0x7e ;  /* 0x0000007e00007836 */ /* 0x000fe40000000000 */
[----:B------:R-:W-:-:S05]  /*41ba0*/  VIADD R11, R11, UR28 ;  /* 0x0000001c0b0b7c36 */ /* 0x000fca0008000000 */
[----:B----4-:R-:W-:Y:S02]  /*41bb0*/  IADD3 R8, P6, PT, R11, R3, RZ ;  /* 0x000000030b087210 */ /* 0x010fe40007fde0ff */
[----:B------:R-:W-:-:S04]  /*41bc0*/  PRMT R15, R63, 0x9910, RZ ;  /* 0x000099103f0f7816 */ /* 0x000fc800000000ff */
[----:B------:R-:W-:Y:S02]  /*41bd0*/  SHF.R.S32.HI R15, RZ, 0x8, R15 ;  /* 0x00000008ff0f7819 */ /* 0x000fe4000001140f */
[----:B------:R-:W-:Y:S02]  /*41be0*/  ISETP.GE.AND P3, PT, R12, UR27, PT ;  /* 0x0000001b0c007c0c */ /* 0x000fe4000bf66270 */
[----:B------:R-:W-:Y:S02]  /*41bf0*/  F2FP.SATFINITE.E5M2.F32.PACK_AB_MERGE_C R65, R65, R64, RZ ;  /* 0x000000404141723e */ /* 0x000fe400048060ff */
[----:B--2---:R-:W-:-:S05]  /*41c00*/  F2FP.SATFINITE.E5M2.F32.PACK_AB_MERGE_C R17, R92, R89, RZ ;  /* 0x000000595c11723e */ /* 0x004fca00048060ff */
[----:B------:R2:W-:Y:S04]  /*41c10*/  @P5 STG.E.U8 desc[UR20][R4.64], R17 ;  /* 0x0000001104005986 */ /* 0x0005e8000c101114 */
[----:B------:R4:W-:Y:S01]  /*41c20*/  @P4 STG.E.U8 desc[UR20][R6.64], R63 ;  /* 0x0000003f06004986 */ /* 0x0009e2000c101114 */
[----:B-----5:R-:W-:Y:S01]  /*41c30*/  ISETP.LT.AND P4, PT, R66, UR5, !P0 ;  /* 0x0000000542007c0c */ /* 0x020fe2000c781270 */
[----:B------:R-:W5:Y:S01]  /*41c40*/  LDCU UR5, c[0x0][0x398] ;  /* 0x00007300ff0577ac */ /* 0x000f620008000800 */
[----:B------:R-:W-:Y:S02]  /*41c50*/  ISETP.GE.AND P5, PT, R0, UR25, PT ;  /* 0x0000001900007c0c */ /* 0x000fe4000bfa6270 */
[----:B------:R-:W-:Y:S02]  /*41c60*/  SHF.R.S32.HI R0, RZ, 0x1f, R11 ;  /* 0x0000001fff007819 */ /* 0x000fe4000001140b */
[----:B------:R-:W-:-:S02]  /*41c70*/  PRMT R13, R17, 0x9910, RZ ;  /* 0x00009910110d7816 */ /* 0x000fc400000000ff */
[----:B-1----:R-:W-:Y:S01]  /*41c80*/  ISETP.LT.AND P0, PT, R67, UR4, !P0 ;  /* 0x0000000443007c0c */ /* 0x002fe2000c701270 */
[C---:B------:R-:W-:Y:S01]  /*41c90*/  IMAD.X R9, R0.reuse, 0x1, R2, P6 ;  /* 0x0000000100097824 */ /* 0x040fe200030e0602 */
[CC--:B--2---:R-:W-:Y:S02]  /*41ca0*/  IADD3 R4, P6, PT, R11.reuse, R68.reuse, RZ ;  /* 0x000000440b047210 */ /* 0x0c4fe40007fde0ff */
[----:B------:R-:W-:Y:S01]  /*41cb0*/  SHF.R.S32.HI R13, RZ, 0x8, R13 ;  /* 0x00000008ff0d7819 */ /* 0x000fe2000001140d */
[----:B------:R-:W-:Y:S01]  /*41cc0*/  VIADD R11, R11, UR28 ;  /* 0x0000001c0b0b7c36 */ /* 0x000fe20008000000 */
[----:B------:R-:W1:Y:S01]  /*41cd0*/  LDCU UR4, c[0x0][0x398] ;  /* 0x00007300ff0477ac */ /* 0x000e620008000800 */
[----:B------:R-:W-:Y:S02]  /*41ce0*/  IMAD.X R5, R0, 0x1, R69, P6 ;  /* 0x0000000100057824 */ /* 0x000fe400030e0645 */
[----:B------:R2:W-:Y:S01]  /*41cf0*/  @P4 STG.E.U8 desc[UR20][R8.64], R13 ;  /* 0x0000000d08004986 */ /* 0x0005e2000c101114 */
[----:B0-----:R-:W-:Y:S01]  /*41d00*/  ISETP.LT.AND P4, PT, R66, UR6, !P2 ;  /* 0x0000000642007c0c */ /* 0x001fe2000d781270 */
[----:B------:R-:W-:Y:S01]  /*41d10*/  VIADD R0, R11, UR28 ;  /* 0x0000001c0b007c36 */ /* 0x000fe20008000000 */
[----:B-----5:R-:W-:Y:S01]  /*41d20*/  ISETP.LT.AND P2, PT, R67, UR5, !P2 ;  /* 0x0000000543007c0c */ /* 0x020fe2000d741270 */
[----:B------:R0:W-:Y:S01]  /*41d30*/  @P0 STG.E.U8 desc[UR20][R4.64], R15 ;  /* 0x0000000f04000986 */ /* 0x0001e2000c101114 */
[----:B------:R-:W-:Y:S01]  /*41d40*/  SHF.R.S32.HI R10, RZ, 0x1f, R11 ;  /* 0x0000001fff0a7819 */ /* 0x000fe2000001140b */
[----:B------:R-:W5:Y:S01]  /*41d50*/  LDCU UR6, c[0x0][0x398] ;  /* 0x00007300ff0677ac */ /* 0x000f620008000800 */
[C---:B----4-:R-:W-:Y:S01]  /*41d60*/  IADD3 R6, P6, PT, R11.reuse, R3, RZ ;  /* 0x000000030b067210 */ /* 0x050fe20007fde0ff */
[----:B------:R-:W-:Y:S01]  /*41d70*/  VIADD R14, R0, UR28 ;  /* 0x0000001c000e7c36 */ /* 0x000fe20008000000 */
[----:B------:R-:W4:Y:S01]  /*41d80*/  LDCU UR5, c[0x0][0x398] ;  /* 0x00007300ff0577ac */ /* 0x000f220008000800 */
[----:B--2---:R-:W-:-:S02]  /*41d90*/  IADD3 R8, P0, PT, R11, R68, RZ ;  /* 0x000000440b087210 */ /* 0x004fc40007f1e0ff */
[----:B------:R-:W-:Y:S01]  /*41da0*/  IMAD.X R7, R10, 0x1, R2, P6 ;  /* 0x000000010a077824 */ /* 0x000fe200030e0602 */
[----:B------:R-:W-:Y:S01]  /*41db0*/  F2FP.SATFINITE.E5M2.F32.PACK_AB_MERGE_C R17, R93, R91, RZ ;  /* 0x0000005b5d11723e */ /* 0x000fe200048060ff */
[----:B------:R-:W-:Y:S01]  /*41dc0*/  VIADD R12, R14, UR28 ;  /* 0x0000001c0e0c7c36 */ /* 0x000fe20008000000 */
[----:B------:R-:W2:Y:S01]  /*41dd0*/  LDL.LU R91, [R1+0x1f8] ;  /* 0x0001f800015b7983 */ /* 0x000ea20000300800 */
[----:B------:R-:W-:-:S03]  /*41de0*/  IMAD.X R9, R10, 0x1, R69, P0 ;  /* 0x000000010a097824 */ /* 0x000fc600000e0645 */
[----:B------:R0:W-:Y:S01]  /*41df0*/  @P4 STG.E.U8 desc[UR20][R6.64], R17 ;  /* 0x0000001106004986 */ /* 0x0001e2000c101114 */
[----:B------:R-:W-:-:S03]  /*41e00*/  SHF.R.S32.HI R13, RZ, 0x1f, R12 ;  /* 0x0000001fff0d7819 */ /* 0x000fc6000001140c */
[----:B------:R0:W-:Y:S01]  /*41e10*/  @P2 STG.E.U8 desc[UR20][R8.64], R65 ;  /* 0x0000004108002986 */ /* 0x0001e2000c101114 */
[----:B------:R-:W-:Y:S02]  /*41e20*/  IADD3 R10, P2, PT, R12, R3, RZ ;  /* 0x000000030c0a7210 */ /* 0x000fe40007f5e0ff */
[C---:B------:R-:W-:Y:S01]  /*41e30*/  ISETP.LT.AND P0, PT, R66.reuse, UR9, !P1 ;  /* 0x0000000942007c0c */ /* 0x040fe2000cf01270 */
[----:B------:R-:W2:Y:S01]  /*41e40*/  LDL.LU R93, [R1+0x1fc] ;  /* 0x0001fc00015d7983 */ /* 0x000ea20000300800 */
[C---:B-1----:R-:W-:Y:S01]  /*41e50*/  ISETP.LT.AND P6, PT, R66.reuse, UR4, !P3 ;  /* 0x0000000442007c0c */ /* 0x042fe2000dfc1270 */
[----:B------:R-:W-:Y:S01]  /*41e60*/  IMAD.X R11, R13, 0x1, R2, P2 ;  /* 0x000000010d0b7824 */ /* 0x000fe200010e0602 */
[----:B-----5:R-:W-:Y:S02]  /*41e70*/  ISETP.LT.AND P2, PT, R66, UR6, !P5 ;  /* 0x0000000642007c0c */ /* 0x020fe4000ef41270 */
[----:B------:R-:W5:Y:S01]  /*41e80*/  LDL.LU R66, [R1+0xf68] ;  /* 0x000f680001427983 */ /* 0x000f620000300800 */
[----:B------:R-:W-:-:S02]  /*41e90*/  ISETP.LT.AND P1, PT, R67, UR10, !P1 ;  /* 0x0000000a43007c0c */ /* 0x000fc4000cf21270 */
[C---:B----4-:R-:W-:Y:S02]  /*41ea0*/  ISETP.LT.AND P3, PT, R67.reuse, UR5, !P3 ;  /* 0x0000000543007c0c */ /* 0x050fe4000df61270 */
[----:B---3--:R-:W-:Y:S02]  /*41eb0*/  ISETP.LT.AND P5, PT, R67, UR7, !P5 ;  /* 0x0000000743007c0c */ /* 0x008fe4000efa1270 */
[----:B------:R-:W5:Y:S01]  /*41ec0*/  LDL.LU R67, [R1+0xf64] ;  /* 0x000f640001437983 */ /* 0x000f620000300800 */
[----:B0-----:R-:W-:Y:S02]  /*41ed0*/  SHF.R.S32.HI R15, RZ, 0x1f, R0 ;  /* 0x0000001fff0f7819 */ /* 0x001fe40000011400 */
[----:B------:R-:W-:-:S05]  /*41ee0*/  IADD3 R4, P4, PT, R0, R3, RZ ;  /* 0x0000000300047210 */ /* 0x000fca0007f9e0ff */
[----:B------:R-:W-:Y:S01]  /*41ef0*/  IMAD.X R5, R15, 0x1, R2, P4 ;  /* 0x000000010f057824 */ /* 0x000fe200020e0602 */
[----:B------:R-:W-:-:S05]  /*41f00*/  IADD3 R12, P4, PT, R12, R68, RZ ;  /* 0x000000440c0c7210 */ /* 0x000fca0007f9e0ff */
[--C-:B------:R-:W-:Y:S01]  /*41f10*/  IMAD.X R13, R13, 0x1, R69.reuse, P4 ;  /* 0x000000010d0d7824 */ /* 0x100fe200020e0645 */
[----:B------:R-:W-:Y:S02]  /*41f20*/  IADD3 R6, P4, PT, R0, R68, RZ ;  /* 0x0000004400067210 */ /* 0x000fe40007f9e0ff */
[----:B------:R-:W-:Y:S02]  /*41f30*/  PRMT R17, R17, 0x9910, RZ ;  /* 0x0000991011117816 */ /* 0x000fe400000000ff */
[----:B------:R-:W-:Y:S01]  /*41f40*/  SHF.R.S32.HI R0, RZ, 0x1f, R14 ;  /* 0x0000001fff007819 */ /* 0x000fe2000001140e */
[----:B------:R-:W-:Y:S01]  /*41f50*/  IMAD.X R7, R15, 0x1, R69, P4 ;  /* 0x000000010f077824 */ /* 0x000fe200020e0645 */
[----:B------:R-:W-:Y:S01]  /*41f60*/  IADD3 R8, P4, PT, R14, R3, RZ ;  /* 0x000000030e087210 */ /* 0x000fe20007f9e0ff */
[----:B------:R-:W-:Y:S01]  /*41f70*/  IMAD.MOV.U32 R3, RZ, RZ, R17 ;  /* 0x000000ffff037224 */ /* 0x000fe200078e0011 */
[----:B------:R-:W-:-:S03]  /*41f80*/  PRMT R15, R65, 0x9910, RZ ;  /* 0x00009910410f7816 */ /* 0x000fc600000000ff */
[----:B------:R-:W-:Y:S01]  /*41f90*/  IMAD.X R9, R0, 0x1, R2, P4 ;  /* 0x0000000100097824 */ /* 0x000fe200020e0602 */
[----:B------:R-:W-:Y:S02]  /*41fa0*/  IADD3 R68, P4, PT, R14, R68, RZ ;  /* 0x000000440e447210 */ /* 0x000fe40007f9e0ff */
[----:B------:R-:W-:Y:S02]  /*41fb0*/  SHF.R.S32.HI R3, RZ, 0x8, R3 ;  /* 0x00000008ff037819 */ /* 0x000fe40000011403 */
[----:B------:R-:W-:Y:S01]  /*41fc0*/  SHF.R.S32.HI R15, RZ, 0x8, R15 ;  /* 0x00000008ff0f7819 */ /* 0x000fe2000001140f */
[----:B------:R-:W-:Y:S02]  /*41fd0*/  IMAD.X R69, R0, 0x1, R69, P4 ;  /* 0x0000000100457824 */ /* 0x000fe400020e0645 */
[----:B------:R0:W-:Y:S04]  /*41fe0*/  @P6 STG.E.U8 desc[UR20][R4.64], R3 ;  /* 0x0000000304006986 */ /* 0x0001e8000c101114 */
[----:B------:R0:W-:Y:S01]  /*41ff0*/  @P3 STG.E.U8 desc[UR20][R6.64], R15 ;  /* 0x0000000f06003986 */ /* 0x0001e2000c101114 */
[----:B--2---:R-:W-:-:S04]  /*42000*/  F2FP.SATFINITE.E5M2.F32.PACK_AB_MERGE_C R21, R93, R91, RZ ;  /* 0x0000005b5d15723e */ /* 0x004fc800048060ff */
[----:B------:R-:W-:Y:S02]  /*42010*/  PRMT R17, R21, 0x9910, RZ ;  /* 0x0000991015117816 */ /* 0x000fe400000000ff */
[----:B-----5:R-:W-:-:S04]  /*42020*/  F2FP.SATFINITE.E5M2.F32.PACK_AB_MERGE_C R67, R67, R66, RZ ;  /* 0x000000424343723e */ /* 0x020fc800048060ff */
[----:B------:R-:W-:Y:S02]  /*42030*/  PRMT R19, R67, 0x9910, RZ ;  /* 0x0000991043137816 */ /* 0x000fe400000000ff */
[----:B------:R-:W-:Y:S02]  /*42040*/  SHF.R.S32.HI R17, RZ, 0x8, R17 ;  /* 0x00000008ff117819 */ /* 0x000fe40000011411 */
[----:B------:R-:W-:Y:S01]  /*42050*/  SHF.R.S32.HI R19, RZ, 0x8, R19 ;  /* 0x00000008ff137819 */ /* 0x000fe20000011413 */
[----:B------:R0:W-:Y:S04]  /*42060*/  @P2 STG.E.U8 desc[UR20][R8.64], R21 ;  /* 0x0000001508002986 */ /* 0x0001e8000c101114 */
[----:B------:R0:W-:Y:S04]  /*42070*/  @P5 STG.E.U8 desc[UR20][R68.64], R67 ;  /* 0x0000004344005986 */ /* 0x0001e8000c101114 */
[----:B------:R0:W-:Y:S04]  /*42080*/  @P0 STG.E.U8 desc[UR20][R10.64], R17 ;  /* 0x000000110a000986 */ /* 0x0001e8000c101114 */
[----:B------:R0:W-:Y:S01]  /*42090*/  @P1 STG.E.U8 desc[UR20][R12.64], R19 ;  /* 0x000000130c001986 */ /* 0x0001e2000c101114 */
[----:B------:R-:W-:Y:S06]  /*420a0*/  BAR.SYNC.DEFER_BLOCKING 0x0 ;  /* 0x0000000000007b1d */ /* 0x000fec0000010000 */
[----:B------:R-:W-:Y:S05]  /*420b0*/  BRA.U UP0, `(.L_x_13) ;  /* 0x0000000100a07547 */ /* 0x000fea000b800000 */
[----:B------:R-:W1:Y:S01]  /*420c0*/  S2UR UR5, SR_CgaCtaId ;  /* 0x00000000000579c3 */ /* 0x000e620000008800 */
[----:B------:R-:W-:Y:S01]  /*420d0*/  NOP ;  /* 0x0000000000007918 */ /* 0x000fe20000000000 */
[----:B------:R-:W-:Y:S01]  /*420e0*/  UMOV UR4, 0x50 ;  /* 0x0000005000047882 */ /* 0x000fe20000000000 */
[----:B------:R-:W-:Y:S02]  /*420f0*/  IMAD.U32 R0, RZ, RZ, UR8 ;  /* 0x00000008ff007e24 */ /* 0x000fe4000f8e00ff */
[----:B0-----:R-:W-:Y:S02]  /*42100*/  IMAD.MOV.U32 R3, RZ, RZ, 0xff ;  /* 0x000000ffff037424 */ /* 0x001fe400078e00ff */
[----:B------:R-:W-:Y:S01]  /*42110*/  IMAD.MOV.U32 R7, RZ, RZ, 0x1 ;  /* 0x00000001ff077424 */ /* 0x000fe200078e00ff */
[----:B------:R-:W-:-:S04]  /*42120*/  LOP3.LUT R0, R0, 0xffff, RZ, 0xc0, !PT ;  /* 0x0000ffff00007812 */ /* 0x000fc800078ec0ff */
[----:B------:R-:W-:-:S05]  /*42130*/  SHF.R.U32.HI R0, RZ, 0x5, R0 ;  /* 0x00000005ff007819 */ /* 0x000fca0000011600 */
[----:B------:R-:W-:Y:S01]  /*42140*/  VIADD R2, R0, 0x10 ;  /* 0x0000001000027836 */ /* 0x000fe20000000000 */
[----:B------:R-:W-:Y:S01]  /*42150*/  SHF.L.U32 R0, R3, R0, RZ ;  /* 0x0000000003007219 */ /* 0x000fe200000006ff */
[----:B-1----:R-:W-:-:S03]  /*42160*/  ULEA UR6, UR5, UR4, 0x18 ;  /* 0x0000000405067291 */ /* 0x002fc6000f8ec0ff */
[----:B------:R-:W-:-:S04]  /*42170*/  SHF.L.U32 R3, R7, R2, RZ ;  /* 0x0000000207037219 */ /* 0x000fc800000006ff */
[----:B------:R-:W-:Y:S02]  /*42180*/  LOP3.LUT R0, R3, R0, RZ, 0xfc, !PT ;  /* 0x0000000003007212 */ /* 0x000fe400078efcff */
[----:B------:R-:W0:Y:S02]  /*42190*/  LDS R5, [UR6] ;  /* 0x00000006ff057984 */ /* 0x000e240008000800 */
[C---:B------:R-:W-:Y:S02]  /*421a0*/  LOP3.LUT R2, R0.reuse, 0xffff, RZ, 0xc0, !PT ;  /* 0x0000ffff00027812 */ /* 0x040fe400078ec0ff */
[----:B0-----:R-:W-:-:S04]  /*421b0*/  LOP3.LUT R3, R0, 0xffff, R5, 0x80, !PT ;  /* 0x0000ffff00037812 */ /* 0x001fc800078e8005 */
[----:B------:R-:W-:-:S13]  /*421c0*/  ISETP.NE.AND P0, PT, R3, R2, PT ;  /* 0x000000020300720c */ /* 0x000fda0003f05270 */
[----:B------:R-:W-:Y:S05]  /*421d0*/  @P0 BRA `(.L_x_14) ;  /* 0x0000000000500947 */ /* 0x000fea0003800000 */
[----:B------:R-:W-:Y:S02]  /*421e0*/  SHF.R.U32.HI R5, RZ, 0x10, R5 ;  /* 0x00000010ff057819 */ /* 0x000fe40000011605 */
[----:B------:R-:W-:-:S04]  /*421f0*/  SHF.R.U32.HI R2, RZ, 0x10, R0 ;  /* 0x00000010ff027819 */ /* 0x000fc80000011600 */
[----:B------:R-:W-:-:S04]  /*42200*/  LOP3.LUT R5, R5, R2, RZ, 0xc0, !PT ;  /* 0x0000000205057212 */ /* 0x000fc800078ec0ff */
[----:B------:R-:W-:-:S13]  /*42210*/  ISETP.NE.AND P0, PT, R5, R2, PT ;  /* 0x000000020500720c */ /* 0x000fda0003f05270 */
[----:B------:R-:W-:Y:S05]  /*42220*/  @P0 BRA `(.L_x_15) ;  /* 0x0000000000300947 */ /* 0x000fea0003800000 */
[----:B------:R-:W-:Y:S01]  /*42230*/  R2UR UR4, R0 ;  /* 0x00000000000472ca */ /* 0x000fe200000e0000 */
[----:B------:R-:W-:Y:S01]  /*42240*/  VOTEU.ANY UR5, UPT, PT ;  /* 0x0000000000057886 */ /* 0x000fe200038e0100 */
[----:B------:R-:W0:Y:S01]  /*42250*/  S2R R0, SR_LANEID ;  /* 0x0000000000007919 */ /* 0x000e220000000000 */
[----:B------:R-:W-:-:S10]  /*42260*/  UFLO.U32 UR5, UR5 ;  /* 0x00000005000572bd */ /* 0x000fd400080e0000 */
[----:B------:R-:W-:-:S06]  /*42270*/  ULOP3.LUT UR4, URZ, UR4, URZ, 0x33, !UPT ;  /* 0x00000004ff047292 */ /* 0x000fcc000f8e33ff */
[----:B------:R-:W-:-:S04]  /*42280*/  IMAD.U32 R2, RZ, RZ, UR4 ;  /* 0x00000004ff027e24 */ /* 0x000fc8000f8e00ff */
[----:B------:R-:W1:Y:S02]  /*42290*/  REDUX UR7, R2 ;  /* 0x00000000020773c4 */ /* 0x000e640000000000 */
[----:B------:R2:W-:Y:S01]  /*422a0*/  UTCATOMSWS.AND URZ, UR4 ;  /* 0x0000000400ff79e3 */ /* 0x0005e20008000000 */
[----:B0-----:R-:W-:Y:S01]  /*422b0*/  ISETP.EQ.U32.AND P0, PT, R0, UR5, PT ;  /* 0x0000000500007c0c */ /* 0x001fe2000bf02070 */
[----:B-1----:R-:W-:-:S12]  /*422c0*/  IMAD.U32 R0, RZ, RZ, UR7 ;  /* 0x00000007ff007e24 */ /* 0x002fd8000f8e00ff */
[----:B------:R2:W-:Y:S01]  /*422d0*/  @P0 ATOMS.AND RZ, [UR6], R0 ;  /* 0x00000000ffff098c */ /* 0x0005e2000a800006 */
[----:B------:R-:W-:Y:S05]  /*422e0*/  BRA `(.L_x_13) ;  /* 0x0000000000147947 */ /* 0x000fea0003800000 */
.L_x_15:
[----:B------:R-:W-:-:S07]  /*422f0*/  MOV R2, 0x42310 ;  /* 0x0004231000027802 */ /* 0x000fce0000000f00 */
[----:B------:R-:W-:Y:S05]  /*42300*/  CALL.REL.NOINC `($__internal_0_$__cuda_sm10x_tcgen05_guardrail_trap_col_being_dealloced_not_returned_by_alloc) ;  /* 0x00000000002c7944 */ /* 0x000fea0003c00000 */
[----:B------:R-:W-:Y:S05]  /*42310*/  BRA `(.L_x_13) ;  /* 0x0000000000087947 */ /* 0x000fea0003800000 */
.L_x_14:
[----:B------:R-:W-:-:S07]  /*42320*/  MOV R2, 0x42340 ;  /* 0x0004234000027802 */ /* 0x000fce0000000f00 */
[----:B------:R-:W-:Y:S05]  /*42330*/  CALL.REL.NOINC `($__internal_2_$__cuda_sm10x_tcgen05_guardrail_trap_unallocated_columns_being_dealloced) ;  /* 0x0000000000387944 */ /* 0x000fea0003c00000 */
.L_x_13:
[----:B------:R-:W-:Y:S01]  /*42340*/  NOP ;  /* 0x0000000000007918 */ /* 0x000fe20000000000 */
[----:B--2---:R-:W-:Y:S05]  /*42350*/  EXIT ;  /* 0x000000000000794d */ /* 0x004fea0003800000 */
.L_x_8:
[----:B------:R-:W0:Y:S02]  /*42360*/  SYNCS.PHASECHK.TRANS64.TRYWAIT P3, [UR11], R10 ;  /* 0x0000000aff0075a7 */ /* 0x000e24000806110b */
[----:B0-----:R-:W-:Y:S05]  /*42370*/  @!P3 BRA `(.L_x_8) ;  /* 0xfffffffc00f8b947 */ /* 0x001fea000383ffff */
[----:B------:R-:W-:Y:S05]  /*42380*/  BRA `(.L_x_16) ;  /* 0xfffffe60002c7947 */ /* 0x000fea000383ffff */
.L_x_12:
[----:B------:R-:W0:Y:S02]  /*42390*/  SYNCS.PHASECHK.TRANS64.TRYWAIT P6, [UR11], R7 ;  /* 0x00000007ff0075a7 */ /* 0x000e2400080c110b */
[----:B0-----:R-:W-:Y:S05]  /*423a0*/  @!P6 BRA `(.L_x_12) ;  /* 0xfffffffc00f8e947 */ /* 0x001fea000383ffff */
[----:B------:R-:W-:Y:S05]  /*423b0*/  BRA `(.L_x_11) ;  /* 0xffffff4800dc7947 */ /* 0x000fea000383ffff */
        .weak           $__internal_0_$__cuda_sm10x_tcgen05_guardrail_trap_col_being_dealloced_not_returned_by_alloc
        .type           $__internal_0_$__cuda_sm10x_tcgen05_guardrail_trap_col_being_dealloced_not_returned_by_alloc,@function
        .size           $__internal_0_$__cuda_sm10x_tcgen05_guardrail_trap_col_being_dealloced_not_returned_by_alloc,($__internal_1_$__cuda_sm10x_tcgen05_guardrail_trap_phase_invalid_during_alloc - $__internal_0_$__cuda_sm10x_tcgen05_guardrail_trap_col_being_dealloced_not_returned_by_alloc)
$__internal_0_$__cuda_sm10x_tcgen05_guardrail_trap_col_being_dealloced_not_returned_by_alloc:
[----:B------:R-:W-:Y:S05]  /*423c0*/  BPT.TRAP 0x1 ;  /* 0x000000040000795c */ /* 0x000fea0000300000 */
[----:B------:R-:W-:-:S04]  /*423d0*/  IMAD.MOV.U32 R3, RZ, RZ, 0x0 ;  /* 0x00000000ff037424 */ /* 0x000fc800078e00ff */
[----:B------:R-:W-:Y:S05]  /*423e0*/  RET.REL.NODEC R2 `(matmul_kernel) ;  /* 0xfffffbdc02047950 */ /* 0x000fea0003c3ffff */
        .weak           $__internal_1_$__cuda_sm10x_tcgen05_guardrail_trap_phase_invalid_during_alloc
        .type           $__internal_1_$__cuda_sm10x_tcgen05_guardrail_trap_phase_invalid_during_alloc,@function
        .size           $__internal_1_$__cuda_sm10x_tcgen05_guardrail_trap_phase_invalid_during_alloc,($__internal_2_$__cuda_sm10x_tcgen05_guardrail_trap_unallocated_columns_being_dealloced - $__internal_1_$__cuda_sm10x_tcgen05_guardrail_trap_phase_invalid_during_alloc)
$__internal_1_$__cuda_sm10x_tcgen05_guardrail_trap_phase_invalid_during_alloc:
[----:B------:R-:W-:Y:S05]  /*423f0*/  BPT.TRAP 0x1 ;  /* 0x000000040000795c */ /* 0x000fea0000300000 */
[----:B------:R-:W-:-:S04]  /*42400*/  IMAD.MOV.U32 R5, RZ, RZ, 0x0 ;  /* 0x00000000ff057424 */ /* 0x000fc800078e00ff */
[----:B------:R-:W-:Y:S05]  /*42410*/  RET.REL.NODEC R4 `(matmul_kernel) ;  /* 0xfffffbd804f87950 */ /* 0x000fea0003c3ffff */
        .weak           $__internal_2_$__cuda_sm10x_tcgen05_guardrail_trap_unallocated_columns_being_dealloced
        .type           $__internal_2_$__cuda_sm10x_tcgen05_guardrail_trap_unallocated_columns_being_dealloced,@function
        .size           $__internal_2_$__cuda_sm10x_tcgen05_guardrail_trap_unallocated_columns_being_dealloced,(.L_x_20 - $__internal_2_$__cuda_sm10x_tcgen05_guardrail_trap_unallocated_columns_being_dealloced)
$__internal_2_$__cuda_sm10x_tcgen05_guardrail_trap_unallocated_columns_being_dealloced:
[----:B------:R-:W-:Y:S05]  /*42420*/  BPT.TRAP 0x1 ;  /* 0x000000040000795c */ /* 0x000fea0000300000 */
[----:B------:R-:W-:-:S04]  /*42430*/  IMAD.MOV.U32 R3, RZ, RZ, 0x0 ;  /* 0x00000000ff037424 */ /* 0x000fc800078e00ff */
[----:B------:R-:W-:Y:S05]  /*42440*/  RET.REL.NODEC R2 `(matmul_kernel) ;  /* 0xfffffbd802ec7950 */ /* 0x000fea0003c3ffff */
.L_x_17:
[----:B------:R-:W-:-:S00]  /*42450*/  BRA `(.L_x_17) ;  /* 0xfffffffc00fc7947 */ /* 0x000fc0000383ffff */
[----:B------:R-:W-:-:S00]  /*42460*/  NOP ;  /* 0x0000000000007918 */ /* 0x000fc00000000000 */
        /* <DEDUP_REMOVED lines=9> */
.L_x_20:


//--------------------- .nv.shared.matmul_kernel  --------------------------
	.section	.nv.shared.matmul_kernel,"aw",@nobits
	.sectionflags	@""
	.align	16
	.zero		1024


//--------------------- .nv.shared.reserved.0     --------------------------
	.section	.nv.shared.reserved.0,"aw",@nobits
	.align	8
	.weak		__nv_reservedSMEM_offset_0_alias
	.size		__nv_reservedSMEM_offset_0_alias, 0, 64
	.other		__nv_reservedSMEM_offset_0_alias,@"STO_CUDA_RESERVED_SHARED STV_DEFAULT"
__nv_reservedSMEM_offset_0_alias:
	.zero		0
.nv.shared.reserved.0:
	.zero		64
	.weak		__nv_reservedSMEM_allocation_phase
	.type		__nv_reservedSMEM_allocation_phase,@object
	.size		__nv_reservedSMEM_allocation_phase,(.L_0 - __nv_reservedSMEM_allocation_phase)
__nv_reservedSMEM_allocation_phase:
	.zero		1
.L_0:
	.zero		7
	.weak		__nv_reservedSMEM_devtool_atexit_pc
	.type		__nv_reservedSMEM_devtool_atexit_pc,@object
	.size		__nv_reservedSMEM_devtool_atexit_pc,(__nv_reservedSMEM_allocation_mask - __nv_reservedSMEM_devtool_atexit_pc)
__nv_reservedSMEM_devtool_atexit_pc:
	.zero		8
	.weak		__nv_reservedSMEM_allocation_mask
	.type		__nv_reservedSMEM_allocation_mask,@object
	.size		__nv_reservedSMEM_allocation_mask,(.L_2 - __nv_reservedSMEM_allocation_mask)
__nv_reservedSMEM_allocation_mask:
	.zero		4
.L_2:


//--------------------- .nv.constant0.matmul_kernel --------------------------
	.section	.nv.constant0.matmul_kernel,"a",@progbits
	.sectionflags	@""
	.align	4
.nv.constant0.matmul_kernel:
	.zero		976


//--------------------- SYMBOLS --------------------------

	.type		.nv.reservedSmem.offset0,@object
	.size		.nv.reservedSmem.offset0,0x4
	.type		.nv.reservedSmem.cap,@object
	.size		.nv.reservedSmem.cap,0x4
